//
// Generated by NVIDIA NVVM Compiler
//
// Compiler Build ID: CL-36424714
// Cuda compilation tools, release 13.0, V13.0.88
// Based on NVVM 20.0.0
//

.version 9.0
.target sm_100
.address_size 64

	// .globl	_Z13barrett_30bitPjPKjjji
.extern .shared .align 16 .b8 shared_array[];

.visible .entry _Z13barrett_30bitPjPKjjji(
	.param .u64 .ptr .align 1 _Z13barrett_30bitPjPKjjji_param_0,
	.param .u64 .ptr .align 1 _Z13barrett_30bitPjPKjjji_param_1,
	.param .u32 _Z13barrett_30bitPjPKjjji_param_2,
	.param .u32 _Z13barrett_30bitPjPKjjji_param_3,
	.param .u32 _Z13barrett_30bitPjPKjjji_param_4
)
{
	.reg .pred 	%p<2>;
	.reg .b32 	%r<14>;
	.reg .b64 	%rd<16>;

	ld.param.u64 	%rd1, [_Z13barrett_30bitPjPKjjji_param_0];
	ld.param.u64 	%rd2, [_Z13barrett_30bitPjPKjjji_param_1];
	ld.param.u32 	%r1, [_Z13barrett_30bitPjPKjjji_param_2];
	ld.param.u32 	%rd3, [_Z13barrett_30bitPjPKjjji_param_3];
	ld.param.u32 	%r2, [_Z13barrett_30bitPjPKjjji_param_4];
	cvta.to.global.u64 	%rd4, %rd2;
	cvta.to.global.u64 	%rd5, %rd1;
	mov.u32 	%r3, %ctaid.x;
	shl.b32 	%r4, %r3, 8;
	mov.u32 	%r5, %tid.x;
	add.s32 	%r6, %r4, %r5;
	mul.wide.s32 	%rd6, %r6, 4;
	add.s64 	%rd7, %rd5, %rd6;
	ld.global.u32 	%r7, [%rd7];
	add.s64 	%rd8, %rd4, %rd6;
	ld.global.u32 	%r8, [%rd8];
	mul.wide.u32 	%rd9, %r8, %r7;
	add.s32 	%r9, %r2, -2;
	shr.u64 	%rd10, %rd9, %r9;
	mul.lo.s64 	%rd11, %rd10, %rd3;
	add.s32 	%r10, %r2, 2;
	shr.u64 	%rd12, %rd11, %r10;
	cvt.u64.u32 	%rd13, %r1;
	mul.lo.s64 	%rd14, %rd12, %rd13;
	sub.s64 	%rd15, %rd9, %rd14;
	setp.lt.u64 	%p1, %rd15, %rd13;
	cvt.u32.u64 	%r11, %rd15;
	selp.b32 	%r12, 0, %r1, %p1;
	sub.s32 	%r13, %r11, %r12;
	st.global.u32 	[%rd7], %r13;
	ret;

}
	// .globl	_Z15CTBasedNTTInnerILj1ELj65536EEvPjjjiS0_
.visible .entry _Z15CTBasedNTTInnerILj1ELj65536EEvPjjjiS0_(
	.param .u64 .ptr .align 1 _Z15CTBasedNTTInnerILj1ELj65536EEvPjjjiS0__param_0,
	.param .u32 _Z15CTBasedNTTInnerILj1ELj65536EEvPjjjiS0__param_1,
	.param .u32 _Z15CTBasedNTTInnerILj1ELj65536EEvPjjjiS0__param_2,
	.param .u32 _Z15CTBasedNTTInnerILj1ELj65536EEvPjjjiS0__param_3,
	.param .u64 .ptr .align 1 _Z15CTBasedNTTInnerILj1ELj65536EEvPjjjiS0__param_4
)
{
	.reg .pred 	%p<4>;
	.reg .b32 	%r<27>;
	.reg .b64 	%rd<18>;

	ld.param.u64 	%rd1, [_Z15CTBasedNTTInnerILj1ELj65536EEvPjjjiS0__param_0];
	ld.param.u32 	%r1, [_Z15CTBasedNTTInnerILj1ELj65536EEvPjjjiS0__param_1];
	ld.param.u32 	%rd2, [_Z15CTBasedNTTInnerILj1ELj65536EEvPjjjiS0__param_2];
	ld.param.u32 	%r2, [_Z15CTBasedNTTInnerILj1ELj65536EEvPjjjiS0__param_3];
	ld.param.u64 	%rd3, [_Z15CTBasedNTTInnerILj1ELj65536EEvPjjjiS0__param_4];
	cvta.to.global.u64 	%rd4, %rd1;
	cvta.to.global.u64 	%rd5, %rd3;
	mov.u32 	%r3, %ctaid.x;
	shl.b32 	%r4, %r3, 10;
	mov.u32 	%r5, %tid.x;
	or.b32  	%r6, %r4, %r5;
	shr.s32 	%r7, %r4, 31;
	shr.u32 	%r8, %r7, 17;
	add.s32 	%r9, %r6, %r8;
	shr.s32 	%r10, %r9, 15;
	and.b32  	%r11, %r9, -32768;
	add.s32 	%r12, %r11, %r6;
	mul.wide.s32 	%rd6, %r10, 4;
	add.s64 	%rd7, %rd5, %rd6;
	ld.global.u32 	%r13, [%rd7+4];
	mul.wide.s32 	%rd8, %r12, 4;
	add.s64 	%rd9, %rd4, %rd8;
	ld.global.u32 	%r14, [%rd9];
	ld.global.u32 	%r15, [%rd9+131072];
	mul.wide.u32 	%rd10, %r15, %r13;
	add.s32 	%r16, %r2, -2;
	shr.u64 	%rd11, %rd10, %r16;
	mul.lo.s64 	%rd12, %rd11, %rd2;
	add.s32 	%r17, %r2, 2;
	shr.u64 	%rd13, %rd12, %r17;
	cvt.u64.u32 	%rd14, %r1;
	mul.lo.s64 	%rd15, %rd13, %rd14;
	sub.s64 	%rd16, %rd10, %rd15;
	setp.lt.u64 	%p1, %rd16, %rd14;
	selp.b64 	%rd17, 0, %rd14, %p1;
	cvt.u32.u64 	%r18, %rd16;
	cvt.u32.u64 	%r19, %rd17;
	sub.s32 	%r20, %r18, %r19;
	add.s32 	%r21, %r14, %r20;
	setp.lt.u32 	%p2, %r21, %r1;
	selp.b32 	%r22, 0, %r1, %p2;
	sub.s32 	%r23, %r21, %r22;
	st.global.u32 	[%rd9], %r23;
	setp.lt.u32 	%p3, %r14, %r20;
	selp.b32 	%r24, %r1, 0, %p3;
	sub.s32 	%r25, %r14, %r20;
	add.s32 	%r26, %r25, %r24;
	st.global.u32 	[%rd9+131072], %r26;
	ret;

}
	// .globl	_Z15CTBasedNTTInnerILj2ELj65536EEvPjjjiS0_
.visible .entry _Z15CTBasedNTTInnerILj2ELj65536EEvPjjjiS0_(
	.param .u64 .ptr .align 1 _Z15CTBasedNTTInnerILj2ELj65536EEvPjjjiS0__param_0,
	.param .u32 _Z15CTBasedNTTInnerILj2ELj65536EEvPjjjiS0__param_1,
	.param .u32 _Z15CTBasedNTTInnerILj2ELj65536EEvPjjjiS0__param_2,
	.param .u32 _Z15CTBasedNTTInnerILj2ELj65536EEvPjjjiS0__param_3,
	.param .u64 .ptr .align 1 _Z15CTBasedNTTInnerILj2ELj65536EEvPjjjiS0__param_4
)
{
	.reg .pred 	%p<4>;
	.reg .b32 	%r<27>;
	.reg .b64 	%rd<18>;

	ld.param.u64 	%rd1, [_Z15CTBasedNTTInnerILj2ELj65536EEvPjjjiS0__param_0];
	ld.param.u32 	%r1, [_Z15CTBasedNTTInnerILj2ELj65536EEvPjjjiS0__param_1];
	ld.param.u32 	%rd2, [_Z15CTBasedNTTInnerILj2ELj65536EEvPjjjiS0__param_2];
	ld.param.u32 	%r2, [_Z15CTBasedNTTInnerILj2ELj65536EEvPjjjiS0__param_3];
	ld.param.u64 	%rd3, [_Z15CTBasedNTTInnerILj2ELj65536EEvPjjjiS0__param_4];
	cvta.to.global.u64 	%rd4, %rd1;
	cvta.to.global.u64 	%rd5, %rd3;
	mov.u32 	%r3, %ctaid.x;
	shl.b32 	%r4, %r3, 10;
	mov.u32 	%r5, %tid.x;
	or.b32  	%r6, %r4, %r5;
	shr.s32 	%r7, %r4, 31;
	shr.u32 	%r8, %r7, 18;
	add.s32 	%r9, %r6, %r8;
	shr.s32 	%r10, %r9, 14;
	and.b32  	%r11, %r9, -16384;
	add.s32 	%r12, %r11, %r6;
	mul.wide.s32 	%rd6, %r10, 4;
	add.s64 	%rd7, %rd5, %rd6;
	ld.global.u32 	%r13, [%rd7+8];
	mul.wide.s32 	%rd8, %r12, 4;
	add.s64 	%rd9, %rd4, %rd8;
	ld.global.u32 	%r14, [%rd9];
	ld.global.u32 	%r15, [%rd9+65536];
	mul.wide.u32 	%rd10, %r15, %r13;
	add.s32 	%r16, %r2, -2;
	shr.u64 	%rd11, %rd10, %r16;
	mul.lo.s64 	%rd12, %rd11, %rd2;
	add.s32 	%r17, %r2, 2;
	shr.u64 	%rd13, %rd12, %r17;
	cvt.u64.u32 	%rd14, %r1;
	mul.lo.s64 	%rd15, %rd13, %rd14;
	sub.s64 	%rd16, %rd10, %rd15;
	setp.lt.u64 	%p1, %rd16, %rd14;
	selp.b64 	%rd17, 0, %rd14, %p1;
	cvt.u32.u64 	%r18, %rd16;
	cvt.u32.u64 	%r19, %rd17;
	sub.s32 	%r20, %r18, %r19;
	add.s32 	%r21, %r14, %r20;
	setp.lt.u32 	%p2, %r21, %r1;
	selp.b32 	%r22, 0, %r1, %p2;
	sub.s32 	%r23, %r21, %r22;
	st.global.u32 	[%rd9], %r23;
	setp.lt.u32 	%p3, %r14, %r20;
	selp.b32 	%r24, %r1, 0, %p3;
	sub.s32 	%r25, %r14, %r20;
	add.s32 	%r26, %r25, %r24;
	st.global.u32 	[%rd9+65536], %r26;
	ret;

}
	// .globl	_Z15CTBasedNTTInnerILj4ELj65536EEvPjjjiS0_
.visible .entry _Z15CTBasedNTTInnerILj4ELj65536EEvPjjjiS0_(
	.param .u64 .ptr .align 1 _Z15CTBasedNTTInnerILj4ELj65536EEvPjjjiS0__param_0,
	.param .u32 _Z15CTBasedNTTInnerILj4ELj65536EEvPjjjiS0__param_1,
	.param .u32 _Z15CTBasedNTTInnerILj4ELj65536EEvPjjjiS0__param_2,
	.param .u32 _Z15CTBasedNTTInnerILj4ELj65536EEvPjjjiS0__param_3,
	.param .u64 .ptr .align 1 _Z15CTBasedNTTInnerILj4ELj65536EEvPjjjiS0__param_4
)
{
	.reg .pred 	%p<4>;
	.reg .b32 	%r<27>;
	.reg .b64 	%rd<18>;

	ld.param.u64 	%rd1, [_Z15CTBasedNTTInnerILj4ELj65536EEvPjjjiS0__param_0];
	ld.param.u32 	%r1, [_Z15CTBasedNTTInnerILj4ELj65536EEvPjjjiS0__param_1];
	ld.param.u32 	%rd2, [_Z15CTBasedNTTInnerILj4ELj65536EEvPjjjiS0__param_2];
	ld.param.u32 	%r2, [_Z15CTBasedNTTInnerILj4ELj65536EEvPjjjiS0__param_3];
	ld.param.u64 	%rd3, [_Z15CTBasedNTTInnerILj4ELj65536EEvPjjjiS0__param_4];
	cvta.to.global.u64 	%rd4, %rd1;
	cvta.to.global.u64 	%rd5, %rd3;
	mov.u32 	%r3, %ctaid.x;
	shl.b32 	%r4, %r3, 10;
	mov.u32 	%r5, %tid.x;
	or.b32  	%r6, %r4, %r5;
	shr.s32 	%r7, %r4, 31;
	shr.u32 	%r8, %r7, 19;
	add.s32 	%r9, %r6, %r8;
	shr.s32 	%r10, %r9, 13;
	and.b32  	%r11, %r9, -8192;
	add.s32 	%r12, %r11, %r6;
	mul.wide.s32 	%rd6, %r10, 4;
	add.s64 	%rd7, %rd5, %rd6;
	ld.global.u32 	%r13, [%rd7+16];
	mul.wide.s32 	%rd8, %r12, 4;
	add.s64 	%rd9, %rd4, %rd8;
	ld.global.u32 	%r14, [%rd9];
	ld.global.u32 	%r15, [%rd9+32768];
	mul.wide.u32 	%rd10, %r15, %r13;
	add.s32 	%r16, %r2, -2;
	shr.u64 	%rd11, %rd10, %r16;
	mul.lo.s64 	%rd12, %rd11, %rd2;
	add.s32 	%r17, %r2, 2;
	shr.u64 	%rd13, %rd12, %r17;
	cvt.u64.u32 	%rd14, %r1;
	mul.lo.s64 	%rd15, %rd13, %rd14;
	sub.s64 	%rd16, %rd10, %rd15;
	setp.lt.u64 	%p1, %rd16, %rd14;
	selp.b64 	%rd17, 0, %rd14, %p1;
	cvt.u32.u64 	%r18, %rd16;
	cvt.u32.u64 	%r19, %rd17;
	sub.s32 	%r20, %r18, %r19;
	add.s32 	%r21, %r14, %r20;
	setp.lt.u32 	%p2, %r21, %r1;
	selp.b32 	%r22, 0, %r1, %p2;
	sub.s32 	%r23, %r21, %r22;
	st.global.u32 	[%rd9], %r23;
	setp.lt.u32 	%p3, %r14, %r20;
	selp.b32 	%r24, %r1, 0, %p3;
	sub.s32 	%r25, %r14, %r20;
	add.s32 	%r26, %r25, %r24;
	st.global.u32 	[%rd9+32768], %r26;
	ret;

}
	// .globl	_Z21CTBasedNTTInnerSingleILj8ELj65536EEvPjjjiS0_
.visible .entry _Z21CTBasedNTTInnerSingleILj8ELj65536EEvPjjjiS0_(
	.param .u64 .ptr .align 1 _Z21CTBasedNTTInnerSingleILj8ELj65536EEvPjjjiS0__param_0,
	.param .u32 _Z21CTBasedNTTInnerSingleILj8ELj65536EEvPjjjiS0__param_1,
	.param .u32 _Z21CTBasedNTTInnerSingleILj8ELj65536EEvPjjjiS0__param_2,
	.param .u32 _Z21CTBasedNTTInnerSingleILj8ELj65536EEvPjjjiS0__param_3,
	.param .u64 .ptr .align 1 _Z21CTBasedNTTInnerSingleILj8ELj65536EEvPjjjiS0__param_4
)
{
	.reg .pred 	%p<157>;
	.reg .b32 	%r<855>;
	.reg .b64 	%rd<466>;

	ld.param.u64 	%rd1, [_Z21CTBasedNTTInnerSingleILj8ELj65536EEvPjjjiS0__param_0];
	ld.param.u32 	%r1, [_Z21CTBasedNTTInnerSingleILj8ELj65536EEvPjjjiS0__param_1];
	ld.param.u32 	%rd2, [_Z21CTBasedNTTInnerSingleILj8ELj65536EEvPjjjiS0__param_2];
	ld.param.u32 	%r2, [_Z21CTBasedNTTInnerSingleILj8ELj65536EEvPjjjiS0__param_3];
	ld.param.u64 	%rd3, [_Z21CTBasedNTTInnerSingleILj8ELj65536EEvPjjjiS0__param_4];
	cvta.to.global.u64 	%rd4, %rd3;
	cvta.to.global.u64 	%rd5, %rd1;
	mov.u32 	%r3, %tid.x;
	mov.u32 	%r4, %ctaid.x;
	shl.b32 	%r5, %r4, 13;
	or.b32  	%r6, %r3, %r5;
	mul.wide.u32 	%rd6, %r6, 4;
	add.s64 	%rd7, %rd5, %rd6;
	ld.global.u32 	%r7, [%rd7];
	shl.b32 	%r8, %r3, 2;
	mov.u32 	%r9, shared_array;
	add.s32 	%r10, %r9, %r8;
	ld.global.u32 	%r11, [%rd7+4096];
	add.s32 	%r12, %r10, 4096;
	ld.global.u32 	%r13, [%rd7+8192];
	ld.global.u32 	%r14, [%rd7+12288];
	ld.global.u32 	%r15, [%rd7+16384];
	ld.global.u32 	%r16, [%rd7+20480];
	ld.global.u32 	%r17, [%rd7+24576];
	ld.global.u32 	%r18, [%rd7+28672];
	shl.b32 	%r19, %r4, 12;
	add.s32 	%r20, %r2, -2;
	add.s32 	%r21, %r2, 2;
	cvt.u64.u32 	%rd8, %r1;
	and.b32  	%r22, %r4, 1048575;
	shl.b32 	%r23, %r4, 2;
	cvt.u64.u32 	%rd9, %r23;
	and.b64  	%rd10, %rd9, 4194300;
	add.s64 	%rd11, %rd4, %rd10;
	ld.global.u32 	%r24, [%rd11+32];
	mul.wide.u32 	%rd12, %r15, %r24;
	shr.u64 	%rd13, %rd12, %r20;
	mul.lo.s64 	%rd14, %rd13, %rd2;
	shr.u64 	%rd15, %rd14, %r21;
	mul.lo.s64 	%rd16, %rd15, %rd8;
	sub.s64 	%rd17, %rd12, %rd16;
	setp.lt.u64 	%p1, %rd17, %rd8;
	selp.b64 	%rd18, 0, %rd8, %p1;
	cvt.u32.u64 	%r25, %rd17;
	cvt.u32.u64 	%r26, %rd18;
	sub.s32 	%r27, %r25, %r26;
	add.s32 	%r28, %r7, %r27;
	setp.lt.u32 	%p2, %r28, %r1;
	selp.b32 	%r29, 0, %r1, %p2;
	sub.s32 	%r30, %r28, %r29;
	st.shared.u32 	[%r10], %r30;
	setp.lt.u32 	%p3, %r7, %r27;
	selp.b32 	%r31, %r1, 0, %p3;
	sub.s32 	%r32, %r7, %r27;
	add.s32 	%r33, %r32, %r31;
	st.shared.u32 	[%r10+16384], %r33;
	or.b32  	%r34, %r3, %r19;
	or.b32  	%r35, %r34, 1024;
	mul.wide.u32 	%rd19, %r22, 4;
	add.s64 	%rd20, %rd4, %rd19;
	ld.global.u32 	%r36, [%rd20+32];
	mul.wide.u32 	%rd21, %r16, %r36;
	shr.u64 	%rd22, %rd21, %r20;
	mul.lo.s64 	%rd23, %rd22, %rd2;
	shr.u64 	%rd24, %rd23, %r21;
	mul.lo.s64 	%rd25, %rd24, %rd8;
	sub.s64 	%rd26, %rd21, %rd25;
	setp.lt.u64 	%p4, %rd26, %rd8;
	selp.b64 	%rd27, 0, %rd8, %p4;
	cvt.u32.u64 	%r37, %rd26;
	cvt.u32.u64 	%r38, %rd27;
	sub.s32 	%r39, %r37, %r38;
	add.s32 	%r40, %r11, %r39;
	setp.lt.u32 	%p5, %r40, %r1;
	selp.b32 	%r41, 0, %r1, %p5;
	sub.s32 	%r42, %r40, %r41;
	st.shared.u32 	[%r10+4096], %r42;
	setp.lt.u32 	%p6, %r11, %r39;
	selp.b32 	%r43, %r1, 0, %p6;
	sub.s32 	%r44, %r11, %r39;
	add.s32 	%r45, %r44, %r43;
	st.shared.u32 	[%r10+20480], %r45;
	or.b32  	%r46, %r34, 2048;
	ld.global.u32 	%r47, [%rd20+32];
	mul.wide.u32 	%rd28, %r17, %r47;
	shr.u64 	%rd29, %rd28, %r20;
	mul.lo.s64 	%rd30, %rd29, %rd2;
	shr.u64 	%rd31, %rd30, %r21;
	mul.lo.s64 	%rd32, %rd31, %rd8;
	sub.s64 	%rd33, %rd28, %rd32;
	setp.lt.u64 	%p7, %rd33, %rd8;
	selp.b64 	%rd34, 0, %rd8, %p7;
	cvt.u32.u64 	%r48, %rd33;
	cvt.u32.u64 	%r49, %rd34;
	sub.s32 	%r50, %r48, %r49;
	add.s32 	%r51, %r13, %r50;
	setp.lt.u32 	%p8, %r51, %r1;
	selp.b32 	%r52, 0, %r1, %p8;
	sub.s32 	%r53, %r51, %r52;
	st.shared.u32 	[%r10+8192], %r53;
	setp.lt.u32 	%p9, %r13, %r50;
	selp.b32 	%r54, %r1, 0, %p9;
	sub.s32 	%r55, %r13, %r50;
	add.s32 	%r56, %r55, %r54;
	st.shared.u32 	[%r10+24576], %r56;
	or.b32  	%r57, %r34, 3072;
	ld.global.u32 	%r58, [%rd20+32];
	mul.wide.u32 	%rd35, %r18, %r58;
	shr.u64 	%rd36, %rd35, %r20;
	mul.lo.s64 	%rd37, %rd36, %rd2;
	shr.u64 	%rd38, %rd37, %r21;
	mul.lo.s64 	%rd39, %rd38, %rd8;
	sub.s64 	%rd40, %rd35, %rd39;
	setp.lt.u64 	%p10, %rd40, %rd8;
	selp.b64 	%rd41, 0, %rd8, %p10;
	cvt.u32.u64 	%r59, %rd40;
	cvt.u32.u64 	%r60, %rd41;
	sub.s32 	%r61, %r59, %r60;
	add.s32 	%r62, %r14, %r61;
	setp.lt.u32 	%p11, %r62, %r1;
	selp.b32 	%r63, 0, %r1, %p11;
	sub.s32 	%r64, %r62, %r63;
	st.shared.u32 	[%r10+12288], %r64;
	setp.lt.u32 	%p12, %r14, %r61;
	selp.b32 	%r65, %r1, 0, %p12;
	sub.s32 	%r66, %r14, %r61;
	add.s32 	%r67, %r66, %r65;
	st.shared.u32 	[%r10+28672], %r67;
	bar.sync 	0;
	shr.u32 	%r68, %r19, 11;
	mul.wide.u32 	%rd42, %r68, 4;
	add.s64 	%rd43, %rd4, %rd42;
	ld.global.u32 	%r69, [%rd43+64];
	ld.shared.u32 	%r70, [%r10];
	ld.shared.u32 	%r71, [%r10+8192];
	mul.wide.u32 	%rd44, %r71, %r69;
	shr.u64 	%rd45, %rd44, %r20;
	mul.lo.s64 	%rd46, %rd45, %rd2;
	shr.u64 	%rd47, %rd46, %r21;
	mul.lo.s64 	%rd48, %rd47, %rd8;
	sub.s64 	%rd49, %rd44, %rd48;
	setp.lt.u64 	%p13, %rd49, %rd8;
	selp.b64 	%rd50, 0, %rd8, %p13;
	cvt.u32.u64 	%r72, %rd49;
	cvt.u32.u64 	%r73, %rd50;
	sub.s32 	%r74, %r72, %r73;
	add.s32 	%r75, %r70, %r74;
	setp.lt.u32 	%p14, %r75, %r1;
	selp.b32 	%r76, 0, %r1, %p14;
	sub.s32 	%r77, %r75, %r76;
	st.shared.u32 	[%r10], %r77;
	setp.lt.u32 	%p15, %r70, %r74;
	selp.b32 	%r78, %r1, 0, %p15;
	sub.s32 	%r79, %r70, %r74;
	add.s32 	%r80, %r79, %r78;
	st.shared.u32 	[%r10+8192], %r80;
	ld.global.u32 	%r81, [%rd43+64];
	ld.shared.u32 	%r82, [%r10+4096];
	ld.shared.u32 	%r83, [%r10+12288];
	mul.wide.u32 	%rd51, %r83, %r81;
	shr.u64 	%rd52, %rd51, %r20;
	mul.lo.s64 	%rd53, %rd52, %rd2;
	shr.u64 	%rd54, %rd53, %r21;
	mul.lo.s64 	%rd55, %rd54, %rd8;
	sub.s64 	%rd56, %rd51, %rd55;
	setp.lt.u64 	%p16, %rd56, %rd8;
	selp.b64 	%rd57, 0, %rd8, %p16;
	cvt.u32.u64 	%r84, %rd56;
	cvt.u32.u64 	%r85, %rd57;
	sub.s32 	%r86, %r84, %r85;
	add.s32 	%r87, %r82, %r86;
	setp.lt.u32 	%p17, %r87, %r1;
	selp.b32 	%r88, 0, %r1, %p17;
	sub.s32 	%r89, %r87, %r88;
	st.shared.u32 	[%r10+4096], %r89;
	setp.lt.u32 	%p18, %r82, %r86;
	selp.b32 	%r90, %r1, 0, %p18;
	sub.s32 	%r91, %r82, %r86;
	add.s32 	%r92, %r91, %r90;
	st.shared.u32 	[%r10+12288], %r92;
	or.b32  	%r93, %r19, 2048;
	shr.u32 	%r94, %r93, 11;
	mul.wide.u32 	%rd58, %r94, 4;
	add.s64 	%rd59, %rd4, %rd58;
	ld.global.u32 	%r95, [%rd59+64];
	ld.shared.u32 	%r96, [%r10+16384];
	ld.shared.u32 	%r97, [%r10+24576];
	mul.wide.u32 	%rd60, %r97, %r95;
	shr.u64 	%rd61, %rd60, %r20;
	mul.lo.s64 	%rd62, %rd61, %rd2;
	shr.u64 	%rd63, %rd62, %r21;
	mul.lo.s64 	%rd64, %rd63, %rd8;
	sub.s64 	%rd65, %rd60, %rd64;
	setp.lt.u64 	%p19, %rd65, %rd8;
	selp.b64 	%rd66, 0, %rd8, %p19;
	cvt.u32.u64 	%r98, %rd65;
	cvt.u32.u64 	%r99, %rd66;
	sub.s32 	%r100, %r98, %r99;
	add.s32 	%r101, %r96, %r100;
	setp.lt.u32 	%p20, %r101, %r1;
	selp.b32 	%r102, 0, %r1, %p20;
	sub.s32 	%r103, %r101, %r102;
	st.shared.u32 	[%r10+16384], %r103;
	setp.lt.u32 	%p21, %r96, %r100;
	selp.b32 	%r104, %r1, 0, %p21;
	sub.s32 	%r105, %r96, %r100;
	add.s32 	%r106, %r105, %r104;
	st.shared.u32 	[%r10+24576], %r106;
	shr.u32 	%r107, %r57, 11;
	mul.wide.u32 	%rd67, %r107, 4;
	add.s64 	%rd68, %rd4, %rd67;
	ld.global.u32 	%r108, [%rd68+64];
	ld.shared.u32 	%r109, [%r10+20480];
	ld.shared.u32 	%r110, [%r10+28672];
	mul.wide.u32 	%rd69, %r110, %r108;
	shr.u64 	%rd70, %rd69, %r20;
	mul.lo.s64 	%rd71, %rd70, %rd2;
	shr.u64 	%rd72, %rd71, %r21;
	mul.lo.s64 	%rd73, %rd72, %rd8;
	sub.s64 	%rd74, %rd69, %rd73;
	setp.lt.u64 	%p22, %rd74, %rd8;
	selp.b64 	%rd75, 0, %rd8, %p22;
	cvt.u32.u64 	%r111, %rd74;
	cvt.u32.u64 	%r112, %rd75;
	sub.s32 	%r113, %r111, %r112;
	add.s32 	%r114, %r109, %r113;
	setp.lt.u32 	%p23, %r114, %r1;
	selp.b32 	%r115, 0, %r1, %p23;
	sub.s32 	%r116, %r114, %r115;
	st.shared.u32 	[%r10+20480], %r116;
	setp.lt.u32 	%p24, %r109, %r113;
	selp.b32 	%r117, %r1, 0, %p24;
	sub.s32 	%r118, %r109, %r113;
	add.s32 	%r119, %r118, %r117;
	st.shared.u32 	[%r10+28672], %r119;
	bar.sync 	0;
	shr.u32 	%r120, %r19, 10;
	mul.wide.u32 	%rd76, %r120, 4;
	add.s64 	%rd77, %rd4, %rd76;
	ld.global.u32 	%r121, [%rd77+128];
	ld.shared.u32 	%r122, [%r10];
	ld.shared.u32 	%r123, [%r10+4096];
	mul.wide.u32 	%rd78, %r123, %r121;
	shr.u64 	%rd79, %rd78, %r20;
	mul.lo.s64 	%rd80, %rd79, %rd2;
	shr.u64 	%rd81, %rd80, %r21;
	mul.lo.s64 	%rd82, %rd81, %rd8;
	sub.s64 	%rd83, %rd78, %rd82;
	setp.lt.u64 	%p25, %rd83, %rd8;
	selp.b64 	%rd84, 0, %rd8, %p25;
	cvt.u32.u64 	%r124, %rd83;
	cvt.u32.u64 	%r125, %rd84;
	sub.s32 	%r126, %r124, %r125;
	add.s32 	%r127, %r122, %r126;
	setp.lt.u32 	%p26, %r127, %r1;
	selp.b32 	%r128, 0, %r1, %p26;
	sub.s32 	%r129, %r127, %r128;
	st.shared.u32 	[%r10], %r129;
	setp.lt.u32 	%p27, %r122, %r126;
	selp.b32 	%r130, %r1, 0, %p27;
	sub.s32 	%r131, %r122, %r126;
	add.s32 	%r132, %r131, %r130;
	st.shared.u32 	[%r10+4096], %r132;
	or.b32  	%r133, %r120, 1;
	mul.wide.u32 	%rd85, %r133, 4;
	add.s64 	%rd86, %rd4, %rd85;
	ld.global.u32 	%r134, [%rd86+128];
	ld.shared.u32 	%r135, [%r10+8192];
	ld.shared.u32 	%r136, [%r10+12288];
	mul.wide.u32 	%rd87, %r136, %r134;
	shr.u64 	%rd88, %rd87, %r20;
	mul.lo.s64 	%rd89, %rd88, %rd2;
	shr.u64 	%rd90, %rd89, %r21;
	mul.lo.s64 	%rd91, %rd90, %rd8;
	sub.s64 	%rd92, %rd87, %rd91;
	setp.lt.u64 	%p28, %rd92, %rd8;
	selp.b64 	%rd93, 0, %rd8, %p28;
	cvt.u32.u64 	%r137, %rd92;
	cvt.u32.u64 	%r138, %rd93;
	sub.s32 	%r139, %r137, %r138;
	add.s32 	%r140, %r135, %r139;
	setp.lt.u32 	%p29, %r140, %r1;
	selp.b32 	%r141, 0, %r1, %p29;
	sub.s32 	%r142, %r140, %r141;
	st.shared.u32 	[%r10+8192], %r142;
	setp.lt.u32 	%p30, %r135, %r139;
	selp.b32 	%r143, %r1, 0, %p30;
	sub.s32 	%r144, %r135, %r139;
	add.s32 	%r145, %r144, %r143;
	st.shared.u32 	[%r10+12288], %r145;
	shr.u32 	%r146, %r93, 10;
	mul.wide.u32 	%rd94, %r146, 4;
	add.s64 	%rd95, %rd4, %rd94;
	ld.global.u32 	%r147, [%rd95+128];
	ld.shared.u32 	%r148, [%r10+16384];
	ld.shared.u32 	%r149, [%r10+20480];
	mul.wide.u32 	%rd96, %r149, %r147;
	shr.u64 	%rd97, %rd96, %r20;
	mul.lo.s64 	%rd98, %rd97, %rd2;
	shr.u64 	%rd99, %rd98, %r21;
	mul.lo.s64 	%rd100, %rd99, %rd8;
	sub.s64 	%rd101, %rd96, %rd100;
	setp.lt.u64 	%p31, %rd101, %rd8;
	selp.b64 	%rd102, 0, %rd8, %p31;
	cvt.u32.u64 	%r150, %rd101;
	cvt.u32.u64 	%r151, %rd102;
	sub.s32 	%r152, %r150, %r151;
	add.s32 	%r153, %r148, %r152;
	setp.lt.u32 	%p32, %r153, %r1;
	selp.b32 	%r154, 0, %r1, %p32;
	sub.s32 	%r155, %r153, %r154;
	st.shared.u32 	[%r10+16384], %r155;
	setp.lt.u32 	%p33, %r148, %r152;
	selp.b32 	%r156, %r1, 0, %p33;
	sub.s32 	%r157, %r148, %r152;
	add.s32 	%r158, %r157, %r156;
	st.shared.u32 	[%r10+20480], %r158;
	or.b32  	%r159, %r120, 3;
	mul.wide.u32 	%rd103, %r159, 4;
	add.s64 	%rd104, %rd4, %rd103;
	ld.global.u32 	%r160, [%rd104+128];
	ld.shared.u32 	%r161, [%r10+24576];
	ld.shared.u32 	%r162, [%r10+28672];
	mul.wide.u32 	%rd105, %r162, %r160;
	shr.u64 	%rd106, %rd105, %r20;
	mul.lo.s64 	%rd107, %rd106, %rd2;
	shr.u64 	%rd108, %rd107, %r21;
	mul.lo.s64 	%rd109, %rd108, %rd8;
	sub.s64 	%rd110, %rd105, %rd109;
	setp.lt.u64 	%p34, %rd110, %rd8;
	selp.b64 	%rd111, 0, %rd8, %p34;
	cvt.u32.u64 	%r163, %rd110;
	cvt.u32.u64 	%r164, %rd111;
	sub.s32 	%r165, %r163, %r164;
	add.s32 	%r166, %r161, %r165;
	setp.lt.u32 	%p35, %r166, %r1;
	selp.b32 	%r167, 0, %r1, %p35;
	sub.s32 	%r168, %r166, %r167;
	st.shared.u32 	[%r10+24576], %r168;
	setp.lt.u32 	%p36, %r161, %r165;
	selp.b32 	%r169, %r1, 0, %p36;
	sub.s32 	%r170, %r161, %r165;
	add.s32 	%r171, %r170, %r169;
	st.shared.u32 	[%r10+28672], %r171;
	bar.sync 	0;
	shl.b32 	%r172, %r3, 1;
	and.b32  	%r173, %r172, 1024;
	and.b32  	%r174, %r3, 511;
	or.b32  	%r175, %r173, %r174;
	shr.u32 	%r176, %r34, 9;
	mul.wide.u32 	%rd112, %r176, 4;
	add.s64 	%rd113, %rd4, %rd112;
	ld.global.u32 	%r177, [%rd113+256];
	shl.b32 	%r178, %r175, 2;
	add.s32 	%r179, %r9, %r178;
	ld.shared.u32 	%r180, [%r179];
	ld.shared.u32 	%r181, [%r179+2048];
	mul.wide.u32 	%rd114, %r181, %r177;
	shr.u64 	%rd115, %rd114, %r20;
	mul.lo.s64 	%rd116, %rd115, %rd2;
	shr.u64 	%rd117, %rd116, %r21;
	mul.lo.s64 	%rd118, %rd117, %rd8;
	sub.s64 	%rd119, %rd114, %rd118;
	setp.lt.u64 	%p37, %rd119, %rd8;
	selp.b64 	%rd120, 0, %rd8, %p37;
	cvt.u32.u64 	%r182, %rd119;
	cvt.u32.u64 	%r183, %rd120;
	sub.s32 	%r184, %r182, %r183;
	add.s32 	%r185, %r180, %r184;
	setp.lt.u32 	%p38, %r185, %r1;
	selp.b32 	%r186, 0, %r1, %p38;
	sub.s32 	%r187, %r185, %r186;
	st.shared.u32 	[%r179], %r187;
	setp.lt.u32 	%p39, %r180, %r184;
	selp.b32 	%r188, %r1, 0, %p39;
	sub.s32 	%r189, %r180, %r184;
	add.s32 	%r190, %r189, %r188;
	st.shared.u32 	[%r179+2048], %r190;
	or.b32  	%r191, %r172, 2048;
	and.b32  	%r192, %r191, 3072;
	or.b32  	%r193, %r192, %r174;
	shr.u32 	%r194, %r35, 9;
	mul.wide.u32 	%rd121, %r194, 4;
	add.s64 	%rd122, %rd4, %rd121;
	ld.global.u32 	%r195, [%rd122+256];
	shl.b32 	%r196, %r193, 2;
	add.s32 	%r197, %r9, %r196;
	ld.shared.u32 	%r198, [%r197];
	ld.shared.u32 	%r199, [%r197+2048];
	mul.wide.u32 	%rd123, %r199, %r195;
	shr.u64 	%rd124, %rd123, %r20;
	mul.lo.s64 	%rd125, %rd124, %rd2;
	shr.u64 	%rd126, %rd125, %r21;
	mul.lo.s64 	%rd127, %rd126, %rd8;
	sub.s64 	%rd128, %rd123, %rd127;
	setp.lt.u64 	%p40, %rd128, %rd8;
	selp.b64 	%rd129, 0, %rd8, %p40;
	cvt.u32.u64 	%r200, %rd128;
	cvt.u32.u64 	%r201, %rd129;
	sub.s32 	%r202, %r200, %r201;
	add.s32 	%r203, %r198, %r202;
	setp.lt.u32 	%p41, %r203, %r1;
	selp.b32 	%r204, 0, %r1, %p41;
	sub.s32 	%r205, %r203, %r204;
	st.shared.u32 	[%r197], %r205;
	setp.lt.u32 	%p42, %r198, %r202;
	selp.b32 	%r206, %r1, 0, %p42;
	sub.s32 	%r207, %r198, %r202;
	add.s32 	%r208, %r207, %r206;
	st.shared.u32 	[%r197+2048], %r208;
	or.b32  	%r209, %r172, 4096;
	and.b32  	%r210, %r209, 5120;
	or.b32  	%r211, %r210, %r174;
	shr.u32 	%r212, %r46, 9;
	mul.wide.u32 	%rd130, %r212, 4;
	add.s64 	%rd131, %rd4, %rd130;
	ld.global.u32 	%r213, [%rd131+256];
	shl.b32 	%r214, %r211, 2;
	add.s32 	%r215, %r9, %r214;
	ld.shared.u32 	%r216, [%r215];
	ld.shared.u32 	%r217, [%r215+2048];
	mul.wide.u32 	%rd132, %r217, %r213;
	shr.u64 	%rd133, %rd132, %r20;
	mul.lo.s64 	%rd134, %rd133, %rd2;
	shr.u64 	%rd135, %rd134, %r21;
	mul.lo.s64 	%rd136, %rd135, %rd8;
	sub.s64 	%rd137, %rd132, %rd136;
	setp.lt.u64 	%p43, %rd137, %rd8;
	selp.b64 	%rd138, 0, %rd8, %p43;
	cvt.u32.u64 	%r218, %rd137;
	cvt.u32.u64 	%r219, %rd138;
	sub.s32 	%r220, %r218, %r219;
	add.s32 	%r221, %r216, %r220;
	setp.lt.u32 	%p44, %r221, %r1;
	selp.b32 	%r222, 0, %r1, %p44;
	sub.s32 	%r223, %r221, %r222;
	st.shared.u32 	[%r215], %r223;
	setp.lt.u32 	%p45, %r216, %r220;
	selp.b32 	%r224, %r1, 0, %p45;
	sub.s32 	%r225, %r216, %r220;
	add.s32 	%r226, %r225, %r224;
	st.shared.u32 	[%r215+2048], %r226;
	or.b32  	%r227, %r172, 6144;
	and.b32  	%r228, %r227, 7168;
	or.b32  	%r229, %r228, %r174;
	shr.u32 	%r230, %r57, 9;
	mul.wide.u32 	%rd139, %r230, 4;
	add.s64 	%rd140, %rd4, %rd139;
	ld.global.u32 	%r231, [%rd140+256];
	shl.b32 	%r232, %r229, 2;
	add.s32 	%r233, %r9, %r232;
	ld.shared.u32 	%r234, [%r233];
	ld.shared.u32 	%r235, [%r233+2048];
	mul.wide.u32 	%rd141, %r235, %r231;
	shr.u64 	%rd142, %rd141, %r20;
	mul.lo.s64 	%rd143, %rd142, %rd2;
	shr.u64 	%rd144, %rd143, %r21;
	mul.lo.s64 	%rd145, %rd144, %rd8;
	sub.s64 	%rd146, %rd141, %rd145;
	setp.lt.u64 	%p46, %rd146, %rd8;
	selp.b64 	%rd147, 0, %rd8, %p46;
	cvt.u32.u64 	%r236, %rd146;
	cvt.u32.u64 	%r237, %rd147;
	sub.s32 	%r238, %r236, %r237;
	add.s32 	%r239, %r234, %r238;
	setp.lt.u32 	%p47, %r239, %r1;
	selp.b32 	%r240, 0, %r1, %p47;
	sub.s32 	%r241, %r239, %r240;
	st.shared.u32 	[%r233], %r241;
	setp.lt.u32 	%p48, %r234, %r238;
	selp.b32 	%r242, %r1, 0, %p48;
	sub.s32 	%r243, %r234, %r238;
	add.s32 	%r244, %r243, %r242;
	st.shared.u32 	[%r233+2048], %r244;
	bar.sync 	0;
	and.b32  	%r245, %r172, 1536;
	and.b32  	%r246, %r3, 255;
	or.b32  	%r247, %r245, %r246;
	shr.u32 	%r248, %r34, 8;
	mul.wide.u32 	%rd148, %r248, 4;
	add.s64 	%rd149, %rd4, %rd148;
	ld.global.u32 	%r249, [%rd149+512];
	shl.b32 	%r250, %r247, 2;
	add.s32 	%r251, %r9, %r250;
	ld.shared.u32 	%r252, [%r251];
	ld.shared.u32 	%r253, [%r251+1024];
	mul.wide.u32 	%rd150, %r253, %r249;
	shr.u64 	%rd151, %rd150, %r20;
	mul.lo.s64 	%rd152, %rd151, %rd2;
	shr.u64 	%rd153, %rd152, %r21;
	mul.lo.s64 	%rd154, %rd153, %rd8;
	sub.s64 	%rd155, %rd150, %rd154;
	setp.lt.u64 	%p49, %rd155, %rd8;
	selp.b64 	%rd156, 0, %rd8, %p49;
	cvt.u32.u64 	%r254, %rd155;
	cvt.u32.u64 	%r255, %rd156;
	sub.s32 	%r256, %r254, %r255;
	add.s32 	%r257, %r252, %r256;
	setp.lt.u32 	%p50, %r257, %r1;
	selp.b32 	%r258, 0, %r1, %p50;
	sub.s32 	%r259, %r257, %r258;
	st.shared.u32 	[%r251], %r259;
	setp.lt.u32 	%p51, %r252, %r256;
	selp.b32 	%r260, %r1, 0, %p51;
	sub.s32 	%r261, %r252, %r256;
	add.s32 	%r262, %r261, %r260;
	st.shared.u32 	[%r251+1024], %r262;
	and.b32  	%r263, %r191, 3584;
	or.b32  	%r264, %r263, %r246;
	shr.u32 	%r265, %r35, 8;
	mul.wide.u32 	%rd157, %r265, 4;
	add.s64 	%rd158, %rd4, %rd157;
	ld.global.u32 	%r266, [%rd158+512];
	shl.b32 	%r267, %r264, 2;
	add.s32 	%r268, %r9, %r267;
	ld.shared.u32 	%r269, [%r268];
	ld.shared.u32 	%r270, [%r268+1024];
	mul.wide.u32 	%rd159, %r270, %r266;
	shr.u64 	%rd160, %rd159, %r20;
	mul.lo.s64 	%rd161, %rd160, %rd2;
	shr.u64 	%rd162, %rd161, %r21;
	mul.lo.s64 	%rd163, %rd162, %rd8;
	sub.s64 	%rd164, %rd159, %rd163;
	setp.lt.u64 	%p52, %rd164, %rd8;
	selp.b64 	%rd165, 0, %rd8, %p52;
	cvt.u32.u64 	%r271, %rd164;
	cvt.u32.u64 	%r272, %rd165;
	sub.s32 	%r273, %r271, %r272;
	add.s32 	%r274, %r269, %r273;
	setp.lt.u32 	%p53, %r274, %r1;
	selp.b32 	%r275, 0, %r1, %p53;
	sub.s32 	%r276, %r274, %r275;
	st.shared.u32 	[%r268], %r276;
	setp.lt.u32 	%p54, %r269, %r273;
	selp.b32 	%r277, %r1, 0, %p54;
	sub.s32 	%r278, %r269, %r273;
	add.s32 	%r279, %r278, %r277;
	st.shared.u32 	[%r268+1024], %r279;
	and.b32  	%r280, %r209, 5632;
	or.b32  	%r281, %r280, %r246;
	shr.u32 	%r282, %r46, 8;
	mul.wide.u32 	%rd166, %r282, 4;
	add.s64 	%rd167, %rd4, %rd166;
	ld.global.u32 	%r283, [%rd167+512];
	shl.b32 	%r284, %r281, 2;
	add.s32 	%r285, %r9, %r284;
	ld.shared.u32 	%r286, [%r285];
	ld.shared.u32 	%r287, [%r285+1024];
	mul.wide.u32 	%rd168, %r287, %r283;
	shr.u64 	%rd169, %rd168, %r20;
	mul.lo.s64 	%rd170, %rd169, %rd2;
	shr.u64 	%rd171, %rd170, %r21;
	mul.lo.s64 	%rd172, %rd171, %rd8;
	sub.s64 	%rd173, %rd168, %rd172;
	setp.lt.u64 	%p55, %rd173, %rd8;
	selp.b64 	%rd174, 0, %rd8, %p55;
	cvt.u32.u64 	%r288, %rd173;
	cvt.u32.u64 	%r289, %rd174;
	sub.s32 	%r290, %r288, %r289;
	add.s32 	%r291, %r286, %r290;
	setp.lt.u32 	%p56, %r291, %r1;
	selp.b32 	%r292, 0, %r1, %p56;
	sub.s32 	%r293, %r291, %r292;
	st.shared.u32 	[%r285], %r293;
	setp.lt.u32 	%p57, %r286, %r290;
	selp.b32 	%r294, %r1, 0, %p57;
	sub.s32 	%r295, %r286, %r290;
	add.s32 	%r296, %r295, %r294;
	st.shared.u32 	[%r285+1024], %r296;
	and.b32  	%r297, %r227, 7680;
	or.b32  	%r298, %r297, %r246;
	shr.u32 	%r299, %r57, 8;
	mul.wide.u32 	%rd175, %r299, 4;
	add.s64 	%rd176, %rd4, %rd175;
	ld.global.u32 	%r300, [%rd176+512];
	shl.b32 	%r301, %r298, 2;
	add.s32 	%r302, %r9, %r301;
	ld.shared.u32 	%r303, [%r302];
	ld.shared.u32 	%r304, [%r302+1024];
	mul.wide.u32 	%rd177, %r304, %r300;
	shr.u64 	%rd178, %rd177, %r20;
	mul.lo.s64 	%rd179, %rd178, %rd2;
	shr.u64 	%rd180, %rd179, %r21;
	mul.lo.s64 	%rd181, %rd180, %rd8;
	sub.s64 	%rd182, %rd177, %rd181;
	setp.lt.u64 	%p58, %rd182, %rd8;
	selp.b64 	%rd183, 0, %rd8, %p58;
	cvt.u32.u64 	%r305, %rd182;
	cvt.u32.u64 	%r306, %rd183;
	sub.s32 	%r307, %r305, %r306;
	add.s32 	%r308, %r303, %r307;
	setp.lt.u32 	%p59, %r308, %r1;
	selp.b32 	%r309, 0, %r1, %p59;
	sub.s32 	%r310, %r308, %r309;
	st.shared.u32 	[%r302], %r310;
	setp.lt.u32 	%p60, %r303, %r307;
	selp.b32 	%r311, %r1, 0, %p60;
	sub.s32 	%r312, %r303, %r307;
	add.s32 	%r313, %r312, %r311;
	st.shared.u32 	[%r302+1024], %r313;
	bar.sync 	0;
	and.b32  	%r314, %r172, 1792;
	and.b32  	%r315, %r3, 127;
	or.b32  	%r316, %r314, %r315;
	shr.u32 	%r317, %r34, 7;
	mul.wide.u32 	%rd184, %r317, 4;
	add.s64 	%rd185, %rd4, %rd184;
	ld.global.u32 	%r318, [%rd185+1024];
	shl.b32 	%r319, %r316, 2;
	add.s32 	%r320, %r9, %r319;
	ld.shared.u32 	%r321, [%r320];
	ld.shared.u32 	%r322, [%r320+512];
	mul.wide.u32 	%rd186, %r322, %r318;
	shr.u64 	%rd187, %rd186, %r20;
	mul.lo.s64 	%rd188, %rd187, %rd2;
	shr.u64 	%rd189, %rd188, %r21;
	mul.lo.s64 	%rd190, %rd189, %rd8;
	sub.s64 	%rd191, %rd186, %rd190;
	setp.lt.u64 	%p61, %rd191, %rd8;
	selp.b64 	%rd192, 0, %rd8, %p61;
	cvt.u32.u64 	%r323, %rd191;
	cvt.u32.u64 	%r324, %rd192;
	sub.s32 	%r325, %r323, %r324;
	add.s32 	%r326, %r321, %r325;
	setp.lt.u32 	%p62, %r326, %r1;
	selp.b32 	%r327, 0, %r1, %p62;
	sub.s32 	%r328, %r326, %r327;
	st.shared.u32 	[%r320], %r328;
	setp.lt.u32 	%p63, %r321, %r325;
	selp.b32 	%r329, %r1, 0, %p63;
	sub.s32 	%r330, %r321, %r325;
	add.s32 	%r331, %r330, %r329;
	st.shared.u32 	[%r320+512], %r331;
	and.b32  	%r332, %r191, 3840;
	or.b32  	%r333, %r332, %r315;
	shr.u32 	%r334, %r35, 7;
	mul.wide.u32 	%rd193, %r334, 4;
	add.s64 	%rd194, %rd4, %rd193;
	ld.global.u32 	%r335, [%rd194+1024];
	shl.b32 	%r336, %r333, 2;
	add.s32 	%r337, %r9, %r336;
	ld.shared.u32 	%r338, [%r337];
	ld.shared.u32 	%r339, [%r337+512];
	mul.wide.u32 	%rd195, %r339, %r335;
	shr.u64 	%rd196, %rd195, %r20;
	mul.lo.s64 	%rd197, %rd196, %rd2;
	shr.u64 	%rd198, %rd197, %r21;
	mul.lo.s64 	%rd199, %rd198, %rd8;
	sub.s64 	%rd200, %rd195, %rd199;
	setp.lt.u64 	%p64, %rd200, %rd8;
	selp.b64 	%rd201, 0, %rd8, %p64;
	cvt.u32.u64 	%r340, %rd200;
	cvt.u32.u64 	%r341, %rd201;
	sub.s32 	%r342, %r340, %r341;
	add.s32 	%r343, %r338, %r342;
	setp.lt.u32 	%p65, %r343, %r1;
	selp.b32 	%r344, 0, %r1, %p65;
	sub.s32 	%r345, %r343, %r344;
	st.shared.u32 	[%r337], %r345;
	setp.lt.u32 	%p66, %r338, %r342;
	selp.b32 	%r346, %r1, 0, %p66;
	sub.s32 	%r347, %r338, %r342;
	add.s32 	%r348, %r347, %r346;
	st.shared.u32 	[%r337+512], %r348;
	and.b32  	%r349, %r209, 5888;
	or.b32  	%r350, %r349, %r315;
	shr.u32 	%r351, %r46, 7;
	mul.wide.u32 	%rd202, %r351, 4;
	add.s64 	%rd203, %rd4, %rd202;
	ld.global.u32 	%r352, [%rd203+1024];
	shl.b32 	%r353, %r350, 2;
	add.s32 	%r354, %r9, %r353;
	ld.shared.u32 	%r355, [%r354];
	ld.shared.u32 	%r356, [%r354+512];
	mul.wide.u32 	%rd204, %r356, %r352;
	shr.u64 	%rd205, %rd204, %r20;
	mul.lo.s64 	%rd206, %rd205, %rd2;
	shr.u64 	%rd207, %rd206, %r21;
	mul.lo.s64 	%rd208, %rd207, %rd8;
	sub.s64 	%rd209, %rd204, %rd208;
	setp.lt.u64 	%p67, %rd209, %rd8;
	selp.b64 	%rd210, 0, %rd8, %p67;
	cvt.u32.u64 	%r357, %rd209;
	cvt.u32.u64 	%r358, %rd210;
	sub.s32 	%r359, %r357, %r358;
	add.s32 	%r360, %r355, %r359;
	setp.lt.u32 	%p68, %r360, %r1;
	selp.b32 	%r361, 0, %r1, %p68;
	sub.s32 	%r362, %r360, %r361;
	st.shared.u32 	[%r354], %r362;
	setp.lt.u32 	%p69, %r355, %r359;
	selp.b32 	%r363, %r1, 0, %p69;
	sub.s32 	%r364, %r355, %r359;
	add.s32 	%r365, %r364, %r363;
	st.shared.u32 	[%r354+512], %r365;
	and.b32  	%r366, %r227, 7936;
	or.b32  	%r367, %r366, %r315;
	shr.u32 	%r368, %r57, 7;
	mul.wide.u32 	%rd211, %r368, 4;
	add.s64 	%rd212, %rd4, %rd211;
	ld.global.u32 	%r369, [%rd212+1024];
	shl.b32 	%r370, %r367, 2;
	add.s32 	%r371, %r9, %r370;
	ld.shared.u32 	%r372, [%r371];
	ld.shared.u32 	%r373, [%r371+512];
	mul.wide.u32 	%rd213, %r373, %r369;
	shr.u64 	%rd214, %rd213, %r20;
	mul.lo.s64 	%rd215, %rd214, %rd2;
	shr.u64 	%rd216, %rd215, %r21;
	mul.lo.s64 	%rd217, %rd216, %rd8;
	sub.s64 	%rd218, %rd213, %rd217;
	setp.lt.u64 	%p70, %rd218, %rd8;
	selp.b64 	%rd219, 0, %rd8, %p70;
	cvt.u32.u64 	%r374, %rd218;
	cvt.u32.u64 	%r375, %rd219;
	sub.s32 	%r376, %r374, %r375;
	add.s32 	%r377, %r372, %r376;
	setp.lt.u32 	%p71, %r377, %r1;
	selp.b32 	%r378, 0, %r1, %p71;
	sub.s32 	%r379, %r377, %r378;
	st.shared.u32 	[%r371], %r379;
	setp.lt.u32 	%p72, %r372, %r376;
	selp.b32 	%r380, %r1, 0, %p72;
	sub.s32 	%r381, %r372, %r376;
	add.s32 	%r382, %r381, %r380;
	st.shared.u32 	[%r371+512], %r382;
	bar.sync 	0;
	and.b32  	%r383, %r172, 1920;
	and.b32  	%r384, %r3, 63;
	or.b32  	%r385, %r383, %r384;
	shr.u32 	%r386, %r34, 6;
	mul.wide.u32 	%rd220, %r386, 4;
	add.s64 	%rd221, %rd4, %rd220;
	ld.global.u32 	%r387, [%rd221+2048];
	shl.b32 	%r388, %r385, 2;
	add.s32 	%r389, %r9, %r388;
	ld.shared.u32 	%r390, [%r389];
	ld.shared.u32 	%r391, [%r389+256];
	mul.wide.u32 	%rd222, %r391, %r387;
	shr.u64 	%rd223, %rd222, %r20;
	mul.lo.s64 	%rd224, %rd223, %rd2;
	shr.u64 	%rd225, %rd224, %r21;
	mul.lo.s64 	%rd226, %rd225, %rd8;
	sub.s64 	%rd227, %rd222, %rd226;
	setp.lt.u64 	%p73, %rd227, %rd8;
	selp.b64 	%rd228, 0, %rd8, %p73;
	cvt.u32.u64 	%r392, %rd227;
	cvt.u32.u64 	%r393, %rd228;
	sub.s32 	%r394, %r392, %r393;
	add.s32 	%r395, %r390, %r394;
	setp.lt.u32 	%p74, %r395, %r1;
	selp.b32 	%r396, 0, %r1, %p74;
	sub.s32 	%r397, %r395, %r396;
	st.shared.u32 	[%r389], %r397;
	setp.lt.u32 	%p75, %r390, %r394;
	selp.b32 	%r398, %r1, 0, %p75;
	sub.s32 	%r399, %r390, %r394;
	add.s32 	%r400, %r399, %r398;
	st.shared.u32 	[%r389+256], %r400;
	and.b32  	%r401, %r191, 3968;
	or.b32  	%r402, %r401, %r384;
	shr.u32 	%r403, %r35, 6;
	mul.wide.u32 	%rd229, %r403, 4;
	add.s64 	%rd230, %rd4, %rd229;
	ld.global.u32 	%r404, [%rd230+2048];
	shl.b32 	%r405, %r402, 2;
	add.s32 	%r406, %r9, %r405;
	ld.shared.u32 	%r407, [%r406];
	ld.shared.u32 	%r408, [%r406+256];
	mul.wide.u32 	%rd231, %r408, %r404;
	shr.u64 	%rd232, %rd231, %r20;
	mul.lo.s64 	%rd233, %rd232, %rd2;
	shr.u64 	%rd234, %rd233, %r21;
	mul.lo.s64 	%rd235, %rd234, %rd8;
	sub.s64 	%rd236, %rd231, %rd235;
	setp.lt.u64 	%p76, %rd236, %rd8;
	selp.b64 	%rd237, 0, %rd8, %p76;
	cvt.u32.u64 	%r409, %rd236;
	cvt.u32.u64 	%r410, %rd237;
	sub.s32 	%r411, %r409, %r410;
	add.s32 	%r412, %r407, %r411;
	setp.lt.u32 	%p77, %r412, %r1;
	selp.b32 	%r413, 0, %r1, %p77;
	sub.s32 	%r414, %r412, %r413;
	st.shared.u32 	[%r406], %r414;
	setp.lt.u32 	%p78, %r407, %r411;
	selp.b32 	%r415, %r1, 0, %p78;
	sub.s32 	%r416, %r407, %r411;
	add.s32 	%r417, %r416, %r415;
	st.shared.u32 	[%r406+256], %r417;
	and.b32  	%r418, %r209, 6016;
	or.b32  	%r419, %r418, %r384;
	shr.u32 	%r420, %r46, 6;
	mul.wide.u32 	%rd238, %r420, 4;
	add.s64 	%rd239, %rd4, %rd238;
	ld.global.u32 	%r421, [%rd239+2048];
	shl.b32 	%r422, %r419, 2;
	add.s32 	%r423, %r9, %r422;
	ld.shared.u32 	%r424, [%r423];
	ld.shared.u32 	%r425, [%r423+256];
	mul.wide.u32 	%rd240, %r425, %r421;
	shr.u64 	%rd241, %rd240, %r20;
	mul.lo.s64 	%rd242, %rd241, %rd2;
	shr.u64 	%rd243, %rd242, %r21;
	mul.lo.s64 	%rd244, %rd243, %rd8;
	sub.s64 	%rd245, %rd240, %rd244;
	setp.lt.u64 	%p79, %rd245, %rd8;
	selp.b64 	%rd246, 0, %rd8, %p79;
	cvt.u32.u64 	%r426, %rd245;
	cvt.u32.u64 	%r427, %rd246;
	sub.s32 	%r428, %r426, %r427;
	add.s32 	%r429, %r424, %r428;
	setp.lt.u32 	%p80, %r429, %r1;
	selp.b32 	%r430, 0, %r1, %p80;
	sub.s32 	%r431, %r429, %r430;
	st.shared.u32 	[%r423], %r431;
	setp.lt.u32 	%p81, %r424, %r428;
	selp.b32 	%r432, %r1, 0, %p81;
	sub.s32 	%r433, %r424, %r428;
	add.s32 	%r434, %r433, %r432;
	st.shared.u32 	[%r423+256], %r434;
	and.b32  	%r435, %r227, 8064;
	or.b32  	%r436, %r435, %r384;
	shr.u32 	%r437, %r57, 6;
	mul.wide.u32 	%rd247, %r437, 4;
	add.s64 	%rd248, %rd4, %rd247;
	ld.global.u32 	%r438, [%rd248+2048];
	shl.b32 	%r439, %r436, 2;
	add.s32 	%r440, %r9, %r439;
	ld.shared.u32 	%r441, [%r440];
	ld.shared.u32 	%r442, [%r440+256];
	mul.wide.u32 	%rd249, %r442, %r438;
	shr.u64 	%rd250, %rd249, %r20;
	mul.lo.s64 	%rd251, %rd250, %rd2;
	shr.u64 	%rd252, %rd251, %r21;
	mul.lo.s64 	%rd253, %rd252, %rd8;
	sub.s64 	%rd254, %rd249, %rd253;
	setp.lt.u64 	%p82, %rd254, %rd8;
	selp.b64 	%rd255, 0, %rd8, %p82;
	cvt.u32.u64 	%r443, %rd254;
	cvt.u32.u64 	%r444, %rd255;
	sub.s32 	%r445, %r443, %r444;
	add.s32 	%r446, %r441, %r445;
	setp.lt.u32 	%p83, %r446, %r1;
	selp.b32 	%r447, 0, %r1, %p83;
	sub.s32 	%r448, %r446, %r447;
	st.shared.u32 	[%r440], %r448;
	setp.lt.u32 	%p84, %r441, %r445;
	selp.b32 	%r449, %r1, 0, %p84;
	sub.s32 	%r450, %r441, %r445;
	add.s32 	%r451, %r450, %r449;
	st.shared.u32 	[%r440+256], %r451;
	bar.sync 	0;
	and.b32  	%r452, %r172, 1984;
	and.b32  	%r453, %r3, 31;
	or.b32  	%r454, %r452, %r453;
	shr.u32 	%r455, %r34, 5;
	mul.wide.u32 	%rd256, %r455, 4;
	add.s64 	%rd257, %rd4, %rd256;
	ld.global.u32 	%r456, [%rd257+4096];
	shl.b32 	%r457, %r454, 2;
	add.s32 	%r458, %r9, %r457;
	ld.shared.u32 	%r459, [%r458];
	ld.shared.u32 	%r460, [%r458+128];
	mul.wide.u32 	%rd258, %r460, %r456;
	shr.u64 	%rd259, %rd258, %r20;
	mul.lo.s64 	%rd260, %rd259, %rd2;
	shr.u64 	%rd261, %rd260, %r21;
	mul.lo.s64 	%rd262, %rd261, %rd8;
	sub.s64 	%rd263, %rd258, %rd262;
	setp.lt.u64 	%p85, %rd263, %rd8;
	selp.b64 	%rd264, 0, %rd8, %p85;
	cvt.u32.u64 	%r461, %rd263;
	cvt.u32.u64 	%r462, %rd264;
	sub.s32 	%r463, %r461, %r462;
	add.s32 	%r464, %r459, %r463;
	setp.lt.u32 	%p86, %r464, %r1;
	selp.b32 	%r465, 0, %r1, %p86;
	sub.s32 	%r466, %r464, %r465;
	st.shared.u32 	[%r458], %r466;
	setp.lt.u32 	%p87, %r459, %r463;
	selp.b32 	%r467, %r1, 0, %p87;
	sub.s32 	%r468, %r459, %r463;
	add.s32 	%r469, %r468, %r467;
	st.shared.u32 	[%r458+128], %r469;
	and.b32  	%r470, %r191, 4032;
	or.b32  	%r471, %r470, %r453;
	shr.u32 	%r472, %r35, 5;
	mul.wide.u32 	%rd265, %r472, 4;
	add.s64 	%rd266, %rd4, %rd265;
	ld.global.u32 	%r473, [%rd266+4096];
	shl.b32 	%r474, %r471, 2;
	add.s32 	%r475, %r9, %r474;
	ld.shared.u32 	%r476, [%r475];
	ld.shared.u32 	%r477, [%r475+128];
	mul.wide.u32 	%rd267, %r477, %r473;
	shr.u64 	%rd268, %rd267, %r20;
	mul.lo.s64 	%rd269, %rd268, %rd2;
	shr.u64 	%rd270, %rd269, %r21;
	mul.lo.s64 	%rd271, %rd270, %rd8;
	sub.s64 	%rd272, %rd267, %rd271;
	setp.lt.u64 	%p88, %rd272, %rd8;
	selp.b64 	%rd273, 0, %rd8, %p88;
	cvt.u32.u64 	%r478, %rd272;
	cvt.u32.u64 	%r479, %rd273;
	sub.s32 	%r480, %r478, %r479;
	add.s32 	%r481, %r476, %r480;
	setp.lt.u32 	%p89, %r481, %r1;
	selp.b32 	%r482, 0, %r1, %p89;
	sub.s32 	%r483, %r481, %r482;
	st.shared.u32 	[%r475], %r483;
	setp.lt.u32 	%p90, %r476, %r480;
	selp.b32 	%r484, %r1, 0, %p90;
	sub.s32 	%r485, %r476, %r480;
	add.s32 	%r486, %r485, %r484;
	st.shared.u32 	[%r475+128], %r486;
	and.b32  	%r487, %r209, 6080;
	or.b32  	%r488, %r487, %r453;
	shr.u32 	%r489, %r46, 5;
	mul.wide.u32 	%rd274, %r489, 4;
	add.s64 	%rd275, %rd4, %rd274;
	ld.global.u32 	%r490, [%rd275+4096];
	shl.b32 	%r491, %r488, 2;
	add.s32 	%r492, %r9, %r491;
	ld.shared.u32 	%r493, [%r492];
	ld.shared.u32 	%r494, [%r492+128];
	mul.wide.u32 	%rd276, %r494, %r490;
	shr.u64 	%rd277, %rd276, %r20;
	mul.lo.s64 	%rd278, %rd277, %rd2;
	shr.u64 	%rd279, %rd278, %r21;
	mul.lo.s64 	%rd280, %rd279, %rd8;
	sub.s64 	%rd281, %rd276, %rd280;
	setp.lt.u64 	%p91, %rd281, %rd8;
	selp.b64 	%rd282, 0, %rd8, %p91;
	cvt.u32.u64 	%r495, %rd281;
	cvt.u32.u64 	%r496, %rd282;
	sub.s32 	%r497, %r495, %r496;
	add.s32 	%r498, %r493, %r497;
	setp.lt.u32 	%p92, %r498, %r1;
	selp.b32 	%r499, 0, %r1, %p92;
	sub.s32 	%r500, %r498, %r499;
	st.shared.u32 	[%r492], %r500;
	setp.lt.u32 	%p93, %r493, %r497;
	selp.b32 	%r501, %r1, 0, %p93;
	sub.s32 	%r502, %r493, %r497;
	add.s32 	%r503, %r502, %r501;
	st.shared.u32 	[%r492+128], %r503;
	and.b32  	%r504, %r227, 8128;
	or.b32  	%r505, %r504, %r453;
	shr.u32 	%r506, %r57, 5;
	mul.wide.u32 	%rd283, %r506, 4;
	add.s64 	%rd284, %rd4, %rd283;
	ld.global.u32 	%r507, [%rd284+4096];
	shl.b32 	%r508, %r505, 2;
	add.s32 	%r509, %r9, %r508;
	ld.shared.u32 	%r510, [%r509];
	ld.shared.u32 	%r511, [%r509+128];
	mul.wide.u32 	%rd285, %r511, %r507;
	shr.u64 	%rd286, %rd285, %r20;
	mul.lo.s64 	%rd287, %rd286, %rd2;
	shr.u64 	%rd288, %rd287, %r21;
	mul.lo.s64 	%rd289, %rd288, %rd8;
	sub.s64 	%rd290, %rd285, %rd289;
	setp.lt.u64 	%p94, %rd290, %rd8;
	selp.b64 	%rd291, 0, %rd8, %p94;
	cvt.u32.u64 	%r512, %rd290;
	cvt.u32.u64 	%r513, %rd291;
	sub.s32 	%r514, %r512, %r513;
	add.s32 	%r515, %r510, %r514;
	setp.lt.u32 	%p95, %r515, %r1;
	selp.b32 	%r516, 0, %r1, %p95;
	sub.s32 	%r517, %r515, %r516;
	st.shared.u32 	[%r509], %r517;
	setp.lt.u32 	%p96, %r510, %r514;
	selp.b32 	%r518, %r1, 0, %p96;
	sub.s32 	%r519, %r510, %r514;
	add.s32 	%r520, %r519, %r518;
	st.shared.u32 	[%r509+128], %r520;
	bar.sync 	0;
	and.b32  	%r521, %r172, 2016;
	and.b32  	%r522, %r3, 15;
	or.b32  	%r523, %r521, %r522;
	shr.u32 	%r524, %r34, 4;
	mul.wide.u32 	%rd292, %r524, 4;
	add.s64 	%rd293, %rd4, %rd292;
	ld.global.u32 	%r525, [%rd293+8192];
	shl.b32 	%r526, %r523, 2;
	add.s32 	%r527, %r9, %r526;
	ld.shared.u32 	%r528, [%r527];
	ld.shared.u32 	%r529, [%r527+64];
	mul.wide.u32 	%rd294, %r529, %r525;
	shr.u64 	%rd295, %rd294, %r20;
	mul.lo.s64 	%rd296, %rd295, %rd2;
	shr.u64 	%rd297, %rd296, %r21;
	mul.lo.s64 	%rd298, %rd297, %rd8;
	sub.s64 	%rd299, %rd294, %rd298;
	setp.lt.u64 	%p97, %rd299, %rd8;
	selp.b64 	%rd300, 0, %rd8, %p97;
	cvt.u32.u64 	%r530, %rd299;
	cvt.u32.u64 	%r531, %rd300;
	sub.s32 	%r532, %r530, %r531;
	add.s32 	%r533, %r528, %r532;
	setp.lt.u32 	%p98, %r533, %r1;
	selp.b32 	%r534, 0, %r1, %p98;
	sub.s32 	%r535, %r533, %r534;
	st.shared.u32 	[%r527], %r535;
	setp.lt.u32 	%p99, %r528, %r532;
	selp.b32 	%r536, %r1, 0, %p99;
	sub.s32 	%r537, %r528, %r532;
	add.s32 	%r538, %r537, %r536;
	st.shared.u32 	[%r527+64], %r538;
	and.b32  	%r539, %r191, 4064;
	or.b32  	%r540, %r539, %r522;
	shr.u32 	%r541, %r35, 4;
	mul.wide.u32 	%rd301, %r541, 4;
	add.s64 	%rd302, %rd4, %rd301;
	ld.global.u32 	%r542, [%rd302+8192];
	shl.b32 	%r543, %r540, 2;
	add.s32 	%r544, %r9, %r543;
	ld.shared.u32 	%r545, [%r544];
	ld.shared.u32 	%r546, [%r544+64];
	mul.wide.u32 	%rd303, %r546, %r542;
	shr.u64 	%rd304, %rd303, %r20;
	mul.lo.s64 	%rd305, %rd304, %rd2;
	shr.u64 	%rd306, %rd305, %r21;
	mul.lo.s64 	%rd307, %rd306, %rd8;
	sub.s64 	%rd308, %rd303, %rd307;
	setp.lt.u64 	%p100, %rd308, %rd8;
	selp.b64 	%rd309, 0, %rd8, %p100;
	cvt.u32.u64 	%r547, %rd308;
	cvt.u32.u64 	%r548, %rd309;
	sub.s32 	%r549, %r547, %r548;
	add.s32 	%r550, %r545, %r549;
	setp.lt.u32 	%p101, %r550, %r1;
	selp.b32 	%r551, 0, %r1, %p101;
	sub.s32 	%r552, %r550, %r551;
	st.shared.u32 	[%r544], %r552;
	setp.lt.u32 	%p102, %r545, %r549;
	selp.b32 	%r553, %r1, 0, %p102;
	sub.s32 	%r554, %r545, %r549;
	add.s32 	%r555, %r554, %r553;
	st.shared.u32 	[%r544+64], %r555;
	and.b32  	%r556, %r209, 6112;
	or.b32  	%r557, %r556, %r522;
	shr.u32 	%r558, %r46, 4;
	mul.wide.u32 	%rd310, %r558, 4;
	add.s64 	%rd311, %rd4, %rd310;
	ld.global.u32 	%r559, [%rd311+8192];
	shl.b32 	%r560, %r557, 2;
	add.s32 	%r561, %r9, %r560;
	ld.shared.u32 	%r562, [%r561];
	ld.shared.u32 	%r563, [%r561+64];
	mul.wide.u32 	%rd312, %r563, %r559;
	shr.u64 	%rd313, %rd312, %r20;
	mul.lo.s64 	%rd314, %rd313, %rd2;
	shr.u64 	%rd315, %rd314, %r21;
	mul.lo.s64 	%rd316, %rd315, %rd8;
	sub.s64 	%rd317, %rd312, %rd316;
	setp.lt.u64 	%p103, %rd317, %rd8;
	selp.b64 	%rd318, 0, %rd8, %p103;
	cvt.u32.u64 	%r564, %rd317;
	cvt.u32.u64 	%r565, %rd318;
	sub.s32 	%r566, %r564, %r565;
	add.s32 	%r567, %r562, %r566;
	setp.lt.u32 	%p104, %r567, %r1;
	selp.b32 	%r568, 0, %r1, %p104;
	sub.s32 	%r569, %r567, %r568;
	st.shared.u32 	[%r561], %r569;
	setp.lt.u32 	%p105, %r562, %r566;
	selp.b32 	%r570, %r1, 0, %p105;
	sub.s32 	%r571, %r562, %r566;
	add.s32 	%r572, %r571, %r570;
	st.shared.u32 	[%r561+64], %r572;
	and.b32  	%r573, %r227, 8160;
	or.b32  	%r574, %r573, %r522;
	shr.u32 	%r575, %r57, 4;
	mul.wide.u32 	%rd319, %r575, 4;
	add.s64 	%rd320, %rd4, %rd319;
	ld.global.u32 	%r576, [%rd320+8192];
	shl.b32 	%r577, %r574, 2;
	add.s32 	%r578, %r9, %r577;
	ld.shared.u32 	%r579, [%r578];
	ld.shared.u32 	%r580, [%r578+64];
	mul.wide.u32 	%rd321, %r580, %r576;
	shr.u64 	%rd322, %rd321, %r20;
	mul.lo.s64 	%rd323, %rd322, %rd2;
	shr.u64 	%rd324, %rd323, %r21;
	mul.lo.s64 	%rd325, %rd324, %rd8;
	sub.s64 	%rd326, %rd321, %rd325;
	setp.lt.u64 	%p106, %rd326, %rd8;
	selp.b64 	%rd327, 0, %rd8, %p106;
	cvt.u32.u64 	%r581, %rd326;
	cvt.u32.u64 	%r582, %rd327;
	sub.s32 	%r583, %r581, %r582;
	add.s32 	%r584, %r579, %r583;
	setp.lt.u32 	%p107, %r584, %r1;
	selp.b32 	%r585, 0, %r1, %p107;
	sub.s32 	%r586, %r584, %r585;
	st.shared.u32 	[%r578], %r586;
	setp.lt.u32 	%p108, %r579, %r583;
	selp.b32 	%r587, %r1, 0, %p108;
	sub.s32 	%r588, %r579, %r583;
	add.s32 	%r589, %r588, %r587;
	st.shared.u32 	[%r578+64], %r589;
	bar.sync 	0;
	and.b32  	%r590, %r172, 2032;
	and.b32  	%r591, %r3, 7;
	or.b32  	%r592, %r590, %r591;
	shr.u32 	%r593, %r34, 3;
	mul.wide.u32 	%rd328, %r593, 4;
	add.s64 	%rd329, %rd4, %rd328;
	ld.global.u32 	%r594, [%rd329+16384];
	shl.b32 	%r595, %r592, 2;
	add.s32 	%r596, %r9, %r595;
	ld.shared.u32 	%r597, [%r596];
	ld.shared.u32 	%r598, [%r596+32];
	mul.wide.u32 	%rd330, %r598, %r594;
	shr.u64 	%rd331, %rd330, %r20;
	mul.lo.s64 	%rd332, %rd331, %rd2;
	shr.u64 	%rd333, %rd332, %r21;
	mul.lo.s64 	%rd334, %rd333, %rd8;
	sub.s64 	%rd335, %rd330, %rd334;
	setp.lt.u64 	%p109, %rd335, %rd8;
	selp.b64 	%rd336, 0, %rd8, %p109;
	cvt.u32.u64 	%r599, %rd335;
	cvt.u32.u64 	%r600, %rd336;
	sub.s32 	%r601, %r599, %r600;
	add.s32 	%r602, %r597, %r601;
	setp.lt.u32 	%p110, %r602, %r1;
	selp.b32 	%r603, 0, %r1, %p110;
	sub.s32 	%r604, %r602, %r603;
	st.shared.u32 	[%r596], %r604;
	setp.lt.u32 	%p111, %r597, %r601;
	selp.b32 	%r605, %r1, 0, %p111;
	sub.s32 	%r606, %r597, %r601;
	add.s32 	%r607, %r606, %r605;
	st.shared.u32 	[%r596+32], %r607;
	and.b32  	%r608, %r191, 4080;
	or.b32  	%r609, %r608, %r591;
	shr.u32 	%r610, %r35, 3;
	mul.wide.u32 	%rd337, %r610, 4;
	add.s64 	%rd338, %rd4, %rd337;
	ld.global.u32 	%r611, [%rd338+16384];
	shl.b32 	%r612, %r609, 2;
	add.s32 	%r613, %r9, %r612;
	ld.shared.u32 	%r614, [%r613];
	ld.shared.u32 	%r615, [%r613+32];
	mul.wide.u32 	%rd339, %r615, %r611;
	shr.u64 	%rd340, %rd339, %r20;
	mul.lo.s64 	%rd341, %rd340, %rd2;
	shr.u64 	%rd342, %rd341, %r21;
	mul.lo.s64 	%rd343, %rd342, %rd8;
	sub.s64 	%rd344, %rd339, %rd343;
	setp.lt.u64 	%p112, %rd344, %rd8;
	selp.b64 	%rd345, 0, %rd8, %p112;
	cvt.u32.u64 	%r616, %rd344;
	cvt.u32.u64 	%r617, %rd345;
	sub.s32 	%r618, %r616, %r617;
	add.s32 	%r619, %r614, %r618;
	setp.lt.u32 	%p113, %r619, %r1;
	selp.b32 	%r620, 0, %r1, %p113;
	sub.s32 	%r621, %r619, %r620;
	st.shared.u32 	[%r613], %r621;
	setp.lt.u32 	%p114, %r614, %r618;
	selp.b32 	%r622, %r1, 0, %p114;
	sub.s32 	%r623, %r614, %r618;
	add.s32 	%r624, %r623, %r622;
	st.shared.u32 	[%r613+32], %r624;
	and.b32  	%r625, %r209, 6128;
	or.b32  	%r626, %r625, %r591;
	shr.u32 	%r627, %r46, 3;
	mul.wide.u32 	%rd346, %r627, 4;
	add.s64 	%rd347, %rd4, %rd346;
	ld.global.u32 	%r628, [%rd347+16384];
	shl.b32 	%r629, %r626, 2;
	add.s32 	%r630, %r9, %r629;
	ld.shared.u32 	%r631, [%r630];
	ld.shared.u32 	%r632, [%r630+32];
	mul.wide.u32 	%rd348, %r632, %r628;
	shr.u64 	%rd349, %rd348, %r20;
	mul.lo.s64 	%rd350, %rd349, %rd2;
	shr.u64 	%rd351, %rd350, %r21;
	mul.lo.s64 	%rd352, %rd351, %rd8;
	sub.s64 	%rd353, %rd348, %rd352;
	setp.lt.u64 	%p115, %rd353, %rd8;
	selp.b64 	%rd354, 0, %rd8, %p115;
	cvt.u32.u64 	%r633, %rd353;
	cvt.u32.u64 	%r634, %rd354;
	sub.s32 	%r635, %r633, %r634;
	add.s32 	%r636, %r631, %r635;
	setp.lt.u32 	%p116, %r636, %r1;
	selp.b32 	%r637, 0, %r1, %p116;
	sub.s32 	%r638, %r636, %r637;
	st.shared.u32 	[%r630], %r638;
	setp.lt.u32 	%p117, %r631, %r635;
	selp.b32 	%r639, %r1, 0, %p117;
	sub.s32 	%r640, %r631, %r635;
	add.s32 	%r641, %r640, %r639;
	st.shared.u32 	[%r630+32], %r641;
	and.b32  	%r642, %r227, 8176;
	or.b32  	%r643, %r642, %r591;
	shr.u32 	%r644, %r57, 3;
	mul.wide.u32 	%rd355, %r644, 4;
	add.s64 	%rd356, %rd4, %rd355;
	ld.global.u32 	%r645, [%rd356+16384];
	shl.b32 	%r646, %r643, 2;
	add.s32 	%r647, %r9, %r646;
	ld.shared.u32 	%r648, [%r647];
	ld.shared.u32 	%r649, [%r647+32];
	mul.wide.u32 	%rd357, %r649, %r645;
	shr.u64 	%rd358, %rd357, %r20;
	mul.lo.s64 	%rd359, %rd358, %rd2;
	shr.u64 	%rd360, %rd359, %r21;
	mul.lo.s64 	%rd361, %rd360, %rd8;
	sub.s64 	%rd362, %rd357, %rd361;
	setp.lt.u64 	%p118, %rd362, %rd8;
	selp.b64 	%rd363, 0, %rd8, %p118;
	cvt.u32.u64 	%r650, %rd362;
	cvt.u32.u64 	%r651, %rd363;
	sub.s32 	%r652, %r650, %r651;
	add.s32 	%r653, %r648, %r652;
	setp.lt.u32 	%p119, %r653, %r1;
	selp.b32 	%r654, 0, %r1, %p119;
	sub.s32 	%r655, %r653, %r654;
	st.shared.u32 	[%r647], %r655;
	setp.lt.u32 	%p120, %r648, %r652;
	selp.b32 	%r656, %r1, 0, %p120;
	sub.s32 	%r657, %r648, %r652;
	add.s32 	%r658, %r657, %r656;
	st.shared.u32 	[%r647+32], %r658;
	bar.sync 	0;
	and.b32  	%r659, %r172, 2040;
	and.b32  	%r660, %r3, 3;
	or.b32  	%r661, %r659, %r660;
	and.b32  	%r662, %r34, -3076;
	cvt.u64.u32 	%rd364, %r662;
	add.s64 	%rd365, %rd4, %rd364;
	ld.global.u32 	%r663, [%rd365+32768];
	shl.b32 	%r664, %r661, 2;
	add.s32 	%r665, %r9, %r664;
	ld.shared.u32 	%r666, [%r665];
	ld.shared.u32 	%r667, [%r665+16];
	mul.wide.u32 	%rd366, %r667, %r663;
	shr.u64 	%rd367, %rd366, %r20;
	mul.lo.s64 	%rd368, %rd367, %rd2;
	shr.u64 	%rd369, %rd368, %r21;
	mul.lo.s64 	%rd370, %rd369, %rd8;
	sub.s64 	%rd371, %rd366, %rd370;
	setp.lt.u64 	%p121, %rd371, %rd8;
	selp.b64 	%rd372, 0, %rd8, %p121;
	cvt.u32.u64 	%r668, %rd371;
	cvt.u32.u64 	%r669, %rd372;
	sub.s32 	%r670, %r668, %r669;
	add.s32 	%r671, %r666, %r670;
	setp.lt.u32 	%p122, %r671, %r1;
	selp.b32 	%r672, 0, %r1, %p122;
	sub.s32 	%r673, %r671, %r672;
	st.shared.u32 	[%r665], %r673;
	setp.lt.u32 	%p123, %r666, %r670;
	selp.b32 	%r674, %r1, 0, %p123;
	sub.s32 	%r675, %r666, %r670;
	add.s32 	%r676, %r675, %r674;
	st.shared.u32 	[%r665+16], %r676;
	and.b32  	%r677, %r191, 4088;
	or.b32  	%r678, %r677, %r660;
	and.b32  	%r679, %r35, -2052;
	cvt.u64.u32 	%rd373, %r679;
	add.s64 	%rd374, %rd4, %rd373;
	ld.global.u32 	%r680, [%rd374+32768];
	shl.b32 	%r681, %r678, 2;
	add.s32 	%r682, %r9, %r681;
	ld.shared.u32 	%r683, [%r682];
	ld.shared.u32 	%r684, [%r682+16];
	mul.wide.u32 	%rd375, %r684, %r680;
	shr.u64 	%rd376, %rd375, %r20;
	mul.lo.s64 	%rd377, %rd376, %rd2;
	shr.u64 	%rd378, %rd377, %r21;
	mul.lo.s64 	%rd379, %rd378, %rd8;
	sub.s64 	%rd380, %rd375, %rd379;
	setp.lt.u64 	%p124, %rd380, %rd8;
	selp.b64 	%rd381, 0, %rd8, %p124;
	cvt.u32.u64 	%r685, %rd380;
	cvt.u32.u64 	%r686, %rd381;
	sub.s32 	%r687, %r685, %r686;
	add.s32 	%r688, %r683, %r687;
	setp.lt.u32 	%p125, %r688, %r1;
	selp.b32 	%r689, 0, %r1, %p125;
	sub.s32 	%r690, %r688, %r689;
	st.shared.u32 	[%r682], %r690;
	setp.lt.u32 	%p126, %r683, %r687;
	selp.b32 	%r691, %r1, 0, %p126;
	sub.s32 	%r692, %r683, %r687;
	add.s32 	%r693, %r692, %r691;
	st.shared.u32 	[%r682+16], %r693;
	and.b32  	%r694, %r209, 6136;
	or.b32  	%r695, %r694, %r660;
	and.b32  	%r696, %r46, -1028;
	cvt.u64.u32 	%rd382, %r696;
	add.s64 	%rd383, %rd4, %rd382;
	ld.global.u32 	%r697, [%rd383+32768];
	shl.b32 	%r698, %r695, 2;
	add.s32 	%r699, %r9, %r698;
	ld.shared.u32 	%r700, [%r699];
	ld.shared.u32 	%r701, [%r699+16];
	mul.wide.u32 	%rd384, %r701, %r697;
	shr.u64 	%rd385, %rd384, %r20;
	mul.lo.s64 	%rd386, %rd385, %rd2;
	shr.u64 	%rd387, %rd386, %r21;
	mul.lo.s64 	%rd388, %rd387, %rd8;
	sub.s64 	%rd389, %rd384, %rd388;
	setp.lt.u64 	%p127, %rd389, %rd8;
	selp.b64 	%rd390, 0, %rd8, %p127;
	cvt.u32.u64 	%r702, %rd389;
	cvt.u32.u64 	%r703, %rd390;
	sub.s32 	%r704, %r702, %r703;
	add.s32 	%r705, %r700, %r704;
	setp.lt.u32 	%p128, %r705, %r1;
	selp.b32 	%r706, 0, %r1, %p128;
	sub.s32 	%r707, %r705, %r706;
	st.shared.u32 	[%r699], %r707;
	setp.lt.u32 	%p129, %r700, %r704;
	selp.b32 	%r708, %r1, 0, %p129;
	sub.s32 	%r709, %r700, %r704;
	add.s32 	%r710, %r709, %r708;
	st.shared.u32 	[%r699+16], %r710;
	and.b32  	%r711, %r227, 8184;
	or.b32  	%r712, %r711, %r660;
	and.b32  	%r713, %r57, -4;
	cvt.u64.u32 	%rd391, %r713;
	add.s64 	%rd392, %rd4, %rd391;
	ld.global.u32 	%r714, [%rd392+32768];
	shl.b32 	%r715, %r712, 2;
	add.s32 	%r716, %r9, %r715;
	ld.shared.u32 	%r717, [%r716];
	ld.shared.u32 	%r718, [%r716+16];
	mul.wide.u32 	%rd393, %r718, %r714;
	shr.u64 	%rd394, %rd393, %r20;
	mul.lo.s64 	%rd395, %rd394, %rd2;
	shr.u64 	%rd396, %rd395, %r21;
	mul.lo.s64 	%rd397, %rd396, %rd8;
	sub.s64 	%rd398, %rd393, %rd397;
	setp.lt.u64 	%p130, %rd398, %rd8;
	selp.b64 	%rd399, 0, %rd8, %p130;
	cvt.u32.u64 	%r719, %rd398;
	cvt.u32.u64 	%r720, %rd399;
	sub.s32 	%r721, %r719, %r720;
	add.s32 	%r722, %r717, %r721;
	setp.lt.u32 	%p131, %r722, %r1;
	selp.b32 	%r723, 0, %r1, %p131;
	sub.s32 	%r724, %r722, %r723;
	st.shared.u32 	[%r716], %r724;
	setp.lt.u32 	%p132, %r717, %r721;
	selp.b32 	%r725, %r1, 0, %p132;
	sub.s32 	%r726, %r717, %r721;
	add.s32 	%r727, %r726, %r725;
	st.shared.u32 	[%r716+16], %r727;
	bar.sync 	0;
	and.b32  	%r728, %r172, 2044;
	and.b32  	%r729, %r3, 1;
	or.b32  	%r730, %r728, %r729;
	shr.u32 	%r731, %r34, 1;
	mul.wide.u32 	%rd400, %r731, 4;
	add.s64 	%rd401, %rd4, %rd400;
	ld.global.u32 	%r732, [%rd401+65536];
	shl.b32 	%r733, %r730, 2;
	add.s32 	%r734, %r9, %r733;
	ld.shared.u32 	%r735, [%r734];
	ld.shared.u32 	%r736, [%r734+8];
	mul.wide.u32 	%rd402, %r736, %r732;
	shr.u64 	%rd403, %rd402, %r20;
	mul.lo.s64 	%rd404, %rd403, %rd2;
	shr.u64 	%rd405, %rd404, %r21;
	mul.lo.s64 	%rd406, %rd405, %rd8;
	sub.s64 	%rd407, %rd402, %rd406;
	setp.lt.u64 	%p133, %rd407, %rd8;
	selp.b64 	%rd408, 0, %rd8, %p133;
	cvt.u32.u64 	%r737, %rd407;
	cvt.u32.u64 	%r738, %rd408;
	sub.s32 	%r739, %r737, %r738;
	add.s32 	%r740, %r735, %r739;
	setp.lt.u32 	%p134, %r740, %r1;
	selp.b32 	%r741, 0, %r1, %p134;
	sub.s32 	%r742, %r740, %r741;
	st.shared.u32 	[%r734], %r742;
	setp.lt.u32 	%p135, %r735, %r739;
	selp.b32 	%r743, %r1, 0, %p135;
	sub.s32 	%r744, %r735, %r739;
	add.s32 	%r745, %r744, %r743;
	st.shared.u32 	[%r734+8], %r745;
	and.b32  	%r746, %r191, 4092;
	or.b32  	%r747, %r746, %r729;
	shr.u32 	%r748, %r35, 1;
	mul.wide.u32 	%rd409, %r748, 4;
	add.s64 	%rd410, %rd4, %rd409;
	ld.global.u32 	%r749, [%rd410+65536];
	shl.b32 	%r750, %r747, 2;
	add.s32 	%r751, %r9, %r750;
	ld.shared.u32 	%r752, [%r751];
	ld.shared.u32 	%r753, [%r751+8];
	mul.wide.u32 	%rd411, %r753, %r749;
	shr.u64 	%rd412, %rd411, %r20;
	mul.lo.s64 	%rd413, %rd412, %rd2;
	shr.u64 	%rd414, %rd413, %r21;
	mul.lo.s64 	%rd415, %rd414, %rd8;
	sub.s64 	%rd416, %rd411, %rd415;
	setp.lt.u64 	%p136, %rd416, %rd8;
	selp.b64 	%rd417, 0, %rd8, %p136;
	cvt.u32.u64 	%r754, %rd416;
	cvt.u32.u64 	%r755, %rd417;
	sub.s32 	%r756, %r754, %r755;
	add.s32 	%r757, %r752, %r756;
	setp.lt.u32 	%p137, %r757, %r1;
	selp.b32 	%r758, 0, %r1, %p137;
	sub.s32 	%r759, %r757, %r758;
	st.shared.u32 	[%r751], %r759;
	setp.lt.u32 	%p138, %r752, %r756;
	selp.b32 	%r760, %r1, 0, %p138;
	sub.s32 	%r761, %r752, %r756;
	add.s32 	%r762, %r761, %r760;
	st.shared.u32 	[%r751+8], %r762;
	and.b32  	%r763, %r209, 6140;
	or.b32  	%r764, %r763, %r729;
	shr.u32 	%r765, %r46, 1;
	mul.wide.u32 	%rd418, %r765, 4;
	add.s64 	%rd419, %rd4, %rd418;
	ld.global.u32 	%r766, [%rd419+65536];
	shl.b32 	%r767, %r764, 2;
	add.s32 	%r768, %r9, %r767;
	ld.shared.u32 	%r769, [%r768];
	ld.shared.u32 	%r770, [%r768+8];
	mul.wide.u32 	%rd420, %r770, %r766;
	shr.u64 	%rd421, %rd420, %r20;
	mul.lo.s64 	%rd422, %rd421, %rd2;
	shr.u64 	%rd423, %rd422, %r21;
	mul.lo.s64 	%rd424, %rd423, %rd8;
	sub.s64 	%rd425, %rd420, %rd424;
	setp.lt.u64 	%p139, %rd425, %rd8;
	selp.b64 	%rd426, 0, %rd8, %p139;
	cvt.u32.u64 	%r771, %rd425;
	cvt.u32.u64 	%r772, %rd426;
	sub.s32 	%r773, %r771, %r772;
	add.s32 	%r774, %r769, %r773;
	setp.lt.u32 	%p140, %r774, %r1;
	selp.b32 	%r775, 0, %r1, %p140;
	sub.s32 	%r776, %r774, %r775;
	st.shared.u32 	[%r768], %r776;
	setp.lt.u32 	%p141, %r769, %r773;
	selp.b32 	%r777, %r1, 0, %p141;
	sub.s32 	%r778, %r769, %r773;
	add.s32 	%r779, %r778, %r777;
	st.shared.u32 	[%r768+8], %r779;
	and.b32  	%r780, %r227, 8188;
	or.b32  	%r781, %r780, %r729;
	shr.u32 	%r782, %r57, 1;
	mul.wide.u32 	%rd427, %r782, 4;
	add.s64 	%rd428, %rd4, %rd427;
	ld.global.u32 	%r783, [%rd428+65536];
	shl.b32 	%r784, %r781, 2;
	add.s32 	%r785, %r9, %r784;
	ld.shared.u32 	%r786, [%r785];
	ld.shared.u32 	%r787, [%r785+8];
	mul.wide.u32 	%rd429, %r787, %r783;
	shr.u64 	%rd430, %rd429, %r20;
	mul.lo.s64 	%rd431, %rd430, %rd2;
	shr.u64 	%rd432, %rd431, %r21;
	mul.lo.s64 	%rd433, %rd432, %rd8;
	sub.s64 	%rd434, %rd429, %rd433;
	setp.lt.u64 	%p142, %rd434, %rd8;
	selp.b64 	%rd435, 0, %rd8, %p142;
	cvt.u32.u64 	%r788, %rd434;
	cvt.u32.u64 	%r789, %rd435;
	sub.s32 	%r790, %r788, %r789;
	add.s32 	%r791, %r786, %r790;
	setp.lt.u32 	%p143, %r791, %r1;
	selp.b32 	%r792, 0, %r1, %p143;
	sub.s32 	%r793, %r791, %r792;
	st.shared.u32 	[%r785], %r793;
	setp.lt.u32 	%p144, %r786, %r790;
	selp.b32 	%r794, %r1, 0, %p144;
	sub.s32 	%r795, %r786, %r790;
	add.s32 	%r796, %r795, %r794;
	st.shared.u32 	[%r785+8], %r796;
	bar.sync 	0;
	mul.wide.s32 	%rd436, %r34, 4;
	add.s64 	%rd437, %rd4, %rd436;
	ld.global.u32 	%r797, [%rd437+131072];
	add.s32 	%r798, %r10, %r8;
	ld.shared.v2.u32 	{%r799, %r800}, [%r798];
	mul.wide.u32 	%rd438, %r800, %r797;
	shr.u64 	%rd439, %rd438, %r20;
	mul.lo.s64 	%rd440, %rd439, %rd2;
	shr.u64 	%rd441, %rd440, %r21;
	mul.lo.s64 	%rd442, %rd441, %rd8;
	sub.s64 	%rd443, %rd438, %rd442;
	setp.lt.u64 	%p145, %rd443, %rd8;
	selp.b64 	%rd444, 0, %rd8, %p145;
	cvt.u32.u64 	%r801, %rd443;
	cvt.u32.u64 	%r802, %rd444;
	sub.s32 	%r803, %r801, %r802;
	add.s32 	%r804, %r799, %r803;
	setp.lt.u32 	%p146, %r804, %r1;
	selp.b32 	%r805, 0, %r1, %p146;
	sub.s32 	%r806, %r804, %r805;
	setp.lt.u32 	%p147, %r799, %r803;
	selp.b32 	%r807, %r1, 0, %p147;
	sub.s32 	%r808, %r799, %r803;
	add.s32 	%r809, %r808, %r807;
	st.shared.v2.u32 	[%r798], {%r806, %r809};
	ld.global.u32 	%r810, [%rd437+135168];
	add.s32 	%r811, %r12, %r8;
	ld.shared.v2.u32 	{%r812, %r813}, [%r811+4096];
	mul.wide.u32 	%rd445, %r813, %r810;
	shr.u64 	%rd446, %rd445, %r20;
	mul.lo.s64 	%rd447, %rd446, %rd2;
	shr.u64 	%rd448, %rd447, %r21;
	mul.lo.s64 	%rd449, %rd448, %rd8;
	sub.s64 	%rd450, %rd445, %rd449;
	setp.lt.u64 	%p148, %rd450, %rd8;
	selp.b64 	%rd451, 0, %rd8, %p148;
	cvt.u32.u64 	%r814, %rd450;
	cvt.u32.u64 	%r815, %rd451;
	sub.s32 	%r816, %r814, %r815;
	add.s32 	%r817, %r812, %r816;
	setp.lt.u32 	%p149, %r817, %r1;
	selp.b32 	%r818, 0, %r1, %p149;
	sub.s32 	%r819, %r817, %r818;
	setp.lt.u32 	%p150, %r812, %r816;
	selp.b32 	%r820, %r1, 0, %p150;
	sub.s32 	%r821, %r812, %r816;
	add.s32 	%r822, %r821, %r820;
	st.shared.v2.u32 	[%r811+4096], {%r819, %r822};
	ld.global.u32 	%r823, [%rd437+139264];
	ld.shared.v2.u32 	{%r824, %r825}, [%r811+12288];
	mul.wide.u32 	%rd452, %r825, %r823;
	shr.u64 	%rd453, %rd452, %r20;
	mul.lo.s64 	%rd454, %rd453, %rd2;
	shr.u64 	%rd455, %rd454, %r21;
	mul.lo.s64 	%rd456, %rd455, %rd8;
	sub.s64 	%rd457, %rd452, %rd456;
	setp.lt.u64 	%p151, %rd457, %rd8;
	selp.b64 	%rd458, 0, %rd8, %p151;
	cvt.u32.u64 	%r826, %rd457;
	cvt.u32.u64 	%r827, %rd458;
	sub.s32 	%r828, %r826, %r827;
	add.s32 	%r829, %r824, %r828;
	setp.lt.u32 	%p152, %r829, %r1;
	selp.b32 	%r830, 0, %r1, %p152;
	sub.s32 	%r831, %r829, %r830;
	setp.lt.u32 	%p153, %r824, %r828;
	selp.b32 	%r832, %r1, 0, %p153;
	sub.s32 	%r833, %r824, %r828;
	add.s32 	%r834, %r833, %r832;
	st.shared.v2.u32 	[%r811+12288], {%r831, %r834};
	ld.global.u32 	%r835, [%rd437+143360];
	ld.shared.v2.u32 	{%r836, %r837}, [%r811+20480];
	mul.wide.u32 	%rd459, %r837, %r835;
	shr.u64 	%rd460, %rd459, %r20;
	mul.lo.s64 	%rd461, %rd460, %rd2;
	shr.u64 	%rd462, %rd461, %r21;
	mul.lo.s64 	%rd463, %rd462, %rd8;
	sub.s64 	%rd464, %rd459, %rd463;
	setp.lt.u64 	%p154, %rd464, %rd8;
	selp.b64 	%rd465, 0, %rd8, %p154;
	cvt.u32.u64 	%r838, %rd464;
	cvt.u32.u64 	%r839, %rd465;
	sub.s32 	%r840, %r838, %r839;
	add.s32 	%r841, %r836, %r840;
	setp.lt.u32 	%p155, %r841, %r1;
	selp.b32 	%r842, 0, %r1, %p155;
	sub.s32 	%r843, %r841, %r842;
	setp.lt.u32 	%p156, %r836, %r840;
	selp.b32 	%r844, %r1, 0, %p156;
	sub.s32 	%r845, %r836, %r840;
	add.s32 	%r846, %r845, %r844;
	st.shared.v2.u32 	[%r811+20480], {%r843, %r846};
	bar.sync 	0;
	ld.shared.u32 	%r847, [%r10];
	st.global.u32 	[%rd7], %r847;
	ld.shared.u32 	%r848, [%r10+4096];
	st.global.u32 	[%rd7+4096], %r848;
	ld.shared.u32 	%r849, [%r10+8192];
	st.global.u32 	[%rd7+8192], %r849;
	ld.shared.u32 	%r850, [%r10+12288];
	st.global.u32 	[%rd7+12288], %r850;
	ld.shared.u32 	%r851, [%r10+16384];
	st.global.u32 	[%rd7+16384], %r851;
	ld.shared.u32 	%r852, [%r10+20480];
	st.global.u32 	[%rd7+20480], %r852;
	ld.shared.u32 	%r853, [%r10+24576];
	st.global.u32 	[%rd7+24576], %r853;
	ld.shared.u32 	%r854, [%r10+28672];
	st.global.u32 	[%rd7+28672], %r854;
	ret;

}
	// .globl	_Z15CTBasedNTTInnerILj1ELj32768EEvPjjjiS0_
.visible .entry _Z15CTBasedNTTInnerILj1ELj32768EEvPjjjiS0_(
	.param .u64 .ptr .align 1 _Z15CTBasedNTTInnerILj1ELj32768EEvPjjjiS0__param_0,
	.param .u32 _Z15CTBasedNTTInnerILj1ELj32768EEvPjjjiS0__param_1,
	.param .u32 _Z15CTBasedNTTInnerILj1ELj32768EEvPjjjiS0__param_2,
	.param .u32 _Z15CTBasedNTTInnerILj1ELj32768EEvPjjjiS0__param_3,
	.param .u64 .ptr .align 1 _Z15CTBasedNTTInnerILj1ELj32768EEvPjjjiS0__param_4
)
{
	.reg .pred 	%p<4>;
	.reg .b32 	%r<27>;
	.reg .b64 	%rd<18>;

	ld.param.u64 	%rd1, [_Z15CTBasedNTTInnerILj1ELj32768EEvPjjjiS0__param_0];
	ld.param.u32 	%r1, [_Z15CTBasedNTTInnerILj1ELj32768EEvPjjjiS0__param_1];
	ld.param.u32 	%rd2, [_Z15CTBasedNTTInnerILj1ELj32768EEvPjjjiS0__param_2];
	ld.param.u32 	%r2, [_Z15CTBasedNTTInnerILj1ELj32768EEvPjjjiS0__param_3];
	ld.param.u64 	%rd3, [_Z15CTBasedNTTInnerILj1ELj32768EEvPjjjiS0__param_4];
	cvta.to.global.u64 	%rd4, %rd1;
	cvta.to.global.u64 	%rd5, %rd3;
	mov.u32 	%r3, %ctaid.x;
	shl.b32 	%r4, %r3, 10;
	mov.u32 	%r5, %tid.x;
	or.b32  	%r6, %r4, %r5;
	shr.s32 	%r7, %r4, 31;
	shr.u32 	%r8, %r7, 18;
	add.s32 	%r9, %r6, %r8;
	shr.s32 	%r10, %r9, 14;
	and.b32  	%r11, %r9, -16384;
	add.s32 	%r12, %r11, %r6;
	mul.wide.s32 	%rd6, %r10, 4;
	add.s64 	%rd7, %rd5, %rd6;
	ld.global.u32 	%r13, [%rd7+4];
	mul.wide.s32 	%rd8, %r12, 4;
	add.s64 	%rd9, %rd4, %rd8;
	ld.global.u32 	%r14, [%rd9];
	ld.global.u32 	%r15, [%rd9+65536];
	mul.wide.u32 	%rd10, %r15, %r13;
	add.s32 	%r16, %r2, -2;
	shr.u64 	%rd11, %rd10, %r16;
	mul.lo.s64 	%rd12, %rd11, %rd2;
	add.s32 	%r17, %r2, 2;
	shr.u64 	%rd13, %rd12, %r17;
	cvt.u64.u32 	%rd14, %r1;
	mul.lo.s64 	%rd15, %rd13, %rd14;
	sub.s64 	%rd16, %rd10, %rd15;
	setp.lt.u64 	%p1, %rd16, %rd14;
	selp.b64 	%rd17, 0, %rd14, %p1;
	cvt.u32.u64 	%r18, %rd16;
	cvt.u32.u64 	%r19, %rd17;
	sub.s32 	%r20, %r18, %r19;
	add.s32 	%r21, %r14, %r20;
	setp.lt.u32 	%p2, %r21, %r1;
	selp.b32 	%r22, 0, %r1, %p2;
	sub.s32 	%r23, %r21, %r22;
	st.global.u32 	[%rd9], %r23;
	setp.lt.u32 	%p3, %r14, %r20;
	selp.b32 	%r24, %r1, 0, %p3;
	sub.s32 	%r25, %r14, %r20;
	add.s32 	%r26, %r25, %r24;
	st.global.u32 	[%rd9+65536], %r26;
	ret;

}
	// .globl	_Z15CTBasedNTTInnerILj2ELj32768EEvPjjjiS0_
.visible .entry _Z15CTBasedNTTInnerILj2ELj32768EEvPjjjiS0_(
	.param .u64 .ptr .align 1 _Z15CTBasedNTTInnerILj2ELj32768EEvPjjjiS0__param_0,
	.param .u32 _Z15CTBasedNTTInnerILj2ELj32768EEvPjjjiS0__param_1,
	.param .u32 _Z15CTBasedNTTInnerILj2ELj32768EEvPjjjiS0__param_2,
	.param .u32 _Z15CTBasedNTTInnerILj2ELj32768EEvPjjjiS0__param_3,
	.param .u64 .ptr .align 1 _Z15CTBasedNTTInnerILj2ELj32768EEvPjjjiS0__param_4
)
{
	.reg .pred 	%p<4>;
	.reg .b32 	%r<27>;
	.reg .b64 	%rd<18>;

	ld.param.u64 	%rd1, [_Z15CTBasedNTTInnerILj2ELj32768EEvPjjjiS0__param_0];
	ld.param.u32 	%r1, [_Z15CTBasedNTTInnerILj2ELj32768EEvPjjjiS0__param_1];
	ld.param.u32 	%rd2, [_Z15CTBasedNTTInnerILj2ELj32768EEvPjjjiS0__param_2];
	ld.param.u32 	%r2, [_Z15CTBasedNTTInnerILj2ELj32768EEvPjjjiS0__param_3];
	ld.param.u64 	%rd3, [_Z15CTBasedNTTInnerILj2ELj32768EEvPjjjiS0__param_4];
	cvta.to.global.u64 	%rd4, %rd1;
	cvta.to.global.u64 	%rd5, %rd3;
	mov.u32 	%r3, %ctaid.x;
	shl.b32 	%r4, %r3, 10;
	mov.u32 	%r5, %tid.x;
	or.b32  	%r6, %r4, %r5;
	shr.s32 	%r7, %r4, 31;
	shr.u32 	%r8, %r7, 19;
	add.s32 	%r9, %r6, %r8;
	shr.s32 	%r10, %r9, 13;
	and.b32  	%r11, %r9, -8192;
	add.s32 	%r12, %r11, %r6;
	mul.wide.s32 	%rd6, %r10, 4;
	add.s64 	%rd7, %rd5, %rd6;
	ld.global.u32 	%r13, [%rd7+8];
	mul.wide.s32 	%rd8, %r12, 4;
	add.s64 	%rd9, %rd4, %rd8;
	ld.global.u32 	%r14, [%rd9];
	ld.global.u32 	%r15, [%rd9+32768];
	mul.wide.u32 	%rd10, %r15, %r13;
	add.s32 	%r16, %r2, -2;
	shr.u64 	%rd11, %rd10, %r16;
	mul.lo.s64 	%rd12, %rd11, %rd2;
	add.s32 	%r17, %r2, 2;
	shr.u64 	%rd13, %rd12, %r17;
	cvt.u64.u32 	%rd14, %r1;
	mul.lo.s64 	%rd15, %rd13, %rd14;
	sub.s64 	%rd16, %rd10, %rd15;
	setp.lt.u64 	%p1, %rd16, %rd14;
	selp.b64 	%rd17, 0, %rd14, %p1;
	cvt.u32.u64 	%r18, %rd16;
	cvt.u32.u64 	%r19, %rd17;
	sub.s32 	%r20, %r18, %r19;
	add.s32 	%r21, %r14, %r20;
	setp.lt.u32 	%p2, %r21, %r1;
	selp.b32 	%r22, 0, %r1, %p2;
	sub.s32 	%r23, %r21, %r22;
	st.global.u32 	[%rd9], %r23;
	setp.lt.u32 	%p3, %r14, %r20;
	selp.b32 	%r24, %r1, 0, %p3;
	sub.s32 	%r25, %r14, %r20;
	add.s32 	%r26, %r25, %r24;
	st.global.u32 	[%rd9+32768], %r26;
	ret;

}
	// .globl	_Z21CTBasedNTTInnerSingleILj4ELj32768EEvPjjjiS0_
.visible .entry _Z21CTBasedNTTInnerSingleILj4ELj32768EEvPjjjiS0_(
	.param .u64 .ptr .align 1 _Z21CTBasedNTTInnerSingleILj4ELj32768EEvPjjjiS0__param_0,
	.param .u32 _Z21CTBasedNTTInnerSingleILj4ELj32768EEvPjjjiS0__param_1,
	.param .u32 _Z21CTBasedNTTInnerSingleILj4ELj32768EEvPjjjiS0__param_2,
	.param .u32 _Z21CTBasedNTTInnerSingleILj4ELj32768EEvPjjjiS0__param_3,
	.param .u64 .ptr .align 1 _Z21CTBasedNTTInnerSingleILj4ELj32768EEvPjjjiS0__param_4
)
{
	.reg .pred 	%p<157>;
	.reg .b32 	%r<855>;
	.reg .b64 	%rd<466>;

	ld.param.u64 	%rd1, [_Z21CTBasedNTTInnerSingleILj4ELj32768EEvPjjjiS0__param_0];
	ld.param.u32 	%r1, [_Z21CTBasedNTTInnerSingleILj4ELj32768EEvPjjjiS0__param_1];
	ld.param.u32 	%rd2, [_Z21CTBasedNTTInnerSingleILj4ELj32768EEvPjjjiS0__param_2];
	ld.param.u32 	%r2, [_Z21CTBasedNTTInnerSingleILj4ELj32768EEvPjjjiS0__param_3];
	ld.param.u64 	%rd3, [_Z21CTBasedNTTInnerSingleILj4ELj32768EEvPjjjiS0__param_4];
	cvta.to.global.u64 	%rd4, %rd3;
	cvta.to.global.u64 	%rd5, %rd1;
	mov.u32 	%r3, %tid.x;
	mov.u32 	%r4, %ctaid.x;
	shl.b32 	%r5, %r4, 13;
	or.b32  	%r6, %r3, %r5;
	mul.wide.u32 	%rd6, %r6, 4;
	add.s64 	%rd7, %rd5, %rd6;
	ld.global.u32 	%r7, [%rd7];
	shl.b32 	%r8, %r3, 2;
	mov.u32 	%r9, shared_array;
	add.s32 	%r10, %r9, %r8;
	ld.global.u32 	%r11, [%rd7+4096];
	add.s32 	%r12, %r10, 4096;
	ld.global.u32 	%r13, [%rd7+8192];
	ld.global.u32 	%r14, [%rd7+12288];
	ld.global.u32 	%r15, [%rd7+16384];
	ld.global.u32 	%r16, [%rd7+20480];
	ld.global.u32 	%r17, [%rd7+24576];
	ld.global.u32 	%r18, [%rd7+28672];
	shl.b32 	%r19, %r4, 12;
	add.s32 	%r20, %r2, -2;
	add.s32 	%r21, %r2, 2;
	cvt.u64.u32 	%rd8, %r1;
	and.b32  	%r22, %r4, 1048575;
	shl.b32 	%r23, %r4, 2;
	cvt.u64.u32 	%rd9, %r23;
	and.b64  	%rd10, %rd9, 4194300;
	add.s64 	%rd11, %rd4, %rd10;
	ld.global.u32 	%r24, [%rd11+16];
	mul.wide.u32 	%rd12, %r15, %r24;
	shr.u64 	%rd13, %rd12, %r20;
	mul.lo.s64 	%rd14, %rd13, %rd2;
	shr.u64 	%rd15, %rd14, %r21;
	mul.lo.s64 	%rd16, %rd15, %rd8;
	sub.s64 	%rd17, %rd12, %rd16;
	setp.lt.u64 	%p1, %rd17, %rd8;
	selp.b64 	%rd18, 0, %rd8, %p1;
	cvt.u32.u64 	%r25, %rd17;
	cvt.u32.u64 	%r26, %rd18;
	sub.s32 	%r27, %r25, %r26;
	add.s32 	%r28, %r7, %r27;
	setp.lt.u32 	%p2, %r28, %r1;
	selp.b32 	%r29, 0, %r1, %p2;
	sub.s32 	%r30, %r28, %r29;
	st.shared.u32 	[%r10], %r30;
	setp.lt.u32 	%p3, %r7, %r27;
	selp.b32 	%r31, %r1, 0, %p3;
	sub.s32 	%r32, %r7, %r27;
	add.s32 	%r33, %r32, %r31;
	st.shared.u32 	[%r10+16384], %r33;
	or.b32  	%r34, %r3, %r19;
	or.b32  	%r35, %r34, 1024;
	mul.wide.u32 	%rd19, %r22, 4;
	add.s64 	%rd20, %rd4, %rd19;
	ld.global.u32 	%r36, [%rd20+16];
	mul.wide.u32 	%rd21, %r16, %r36;
	shr.u64 	%rd22, %rd21, %r20;
	mul.lo.s64 	%rd23, %rd22, %rd2;
	shr.u64 	%rd24, %rd23, %r21;
	mul.lo.s64 	%rd25, %rd24, %rd8;
	sub.s64 	%rd26, %rd21, %rd25;
	setp.lt.u64 	%p4, %rd26, %rd8;
	selp.b64 	%rd27, 0, %rd8, %p4;
	cvt.u32.u64 	%r37, %rd26;
	cvt.u32.u64 	%r38, %rd27;
	sub.s32 	%r39, %r37, %r38;
	add.s32 	%r40, %r11, %r39;
	setp.lt.u32 	%p5, %r40, %r1;
	selp.b32 	%r41, 0, %r1, %p5;
	sub.s32 	%r42, %r40, %r41;
	st.shared.u32 	[%r10+4096], %r42;
	setp.lt.u32 	%p6, %r11, %r39;
	selp.b32 	%r43, %r1, 0, %p6;
	sub.s32 	%r44, %r11, %r39;
	add.s32 	%r45, %r44, %r43;
	st.shared.u32 	[%r10+20480], %r45;
	or.b32  	%r46, %r34, 2048;
	ld.global.u32 	%r47, [%rd20+16];
	mul.wide.u32 	%rd28, %r17, %r47;
	shr.u64 	%rd29, %rd28, %r20;
	mul.lo.s64 	%rd30, %rd29, %rd2;
	shr.u64 	%rd31, %rd30, %r21;
	mul.lo.s64 	%rd32, %rd31, %rd8;
	sub.s64 	%rd33, %rd28, %rd32;
	setp.lt.u64 	%p7, %rd33, %rd8;
	selp.b64 	%rd34, 0, %rd8, %p7;
	cvt.u32.u64 	%r48, %rd33;
	cvt.u32.u64 	%r49, %rd34;
	sub.s32 	%r50, %r48, %r49;
	add.s32 	%r51, %r13, %r50;
	setp.lt.u32 	%p8, %r51, %r1;
	selp.b32 	%r52, 0, %r1, %p8;
	sub.s32 	%r53, %r51, %r52;
	st.shared.u32 	[%r10+8192], %r53;
	setp.lt.u32 	%p9, %r13, %r50;
	selp.b32 	%r54, %r1, 0, %p9;
	sub.s32 	%r55, %r13, %r50;
	add.s32 	%r56, %r55, %r54;
	st.shared.u32 	[%r10+24576], %r56;
	or.b32  	%r57, %r34, 3072;
	ld.global.u32 	%r58, [%rd20+16];
	mul.wide.u32 	%rd35, %r18, %r58;
	shr.u64 	%rd36, %rd35, %r20;
	mul.lo.s64 	%rd37, %rd36, %rd2;
	shr.u64 	%rd38, %rd37, %r21;
	mul.lo.s64 	%rd39, %rd38, %rd8;
	sub.s64 	%rd40, %rd35, %rd39;
	setp.lt.u64 	%p10, %rd40, %rd8;
	selp.b64 	%rd41, 0, %rd8, %p10;
	cvt.u32.u64 	%r59, %rd40;
	cvt.u32.u64 	%r60, %rd41;
	sub.s32 	%r61, %r59, %r60;
	add.s32 	%r62, %r14, %r61;
	setp.lt.u32 	%p11, %r62, %r1;
	selp.b32 	%r63, 0, %r1, %p11;
	sub.s32 	%r64, %r62, %r63;
	st.shared.u32 	[%r10+12288], %r64;
	setp.lt.u32 	%p12, %r14, %r61;
	selp.b32 	%r65, %r1, 0, %p12;
	sub.s32 	%r66, %r14, %r61;
	add.s32 	%r67, %r66, %r65;
	st.shared.u32 	[%r10+28672], %r67;
	bar.sync 	0;
	shr.u32 	%r68, %r19, 11;
	mul.wide.u32 	%rd42, %r68, 4;
	add.s64 	%rd43, %rd4, %rd42;
	ld.global.u32 	%r69, [%rd43+32];
	ld.shared.u32 	%r70, [%r10];
	ld.shared.u32 	%r71, [%r10+8192];
	mul.wide.u32 	%rd44, %r71, %r69;
	shr.u64 	%rd45, %rd44, %r20;
	mul.lo.s64 	%rd46, %rd45, %rd2;
	shr.u64 	%rd47, %rd46, %r21;
	mul.lo.s64 	%rd48, %rd47, %rd8;
	sub.s64 	%rd49, %rd44, %rd48;
	setp.lt.u64 	%p13, %rd49, %rd8;
	selp.b64 	%rd50, 0, %rd8, %p13;
	cvt.u32.u64 	%r72, %rd49;
	cvt.u32.u64 	%r73, %rd50;
	sub.s32 	%r74, %r72, %r73;
	add.s32 	%r75, %r70, %r74;
	setp.lt.u32 	%p14, %r75, %r1;
	selp.b32 	%r76, 0, %r1, %p14;
	sub.s32 	%r77, %r75, %r76;
	st.shared.u32 	[%r10], %r77;
	setp.lt.u32 	%p15, %r70, %r74;
	selp.b32 	%r78, %r1, 0, %p15;
	sub.s32 	%r79, %r70, %r74;
	add.s32 	%r80, %r79, %r78;
	st.shared.u32 	[%r10+8192], %r80;
	ld.global.u32 	%r81, [%rd43+32];
	ld.shared.u32 	%r82, [%r10+4096];
	ld.shared.u32 	%r83, [%r10+12288];
	mul.wide.u32 	%rd51, %r83, %r81;
	shr.u64 	%rd52, %rd51, %r20;
	mul.lo.s64 	%rd53, %rd52, %rd2;
	shr.u64 	%rd54, %rd53, %r21;
	mul.lo.s64 	%rd55, %rd54, %rd8;
	sub.s64 	%rd56, %rd51, %rd55;
	setp.lt.u64 	%p16, %rd56, %rd8;
	selp.b64 	%rd57, 0, %rd8, %p16;
	cvt.u32.u64 	%r84, %rd56;
	cvt.u32.u64 	%r85, %rd57;
	sub.s32 	%r86, %r84, %r85;
	add.s32 	%r87, %r82, %r86;
	setp.lt.u32 	%p17, %r87, %r1;
	selp.b32 	%r88, 0, %r1, %p17;
	sub.s32 	%r89, %r87, %r88;
	st.shared.u32 	[%r10+4096], %r89;
	setp.lt.u32 	%p18, %r82, %r86;
	selp.b32 	%r90, %r1, 0, %p18;
	sub.s32 	%r91, %r82, %r86;
	add.s32 	%r92, %r91, %r90;
	st.shared.u32 	[%r10+12288], %r92;
	or.b32  	%r93, %r19, 2048;
	shr.u32 	%r94, %r93, 11;
	mul.wide.u32 	%rd58, %r94, 4;
	add.s64 	%rd59, %rd4, %rd58;
	ld.global.u32 	%r95, [%rd59+32];
	ld.shared.u32 	%r96, [%r10+16384];
	ld.shared.u32 	%r97, [%r10+24576];
	mul.wide.u32 	%rd60, %r97, %r95;
	shr.u64 	%rd61, %rd60, %r20;
	mul.lo.s64 	%rd62, %rd61, %rd2;
	shr.u64 	%rd63, %rd62, %r21;
	mul.lo.s64 	%rd64, %rd63, %rd8;
	sub.s64 	%rd65, %rd60, %rd64;
	setp.lt.u64 	%p19, %rd65, %rd8;
	selp.b64 	%rd66, 0, %rd8, %p19;
	cvt.u32.u64 	%r98, %rd65;
	cvt.u32.u64 	%r99, %rd66;
	sub.s32 	%r100, %r98, %r99;
	add.s32 	%r101, %r96, %r100;
	setp.lt.u32 	%p20, %r101, %r1;
	selp.b32 	%r102, 0, %r1, %p20;
	sub.s32 	%r103, %r101, %r102;
	st.shared.u32 	[%r10+16384], %r103;
	setp.lt.u32 	%p21, %r96, %r100;
	selp.b32 	%r104, %r1, 0, %p21;
	sub.s32 	%r105, %r96, %r100;
	add.s32 	%r106, %r105, %r104;
	st.shared.u32 	[%r10+24576], %r106;
	shr.u32 	%r107, %r57, 11;
	mul.wide.u32 	%rd67, %r107, 4;
	add.s64 	%rd68, %rd4, %rd67;
	ld.global.u32 	%r108, [%rd68+32];
	ld.shared.u32 	%r109, [%r10+20480];
	ld.shared.u32 	%r110, [%r10+28672];
	mul.wide.u32 	%rd69, %r110, %r108;
	shr.u64 	%rd70, %rd69, %r20;
	mul.lo.s64 	%rd71, %rd70, %rd2;
	shr.u64 	%rd72, %rd71, %r21;
	mul.lo.s64 	%rd73, %rd72, %rd8;
	sub.s64 	%rd74, %rd69, %rd73;
	setp.lt.u64 	%p22, %rd74, %rd8;
	selp.b64 	%rd75, 0, %rd8, %p22;
	cvt.u32.u64 	%r111, %rd74;
	cvt.u32.u64 	%r112, %rd75;
	sub.s32 	%r113, %r111, %r112;
	add.s32 	%r114, %r109, %r113;
	setp.lt.u32 	%p23, %r114, %r1;
	selp.b32 	%r115, 0, %r1, %p23;
	sub.s32 	%r116, %r114, %r115;
	st.shared.u32 	[%r10+20480], %r116;
	setp.lt.u32 	%p24, %r109, %r113;
	selp.b32 	%r117, %r1, 0, %p24;
	sub.s32 	%r118, %r109, %r113;
	add.s32 	%r119, %r118, %r117;
	st.shared.u32 	[%r10+28672], %r119;
	bar.sync 	0;
	shr.u32 	%r120, %r19, 10;
	mul.wide.u32 	%rd76, %r120, 4;
	add.s64 	%rd77, %rd4, %rd76;
	ld.global.u32 	%r121, [%rd77+64];
	ld.shared.u32 	%r122, [%r10];
	ld.shared.u32 	%r123, [%r10+4096];
	mul.wide.u32 	%rd78, %r123, %r121;
	shr.u64 	%rd79, %rd78, %r20;
	mul.lo.s64 	%rd80, %rd79, %rd2;
	shr.u64 	%rd81, %rd80, %r21;
	mul.lo.s64 	%rd82, %rd81, %rd8;
	sub.s64 	%rd83, %rd78, %rd82;
	setp.lt.u64 	%p25, %rd83, %rd8;
	selp.b64 	%rd84, 0, %rd8, %p25;
	cvt.u32.u64 	%r124, %rd83;
	cvt.u32.u64 	%r125, %rd84;
	sub.s32 	%r126, %r124, %r125;
	add.s32 	%r127, %r122, %r126;
	setp.lt.u32 	%p26, %r127, %r1;
	selp.b32 	%r128, 0, %r1, %p26;
	sub.s32 	%r129, %r127, %r128;
	st.shared.u32 	[%r10], %r129;
	setp.lt.u32 	%p27, %r122, %r126;
	selp.b32 	%r130, %r1, 0, %p27;
	sub.s32 	%r131, %r122, %r126;
	add.s32 	%r132, %r131, %r130;
	st.shared.u32 	[%r10+4096], %r132;
	or.b32  	%r133, %r120, 1;
	mul.wide.u32 	%rd85, %r133, 4;
	add.s64 	%rd86, %rd4, %rd85;
	ld.global.u32 	%r134, [%rd86+64];
	ld.shared.u32 	%r135, [%r10+8192];
	ld.shared.u32 	%r136, [%r10+12288];
	mul.wide.u32 	%rd87, %r136, %r134;
	shr.u64 	%rd88, %rd87, %r20;
	mul.lo.s64 	%rd89, %rd88, %rd2;
	shr.u64 	%rd90, %rd89, %r21;
	mul.lo.s64 	%rd91, %rd90, %rd8;
	sub.s64 	%rd92, %rd87, %rd91;
	setp.lt.u64 	%p28, %rd92, %rd8;
	selp.b64 	%rd93, 0, %rd8, %p28;
	cvt.u32.u64 	%r137, %rd92;
	cvt.u32.u64 	%r138, %rd93;
	sub.s32 	%r139, %r137, %r138;
	add.s32 	%r140, %r135, %r139;
	setp.lt.u32 	%p29, %r140, %r1;
	selp.b32 	%r141, 0, %r1, %p29;
	sub.s32 	%r142, %r140, %r141;
	st.shared.u32 	[%r10+8192], %r142;
	setp.lt.u32 	%p30, %r135, %r139;
	selp.b32 	%r143, %r1, 0, %p30;
	sub.s32 	%r144, %r135, %r139;
	add.s32 	%r145, %r144, %r143;
	st.shared.u32 	[%r10+12288], %r145;
	shr.u32 	%r146, %r93, 10;
	mul.wide.u32 	%rd94, %r146, 4;
	add.s64 	%rd95, %rd4, %rd94;
	ld.global.u32 	%r147, [%rd95+64];
	ld.shared.u32 	%r148, [%r10+16384];
	ld.shared.u32 	%r149, [%r10+20480];
	mul.wide.u32 	%rd96, %r149, %r147;
	shr.u64 	%rd97, %rd96, %r20;
	mul.lo.s64 	%rd98, %rd97, %rd2;
	shr.u64 	%rd99, %rd98, %r21;
	mul.lo.s64 	%rd100, %rd99, %rd8;
	sub.s64 	%rd101, %rd96, %rd100;
	setp.lt.u64 	%p31, %rd101, %rd8;
	selp.b64 	%rd102, 0, %rd8, %p31;
	cvt.u32.u64 	%r150, %rd101;
	cvt.u32.u64 	%r151, %rd102;
	sub.s32 	%r152, %r150, %r151;
	add.s32 	%r153, %r148, %r152;
	setp.lt.u32 	%p32, %r153, %r1;
	selp.b32 	%r154, 0, %r1, %p32;
	sub.s32 	%r155, %r153, %r154;
	st.shared.u32 	[%r10+16384], %r155;
	setp.lt.u32 	%p33, %r148, %r152;
	selp.b32 	%r156, %r1, 0, %p33;
	sub.s32 	%r157, %r148, %r152;
	add.s32 	%r158, %r157, %r156;
	st.shared.u32 	[%r10+20480], %r158;
	or.b32  	%r159, %r120, 3;
	mul.wide.u32 	%rd103, %r159, 4;
	add.s64 	%rd104, %rd4, %rd103;
	ld.global.u32 	%r160, [%rd104+64];
	ld.shared.u32 	%r161, [%r10+24576];
	ld.shared.u32 	%r162, [%r10+28672];
	mul.wide.u32 	%rd105, %r162, %r160;
	shr.u64 	%rd106, %rd105, %r20;
	mul.lo.s64 	%rd107, %rd106, %rd2;
	shr.u64 	%rd108, %rd107, %r21;
	mul.lo.s64 	%rd109, %rd108, %rd8;
	sub.s64 	%rd110, %rd105, %rd109;
	setp.lt.u64 	%p34, %rd110, %rd8;
	selp.b64 	%rd111, 0, %rd8, %p34;
	cvt.u32.u64 	%r163, %rd110;
	cvt.u32.u64 	%r164, %rd111;
	sub.s32 	%r165, %r163, %r164;
	add.s32 	%r166, %r161, %r165;
	setp.lt.u32 	%p35, %r166, %r1;
	selp.b32 	%r167, 0, %r1, %p35;
	sub.s32 	%r168, %r166, %r167;
	st.shared.u32 	[%r10+24576], %r168;
	setp.lt.u32 	%p36, %r161, %r165;
	selp.b32 	%r169, %r1, 0, %p36;
	sub.s32 	%r170, %r161, %r165;
	add.s32 	%r171, %r170, %r169;
	st.shared.u32 	[%r10+28672], %r171;
	bar.sync 	0;
	shl.b32 	%r172, %r3, 1;
	and.b32  	%r173, %r172, 1024;
	and.b32  	%r174, %r3, 511;
	or.b32  	%r175, %r173, %r174;
	shr.u32 	%r176, %r34, 9;
	mul.wide.u32 	%rd112, %r176, 4;
	add.s64 	%rd113, %rd4, %rd112;
	ld.global.u32 	%r177, [%rd113+128];
	shl.b32 	%r178, %r175, 2;
	add.s32 	%r179, %r9, %r178;
	ld.shared.u32 	%r180, [%r179];
	ld.shared.u32 	%r181, [%r179+2048];
	mul.wide.u32 	%rd114, %r181, %r177;
	shr.u64 	%rd115, %rd114, %r20;
	mul.lo.s64 	%rd116, %rd115, %rd2;
	shr.u64 	%rd117, %rd116, %r21;
	mul.lo.s64 	%rd118, %rd117, %rd8;
	sub.s64 	%rd119, %rd114, %rd118;
	setp.lt.u64 	%p37, %rd119, %rd8;
	selp.b64 	%rd120, 0, %rd8, %p37;
	cvt.u32.u64 	%r182, %rd119;
	cvt.u32.u64 	%r183, %rd120;
	sub.s32 	%r184, %r182, %r183;
	add.s32 	%r185, %r180, %r184;
	setp.lt.u32 	%p38, %r185, %r1;
	selp.b32 	%r186, 0, %r1, %p38;
	sub.s32 	%r187, %r185, %r186;
	st.shared.u32 	[%r179], %r187;
	setp.lt.u32 	%p39, %r180, %r184;
	selp.b32 	%r188, %r1, 0, %p39;
	sub.s32 	%r189, %r180, %r184;
	add.s32 	%r190, %r189, %r188;
	st.shared.u32 	[%r179+2048], %r190;
	or.b32  	%r191, %r172, 2048;
	and.b32  	%r192, %r191, 3072;
	or.b32  	%r193, %r192, %r174;
	shr.u32 	%r194, %r35, 9;
	mul.wide.u32 	%rd121, %r194, 4;
	add.s64 	%rd122, %rd4, %rd121;
	ld.global.u32 	%r195, [%rd122+128];
	shl.b32 	%r196, %r193, 2;
	add.s32 	%r197, %r9, %r196;
	ld.shared.u32 	%r198, [%r197];
	ld.shared.u32 	%r199, [%r197+2048];
	mul.wide.u32 	%rd123, %r199, %r195;
	shr.u64 	%rd124, %rd123, %r20;
	mul.lo.s64 	%rd125, %rd124, %rd2;
	shr.u64 	%rd126, %rd125, %r21;
	mul.lo.s64 	%rd127, %rd126, %rd8;
	sub.s64 	%rd128, %rd123, %rd127;
	setp.lt.u64 	%p40, %rd128, %rd8;
	selp.b64 	%rd129, 0, %rd8, %p40;
	cvt.u32.u64 	%r200, %rd128;
	cvt.u32.u64 	%r201, %rd129;
	sub.s32 	%r202, %r200, %r201;
	add.s32 	%r203, %r198, %r202;
	setp.lt.u32 	%p41, %r203, %r1;
	selp.b32 	%r204, 0, %r1, %p41;
	sub.s32 	%r205, %r203, %r204;
	st.shared.u32 	[%r197], %r205;
	setp.lt.u32 	%p42, %r198, %r202;
	selp.b32 	%r206, %r1, 0, %p42;
	sub.s32 	%r207, %r198, %r202;
	add.s32 	%r208, %r207, %r206;
	st.shared.u32 	[%r197+2048], %r208;
	or.b32  	%r209, %r172, 4096;
	and.b32  	%r210, %r209, 5120;
	or.b32  	%r211, %r210, %r174;
	shr.u32 	%r212, %r46, 9;
	mul.wide.u32 	%rd130, %r212, 4;
	add.s64 	%rd131, %rd4, %rd130;
	ld.global.u32 	%r213, [%rd131+128];
	shl.b32 	%r214, %r211, 2;
	add.s32 	%r215, %r9, %r214;
	ld.shared.u32 	%r216, [%r215];
	ld.shared.u32 	%r217, [%r215+2048];
	mul.wide.u32 	%rd132, %r217, %r213;
	shr.u64 	%rd133, %rd132, %r20;
	mul.lo.s64 	%rd134, %rd133, %rd2;
	shr.u64 	%rd135, %rd134, %r21;
	mul.lo.s64 	%rd136, %rd135, %rd8;
	sub.s64 	%rd137, %rd132, %rd136;
	setp.lt.u64 	%p43, %rd137, %rd8;
	selp.b64 	%rd138, 0, %rd8, %p43;
	cvt.u32.u64 	%r218, %rd137;
	cvt.u32.u64 	%r219, %rd138;
	sub.s32 	%r220, %r218, %r219;
	add.s32 	%r221, %r216, %r220;
	setp.lt.u32 	%p44, %r221, %r1;
	selp.b32 	%r222, 0, %r1, %p44;
	sub.s32 	%r223, %r221, %r222;
	st.shared.u32 	[%r215], %r223;
	setp.lt.u32 	%p45, %r216, %r220;
	selp.b32 	%r224, %r1, 0, %p45;
	sub.s32 	%r225, %r216, %r220;
	add.s32 	%r226, %r225, %r224;
	st.shared.u32 	[%r215+2048], %r226;
	or.b32  	%r227, %r172, 6144;
	and.b32  	%r228, %r227, 7168;
	or.b32  	%r229, %r228, %r174;
	shr.u32 	%r230, %r57, 9;
	mul.wide.u32 	%rd139, %r230, 4;
	add.s64 	%rd140, %rd4, %rd139;
	ld.global.u32 	%r231, [%rd140+128];
	shl.b32 	%r232, %r229, 2;
	add.s32 	%r233, %r9, %r232;
	ld.shared.u32 	%r234, [%r233];
	ld.shared.u32 	%r235, [%r233+2048];
	mul.wide.u32 	%rd141, %r235, %r231;
	shr.u64 	%rd142, %rd141, %r20;
	mul.lo.s64 	%rd143, %rd142, %rd2;
	shr.u64 	%rd144, %rd143, %r21;
	mul.lo.s64 	%rd145, %rd144, %rd8;
	sub.s64 	%rd146, %rd141, %rd145;
	setp.lt.u64 	%p46, %rd146, %rd8;
	selp.b64 	%rd147, 0, %rd8, %p46;
	cvt.u32.u64 	%r236, %rd146;
	cvt.u32.u64 	%r237, %rd147;
	sub.s32 	%r238, %r236, %r237;
	add.s32 	%r239, %r234, %r238;
	setp.lt.u32 	%p47, %r239, %r1;
	selp.b32 	%r240, 0, %r1, %p47;
	sub.s32 	%r241, %r239, %r240;
	st.shared.u32 	[%r233], %r241;
	setp.lt.u32 	%p48, %r234, %r238;
	selp.b32 	%r242, %r1, 0, %p48;
	sub.s32 	%r243, %r234, %r238;
	add.s32 	%r244, %r243, %r242;
	st.shared.u32 	[%r233+2048], %r244;
	bar.sync 	0;
	and.b32  	%r245, %r172, 1536;
	and.b32  	%r246, %r3, 255;
	or.b32  	%r247, %r245, %r246;
	shr.u32 	%r248, %r34, 8;
	mul.wide.u32 	%rd148, %r248, 4;
	add.s64 	%rd149, %rd4, %rd148;
	ld.global.u32 	%r249, [%rd149+256];
	shl.b32 	%r250, %r247, 2;
	add.s32 	%r251, %r9, %r250;
	ld.shared.u32 	%r252, [%r251];
	ld.shared.u32 	%r253, [%r251+1024];
	mul.wide.u32 	%rd150, %r253, %r249;
	shr.u64 	%rd151, %rd150, %r20;
	mul.lo.s64 	%rd152, %rd151, %rd2;
	shr.u64 	%rd153, %rd152, %r21;
	mul.lo.s64 	%rd154, %rd153, %rd8;
	sub.s64 	%rd155, %rd150, %rd154;
	setp.lt.u64 	%p49, %rd155, %rd8;
	selp.b64 	%rd156, 0, %rd8, %p49;
	cvt.u32.u64 	%r254, %rd155;
	cvt.u32.u64 	%r255, %rd156;
	sub.s32 	%r256, %r254, %r255;
	add.s32 	%r257, %r252, %r256;
	setp.lt.u32 	%p50, %r257, %r1;
	selp.b32 	%r258, 0, %r1, %p50;
	sub.s32 	%r259, %r257, %r258;
	st.shared.u32 	[%r251], %r259;
	setp.lt.u32 	%p51, %r252, %r256;
	selp.b32 	%r260, %r1, 0, %p51;
	sub.s32 	%r261, %r252, %r256;
	add.s32 	%r262, %r261, %r260;
	st.shared.u32 	[%r251+1024], %r262;
	and.b32  	%r263, %r191, 3584;
	or.b32  	%r264, %r263, %r246;
	shr.u32 	%r265, %r35, 8;
	mul.wide.u32 	%rd157, %r265, 4;
	add.s64 	%rd158, %rd4, %rd157;
	ld.global.u32 	%r266, [%rd158+256];
	shl.b32 	%r267, %r264, 2;
	add.s32 	%r268, %r9, %r267;
	ld.shared.u32 	%r269, [%r268];
	ld.shared.u32 	%r270, [%r268+1024];
	mul.wide.u32 	%rd159, %r270, %r266;
	shr.u64 	%rd160, %rd159, %r20;
	mul.lo.s64 	%rd161, %rd160, %rd2;
	shr.u64 	%rd162, %rd161, %r21;
	mul.lo.s64 	%rd163, %rd162, %rd8;
	sub.s64 	%rd164, %rd159, %rd163;
	setp.lt.u64 	%p52, %rd164, %rd8;
	selp.b64 	%rd165, 0, %rd8, %p52;
	cvt.u32.u64 	%r271, %rd164;
	cvt.u32.u64 	%r272, %rd165;
	sub.s32 	%r273, %r271, %r272;
	add.s32 	%r274, %r269, %r273;
	setp.lt.u32 	%p53, %r274, %r1;
	selp.b32 	%r275, 0, %r1, %p53;
	sub.s32 	%r276, %r274, %r275;
	st.shared.u32 	[%r268], %r276;
	setp.lt.u32 	%p54, %r269, %r273;
	selp.b32 	%r277, %r1, 0, %p54;
	sub.s32 	%r278, %r269, %r273;
	add.s32 	%r279, %r278, %r277;
	st.shared.u32 	[%r268+1024], %r279;
	and.b32  	%r280, %r209, 5632;
	or.b32  	%r281, %r280, %r246;
	shr.u32 	%r282, %r46, 8;
	mul.wide.u32 	%rd166, %r282, 4;
	add.s64 	%rd167, %rd4, %rd166;
	ld.global.u32 	%r283, [%rd167+256];
	shl.b32 	%r284, %r281, 2;
	add.s32 	%r285, %r9, %r284;
	ld.shared.u32 	%r286, [%r285];
	ld.shared.u32 	%r287, [%r285+1024];
	mul.wide.u32 	%rd168, %r287, %r283;
	shr.u64 	%rd169, %rd168, %r20;
	mul.lo.s64 	%rd170, %rd169, %rd2;
	shr.u64 	%rd171, %rd170, %r21;
	mul.lo.s64 	%rd172, %rd171, %rd8;
	sub.s64 	%rd173, %rd168, %rd172;
	setp.lt.u64 	%p55, %rd173, %rd8;
	selp.b64 	%rd174, 0, %rd8, %p55;
	cvt.u32.u64 	%r288, %rd173;
	cvt.u32.u64 	%r289, %rd174;
	sub.s32 	%r290, %r288, %r289;
	add.s32 	%r291, %r286, %r290;
	setp.lt.u32 	%p56, %r291, %r1;
	selp.b32 	%r292, 0, %r1, %p56;
	sub.s32 	%r293, %r291, %r292;
	st.shared.u32 	[%r285], %r293;
	setp.lt.u32 	%p57, %r286, %r290;
	selp.b32 	%r294, %r1, 0, %p57;
	sub.s32 	%r295, %r286, %r290;
	add.s32 	%r296, %r295, %r294;
	st.shared.u32 	[%r285+1024], %r296;
	and.b32  	%r297, %r227, 7680;
	or.b32  	%r298, %r297, %r246;
	shr.u32 	%r299, %r57, 8;
	mul.wide.u32 	%rd175, %r299, 4;
	add.s64 	%rd176, %rd4, %rd175;
	ld.global.u32 	%r300, [%rd176+256];
	shl.b32 	%r301, %r298, 2;
	add.s32 	%r302, %r9, %r301;
	ld.shared.u32 	%r303, [%r302];
	ld.shared.u32 	%r304, [%r302+1024];
	mul.wide.u32 	%rd177, %r304, %r300;
	shr.u64 	%rd178, %rd177, %r20;
	mul.lo.s64 	%rd179, %rd178, %rd2;
	shr.u64 	%rd180, %rd179, %r21;
	mul.lo.s64 	%rd181, %rd180, %rd8;
	sub.s64 	%rd182, %rd177, %rd181;
	setp.lt.u64 	%p58, %rd182, %rd8;
	selp.b64 	%rd183, 0, %rd8, %p58;
	cvt.u32.u64 	%r305, %rd182;
	cvt.u32.u64 	%r306, %rd183;
	sub.s32 	%r307, %r305, %r306;
	add.s32 	%r308, %r303, %r307;
	setp.lt.u32 	%p59, %r308, %r1;
	selp.b32 	%r309, 0, %r1, %p59;
	sub.s32 	%r310, %r308, %r309;
	st.shared.u32 	[%r302], %r310;
	setp.lt.u32 	%p60, %r303, %r307;
	selp.b32 	%r311, %r1, 0, %p60;
	sub.s32 	%r312, %r303, %r307;
	add.s32 	%r313, %r312, %r311;
	st.shared.u32 	[%r302+1024], %r313;
	bar.sync 	0;
	and.b32  	%r314, %r172, 1792;
	and.b32  	%r315, %r3, 127;
	or.b32  	%r316, %r314, %r315;
	shr.u32 	%r317, %r34, 7;
	mul.wide.u32 	%rd184, %r317, 4;
	add.s64 	%rd185, %rd4, %rd184;
	ld.global.u32 	%r318, [%rd185+512];
	shl.b32 	%r319, %r316, 2;
	add.s32 	%r320, %r9, %r319;
	ld.shared.u32 	%r321, [%r320];
	ld.shared.u32 	%r322, [%r320+512];
	mul.wide.u32 	%rd186, %r322, %r318;
	shr.u64 	%rd187, %rd186, %r20;
	mul.lo.s64 	%rd188, %rd187, %rd2;
	shr.u64 	%rd189, %rd188, %r21;
	mul.lo.s64 	%rd190, %rd189, %rd8;
	sub.s64 	%rd191, %rd186, %rd190;
	setp.lt.u64 	%p61, %rd191, %rd8;
	selp.b64 	%rd192, 0, %rd8, %p61;
	cvt.u32.u64 	%r323, %rd191;
	cvt.u32.u64 	%r324, %rd192;
	sub.s32 	%r325, %r323, %r324;
	add.s32 	%r326, %r321, %r325;
	setp.lt.u32 	%p62, %r326, %r1;
	selp.b32 	%r327, 0, %r1, %p62;
	sub.s32 	%r328, %r326, %r327;
	st.shared.u32 	[%r320], %r328;
	setp.lt.u32 	%p63, %r321, %r325;
	selp.b32 	%r329, %r1, 0, %p63;
	sub.s32 	%r330, %r321, %r325;
	add.s32 	%r331, %r330, %r329;
	st.shared.u32 	[%r320+512], %r331;
	and.b32  	%r332, %r191, 3840;
	or.b32  	%r333, %r332, %r315;
	shr.u32 	%r334, %r35, 7;
	mul.wide.u32 	%rd193, %r334, 4;
	add.s64 	%rd194, %rd4, %rd193;
	ld.global.u32 	%r335, [%rd194+512];
	shl.b32 	%r336, %r333, 2;
	add.s32 	%r337, %r9, %r336;
	ld.shared.u32 	%r338, [%r337];
	ld.shared.u32 	%r339, [%r337+512];
	mul.wide.u32 	%rd195, %r339, %r335;
	shr.u64 	%rd196, %rd195, %r20;
	mul.lo.s64 	%rd197, %rd196, %rd2;
	shr.u64 	%rd198, %rd197, %r21;
	mul.lo.s64 	%rd199, %rd198, %rd8;
	sub.s64 	%rd200, %rd195, %rd199;
	setp.lt.u64 	%p64, %rd200, %rd8;
	selp.b64 	%rd201, 0, %rd8, %p64;
	cvt.u32.u64 	%r340, %rd200;
	cvt.u32.u64 	%r341, %rd201;
	sub.s32 	%r342, %r340, %r341;
	add.s32 	%r343, %r338, %r342;
	setp.lt.u32 	%p65, %r343, %r1;
	selp.b32 	%r344, 0, %r1, %p65;
	sub.s32 	%r345, %r343, %r344;
	st.shared.u32 	[%r337], %r345;
	setp.lt.u32 	%p66, %r338, %r342;
	selp.b32 	%r346, %r1, 0, %p66;
	sub.s32 	%r347, %r338, %r342;
	add.s32 	%r348, %r347, %r346;
	st.shared.u32 	[%r337+512], %r348;
	and.b32  	%r349, %r209, 5888;
	or.b32  	%r350, %r349, %r315;
	shr.u32 	%r351, %r46, 7;
	mul.wide.u32 	%rd202, %r351, 4;
	add.s64 	%rd203, %rd4, %rd202;
	ld.global.u32 	%r352, [%rd203+512];
	shl.b32 	%r353, %r350, 2;
	add.s32 	%r354, %r9, %r353;
	ld.shared.u32 	%r355, [%r354];
	ld.shared.u32 	%r356, [%r354+512];
	mul.wide.u32 	%rd204, %r356, %r352;
	shr.u64 	%rd205, %rd204, %r20;
	mul.lo.s64 	%rd206, %rd205, %rd2;
	shr.u64 	%rd207, %rd206, %r21;
	mul.lo.s64 	%rd208, %rd207, %rd8;
	sub.s64 	%rd209, %rd204, %rd208;
	setp.lt.u64 	%p67, %rd209, %rd8;
	selp.b64 	%rd210, 0, %rd8, %p67;
	cvt.u32.u64 	%r357, %rd209;
	cvt.u32.u64 	%r358, %rd210;
	sub.s32 	%r359, %r357, %r358;
	add.s32 	%r360, %r355, %r359;
	setp.lt.u32 	%p68, %r360, %r1;
	selp.b32 	%r361, 0, %r1, %p68;
	sub.s32 	%r362, %r360, %r361;
	st.shared.u32 	[%r354], %r362;
	setp.lt.u32 	%p69, %r355, %r359;
	selp.b32 	%r363, %r1, 0, %p69;
	sub.s32 	%r364, %r355, %r359;
	add.s32 	%r365, %r364, %r363;
	st.shared.u32 	[%r354+512], %r365;
	and.b32  	%r366, %r227, 7936;
	or.b32  	%r367, %r366, %r315;
	shr.u32 	%r368, %r57, 7;
	mul.wide.u32 	%rd211, %r368, 4;
	add.s64 	%rd212, %rd4, %rd211;
	ld.global.u32 	%r369, [%rd212+512];
	shl.b32 	%r370, %r367, 2;
	add.s32 	%r371, %r9, %r370;
	ld.shared.u32 	%r372, [%r371];
	ld.shared.u32 	%r373, [%r371+512];
	mul.wide.u32 	%rd213, %r373, %r369;
	shr.u64 	%rd214, %rd213, %r20;
	mul.lo.s64 	%rd215, %rd214, %rd2;
	shr.u64 	%rd216, %rd215, %r21;
	mul.lo.s64 	%rd217, %rd216, %rd8;
	sub.s64 	%rd218, %rd213, %rd217;
	setp.lt.u64 	%p70, %rd218, %rd8;
	selp.b64 	%rd219, 0, %rd8, %p70;
	cvt.u32.u64 	%r374, %rd218;
	cvt.u32.u64 	%r375, %rd219;
	sub.s32 	%r376, %r374, %r375;
	add.s32 	%r377, %r372, %r376;
	setp.lt.u32 	%p71, %r377, %r1;
	selp.b32 	%r378, 0, %r1, %p71;
	sub.s32 	%r379, %r377, %r378;
	st.shared.u32 	[%r371], %r379;
	setp.lt.u32 	%p72, %r372, %r376;
	selp.b32 	%r380, %r1, 0, %p72;
	sub.s32 	%r381, %r372, %r376;
	add.s32 	%r382, %r381, %r380;
	st.shared.u32 	[%r371+512], %r382;
	bar.sync 	0;
	and.b32  	%r383, %r172, 1920;
	and.b32  	%r384, %r3, 63;
	or.b32  	%r385, %r383, %r384;
	shr.u32 	%r386, %r34, 6;
	mul.wide.u32 	%rd220, %r386, 4;
	add.s64 	%rd221, %rd4, %rd220;
	ld.global.u32 	%r387, [%rd221+1024];
	shl.b32 	%r388, %r385, 2;
	add.s32 	%r389, %r9, %r388;
	ld.shared.u32 	%r390, [%r389];
	ld.shared.u32 	%r391, [%r389+256];
	mul.wide.u32 	%rd222, %r391, %r387;
	shr.u64 	%rd223, %rd222, %r20;
	mul.lo.s64 	%rd224, %rd223, %rd2;
	shr.u64 	%rd225, %rd224, %r21;
	mul.lo.s64 	%rd226, %rd225, %rd8;
	sub.s64 	%rd227, %rd222, %rd226;
	setp.lt.u64 	%p73, %rd227, %rd8;
	selp.b64 	%rd228, 0, %rd8, %p73;
	cvt.u32.u64 	%r392, %rd227;
	cvt.u32.u64 	%r393, %rd228;
	sub.s32 	%r394, %r392, %r393;
	add.s32 	%r395, %r390, %r394;
	setp.lt.u32 	%p74, %r395, %r1;
	selp.b32 	%r396, 0, %r1, %p74;
	sub.s32 	%r397, %r395, %r396;
	st.shared.u32 	[%r389], %r397;
	setp.lt.u32 	%p75, %r390, %r394;
	selp.b32 	%r398, %r1, 0, %p75;
	sub.s32 	%r399, %r390, %r394;
	add.s32 	%r400, %r399, %r398;
	st.shared.u32 	[%r389+256], %r400;
	and.b32  	%r401, %r191, 3968;
	or.b32  	%r402, %r401, %r384;
	shr.u32 	%r403, %r35, 6;
	mul.wide.u32 	%rd229, %r403, 4;
	add.s64 	%rd230, %rd4, %rd229;
	ld.global.u32 	%r404, [%rd230+1024];
	shl.b32 	%r405, %r402, 2;
	add.s32 	%r406, %r9, %r405;
	ld.shared.u32 	%r407, [%r406];
	ld.shared.u32 	%r408, [%r406+256];
	mul.wide.u32 	%rd231, %r408, %r404;
	shr.u64 	%rd232, %rd231, %r20;
	mul.lo.s64 	%rd233, %rd232, %rd2;
	shr.u64 	%rd234, %rd233, %r21;
	mul.lo.s64 	%rd235, %rd234, %rd8;
	sub.s64 	%rd236, %rd231, %rd235;
	setp.lt.u64 	%p76, %rd236, %rd8;
	selp.b64 	%rd237, 0, %rd8, %p76;
	cvt.u32.u64 	%r409, %rd236;
	cvt.u32.u64 	%r410, %rd237;
	sub.s32 	%r411, %r409, %r410;
	add.s32 	%r412, %r407, %r411;
	setp.lt.u32 	%p77, %r412, %r1;
	selp.b32 	%r413, 0, %r1, %p77;
	sub.s32 	%r414, %r412, %r413;
	st.shared.u32 	[%r406], %r414;
	setp.lt.u32 	%p78, %r407, %r411;
	selp.b32 	%r415, %r1, 0, %p78;
	sub.s32 	%r416, %r407, %r411;
	add.s32 	%r417, %r416, %r415;
	st.shared.u32 	[%r406+256], %r417;
	and.b32  	%r418, %r209, 6016;
	or.b32  	%r419, %r418, %r384;
	shr.u32 	%r420, %r46, 6;
	mul.wide.u32 	%rd238, %r420, 4;
	add.s64 	%rd239, %rd4, %rd238;
	ld.global.u32 	%r421, [%rd239+1024];
	shl.b32 	%r422, %r419, 2;
	add.s32 	%r423, %r9, %r422;
	ld.shared.u32 	%r424, [%r423];
	ld.shared.u32 	%r425, [%r423+256];
	mul.wide.u32 	%rd240, %r425, %r421;
	shr.u64 	%rd241, %rd240, %r20;
	mul.lo.s64 	%rd242, %rd241, %rd2;
	shr.u64 	%rd243, %rd242, %r21;
	mul.lo.s64 	%rd244, %rd243, %rd8;
	sub.s64 	%rd245, %rd240, %rd244;
	setp.lt.u64 	%p79, %rd245, %rd8;
	selp.b64 	%rd246, 0, %rd8, %p79;
	cvt.u32.u64 	%r426, %rd245;
	cvt.u32.u64 	%r427, %rd246;
	sub.s32 	%r428, %r426, %r427;
	add.s32 	%r429, %r424, %r428;
	setp.lt.u32 	%p80, %r429, %r1;
	selp.b32 	%r430, 0, %r1, %p80;
	sub.s32 	%r431, %r429, %r430;
	st.shared.u32 	[%r423], %r431;
	setp.lt.u32 	%p81, %r424, %r428;
	selp.b32 	%r432, %r1, 0, %p81;
	sub.s32 	%r433, %r424, %r428;
	add.s32 	%r434, %r433, %r432;
	st.shared.u32 	[%r423+256], %r434;
	and.b32  	%r435, %r227, 8064;
	or.b32  	%r436, %r435, %r384;
	shr.u32 	%r437, %r57, 6;
	mul.wide.u32 	%rd247, %r437, 4;
	add.s64 	%rd248, %rd4, %rd247;
	ld.global.u32 	%r438, [%rd248+1024];
	shl.b32 	%r439, %r436, 2;
	add.s32 	%r440, %r9, %r439;
	ld.shared.u32 	%r441, [%r440];
	ld.shared.u32 	%r442, [%r440+256];
	mul.wide.u32 	%rd249, %r442, %r438;
	shr.u64 	%rd250, %rd249, %r20;
	mul.lo.s64 	%rd251, %rd250, %rd2;
	shr.u64 	%rd252, %rd251, %r21;
	mul.lo.s64 	%rd253, %rd252, %rd8;
	sub.s64 	%rd254, %rd249, %rd253;
	setp.lt.u64 	%p82, %rd254, %rd8;
	selp.b64 	%rd255, 0, %rd8, %p82;
	cvt.u32.u64 	%r443, %rd254;
	cvt.u32.u64 	%r444, %rd255;
	sub.s32 	%r445, %r443, %r444;
	add.s32 	%r446, %r441, %r445;
	setp.lt.u32 	%p83, %r446, %r1;
	selp.b32 	%r447, 0, %r1, %p83;
	sub.s32 	%r448, %r446, %r447;
	st.shared.u32 	[%r440], %r448;
	setp.lt.u32 	%p84, %r441, %r445;
	selp.b32 	%r449, %r1, 0, %p84;
	sub.s32 	%r450, %r441, %r445;
	add.s32 	%r451, %r450, %r449;
	st.shared.u32 	[%r440+256], %r451;
	bar.sync 	0;
	and.b32  	%r452, %r172, 1984;
	and.b32  	%r453, %r3, 31;
	or.b32  	%r454, %r452, %r453;
	shr.u32 	%r455, %r34, 5;
	mul.wide.u32 	%rd256, %r455, 4;
	add.s64 	%rd257, %rd4, %rd256;
	ld.global.u32 	%r456, [%rd257+2048];
	shl.b32 	%r457, %r454, 2;
	add.s32 	%r458, %r9, %r457;
	ld.shared.u32 	%r459, [%r458];
	ld.shared.u32 	%r460, [%r458+128];
	mul.wide.u32 	%rd258, %r460, %r456;
	shr.u64 	%rd259, %rd258, %r20;
	mul.lo.s64 	%rd260, %rd259, %rd2;
	shr.u64 	%rd261, %rd260, %r21;
	mul.lo.s64 	%rd262, %rd261, %rd8;
	sub.s64 	%rd263, %rd258, %rd262;
	setp.lt.u64 	%p85, %rd263, %rd8;
	selp.b64 	%rd264, 0, %rd8, %p85;
	cvt.u32.u64 	%r461, %rd263;
	cvt.u32.u64 	%r462, %rd264;
	sub.s32 	%r463, %r461, %r462;
	add.s32 	%r464, %r459, %r463;
	setp.lt.u32 	%p86, %r464, %r1;
	selp.b32 	%r465, 0, %r1, %p86;
	sub.s32 	%r466, %r464, %r465;
	st.shared.u32 	[%r458], %r466;
	setp.lt.u32 	%p87, %r459, %r463;
	selp.b32 	%r467, %r1, 0, %p87;
	sub.s32 	%r468, %r459, %r463;
	add.s32 	%r469, %r468, %r467;
	st.shared.u32 	[%r458+128], %r469;
	and.b32  	%r470, %r191, 4032;
	or.b32  	%r471, %r470, %r453;
	shr.u32 	%r472, %r35, 5;
	mul.wide.u32 	%rd265, %r472, 4;
	add.s64 	%rd266, %rd4, %rd265;
	ld.global.u32 	%r473, [%rd266+2048];
	shl.b32 	%r474, %r471, 2;
	add.s32 	%r475, %r9, %r474;
	ld.shared.u32 	%r476, [%r475];
	ld.shared.u32 	%r477, [%r475+128];
	mul.wide.u32 	%rd267, %r477, %r473;
	shr.u64 	%rd268, %rd267, %r20;
	mul.lo.s64 	%rd269, %rd268, %rd2;
	shr.u64 	%rd270, %rd269, %r21;
	mul.lo.s64 	%rd271, %rd270, %rd8;
	sub.s64 	%rd272, %rd267, %rd271;
	setp.lt.u64 	%p88, %rd272, %rd8;
	selp.b64 	%rd273, 0, %rd8, %p88;
	cvt.u32.u64 	%r478, %rd272;
	cvt.u32.u64 	%r479, %rd273;
	sub.s32 	%r480, %r478, %r479;
	add.s32 	%r481, %r476, %r480;
	setp.lt.u32 	%p89, %r481, %r1;
	selp.b32 	%r482, 0, %r1, %p89;
	sub.s32 	%r483, %r481, %r482;
	st.shared.u32 	[%r475], %r483;
	setp.lt.u32 	%p90, %r476, %r480;
	selp.b32 	%r484, %r1, 0, %p90;
	sub.s32 	%r485, %r476, %r480;
	add.s32 	%r486, %r485, %r484;
	st.shared.u32 	[%r475+128], %r486;
	and.b32  	%r487, %r209, 6080;
	or.b32  	%r488, %r487, %r453;
	shr.u32 	%r489, %r46, 5;
	mul.wide.u32 	%rd274, %r489, 4;
	add.s64 	%rd275, %rd4, %rd274;
	ld.global.u32 	%r490, [%rd275+2048];
	shl.b32 	%r491, %r488, 2;
	add.s32 	%r492, %r9, %r491;
	ld.shared.u32 	%r493, [%r492];
	ld.shared.u32 	%r494, [%r492+128];
	mul.wide.u32 	%rd276, %r494, %r490;
	shr.u64 	%rd277, %rd276, %r20;
	mul.lo.s64 	%rd278, %rd277, %rd2;
	shr.u64 	%rd279, %rd278, %r21;
	mul.lo.s64 	%rd280, %rd279, %rd8;
	sub.s64 	%rd281, %rd276, %rd280;
	setp.lt.u64 	%p91, %rd281, %rd8;
	selp.b64 	%rd282, 0, %rd8, %p91;
	cvt.u32.u64 	%r495, %rd281;
	cvt.u32.u64 	%r496, %rd282;
	sub.s32 	%r497, %r495, %r496;
	add.s32 	%r498, %r493, %r497;
	setp.lt.u32 	%p92, %r498, %r1;
	selp.b32 	%r499, 0, %r1, %p92;
	sub.s32 	%r500, %r498, %r499;
	st.shared.u32 	[%r492], %r500;
	setp.lt.u32 	%p93, %r493, %r497;
	selp.b32 	%r501, %r1, 0, %p93;
	sub.s32 	%r502, %r493, %r497;
	add.s32 	%r503, %r502, %r501;
	st.shared.u32 	[%r492+128], %r503;
	and.b32  	%r504, %r227, 8128;
	or.b32  	%r505, %r504, %r453;
	shr.u32 	%r506, %r57, 5;
	mul.wide.u32 	%rd283, %r506, 4;
	add.s64 	%rd284, %rd4, %rd283;
	ld.global.u32 	%r507, [%rd284+2048];
	shl.b32 	%r508, %r505, 2;
	add.s32 	%r509, %r9, %r508;
	ld.shared.u32 	%r510, [%r509];
	ld.shared.u32 	%r511, [%r509+128];
	mul.wide.u32 	%rd285, %r511, %r507;
	shr.u64 	%rd286, %rd285, %r20;
	mul.lo.s64 	%rd287, %rd286, %rd2;
	shr.u64 	%rd288, %rd287, %r21;
	mul.lo.s64 	%rd289, %rd288, %rd8;
	sub.s64 	%rd290, %rd285, %rd289;
	setp.lt.u64 	%p94, %rd290, %rd8;
	selp.b64 	%rd291, 0, %rd8, %p94;
	cvt.u32.u64 	%r512, %rd290;
	cvt.u32.u64 	%r513, %rd291;
	sub.s32 	%r514, %r512, %r513;
	add.s32 	%r515, %r510, %r514;
	setp.lt.u32 	%p95, %r515, %r1;
	selp.b32 	%r516, 0, %r1, %p95;
	sub.s32 	%r517, %r515, %r516;
	st.shared.u32 	[%r509], %r517;
	setp.lt.u32 	%p96, %r510, %r514;
	selp.b32 	%r518, %r1, 0, %p96;
	sub.s32 	%r519, %r510, %r514;
	add.s32 	%r520, %r519, %r518;
	st.shared.u32 	[%r509+128], %r520;
	bar.sync 	0;
	and.b32  	%r521, %r172, 2016;
	and.b32  	%r522, %r3, 15;
	or.b32  	%r523, %r521, %r522;
	shr.u32 	%r524, %r34, 4;
	mul.wide.u32 	%rd292, %r524, 4;
	add.s64 	%rd293, %rd4, %rd292;
	ld.global.u32 	%r525, [%rd293+4096];
	shl.b32 	%r526, %r523, 2;
	add.s32 	%r527, %r9, %r526;
	ld.shared.u32 	%r528, [%r527];
	ld.shared.u32 	%r529, [%r527+64];
	mul.wide.u32 	%rd294, %r529, %r525;
	shr.u64 	%rd295, %rd294, %r20;
	mul.lo.s64 	%rd296, %rd295, %rd2;
	shr.u64 	%rd297, %rd296, %r21;
	mul.lo.s64 	%rd298, %rd297, %rd8;
	sub.s64 	%rd299, %rd294, %rd298;
	setp.lt.u64 	%p97, %rd299, %rd8;
	selp.b64 	%rd300, 0, %rd8, %p97;
	cvt.u32.u64 	%r530, %rd299;
	cvt.u32.u64 	%r531, %rd300;
	sub.s32 	%r532, %r530, %r531;
	add.s32 	%r533, %r528, %r532;
	setp.lt.u32 	%p98, %r533, %r1;
	selp.b32 	%r534, 0, %r1, %p98;
	sub.s32 	%r535, %r533, %r534;
	st.shared.u32 	[%r527], %r535;
	setp.lt.u32 	%p99, %r528, %r532;
	selp.b32 	%r536, %r1, 0, %p99;
	sub.s32 	%r537, %r528, %r532;
	add.s32 	%r538, %r537, %r536;
	st.shared.u32 	[%r527+64], %r538;
	and.b32  	%r539, %r191, 4064;
	or.b32  	%r540, %r539, %r522;
	shr.u32 	%r541, %r35, 4;
	mul.wide.u32 	%rd301, %r541, 4;
	add.s64 	%rd302, %rd4, %rd301;
	ld.global.u32 	%r542, [%rd302+4096];
	shl.b32 	%r543, %r540, 2;
	add.s32 	%r544, %r9, %r543;
	ld.shared.u32 	%r545, [%r544];
	ld.shared.u32 	%r546, [%r544+64];
	mul.wide.u32 	%rd303, %r546, %r542;
	shr.u64 	%rd304, %rd303, %r20;
	mul.lo.s64 	%rd305, %rd304, %rd2;
	shr.u64 	%rd306, %rd305, %r21;
	mul.lo.s64 	%rd307, %rd306, %rd8;
	sub.s64 	%rd308, %rd303, %rd307;
	setp.lt.u64 	%p100, %rd308, %rd8;
	selp.b64 	%rd309, 0, %rd8, %p100;
	cvt.u32.u64 	%r547, %rd308;
	cvt.u32.u64 	%r548, %rd309;
	sub.s32 	%r549, %r547, %r548;
	add.s32 	%r550, %r545, %r549;
	setp.lt.u32 	%p101, %r550, %r1;
	selp.b32 	%r551, 0, %r1, %p101;
	sub.s32 	%r552, %r550, %r551;
	st.shared.u32 	[%r544], %r552;
	setp.lt.u32 	%p102, %r545, %r549;
	selp.b32 	%r553, %r1, 0, %p102;
	sub.s32 	%r554, %r545, %r549;
	add.s32 	%r555, %r554, %r553;
	st.shared.u32 	[%r544+64], %r555;
	and.b32  	%r556, %r209, 6112;
	or.b32  	%r557, %r556, %r522;
	shr.u32 	%r558, %r46, 4;
	mul.wide.u32 	%rd310, %r558, 4;
	add.s64 	%rd311, %rd4, %rd310;
	ld.global.u32 	%r559, [%rd311+4096];
	shl.b32 	%r560, %r557, 2;
	add.s32 	%r561, %r9, %r560;
	ld.shared.u32 	%r562, [%r561];
	ld.shared.u32 	%r563, [%r561+64];
	mul.wide.u32 	%rd312, %r563, %r559;
	shr.u64 	%rd313, %rd312, %r20;
	mul.lo.s64 	%rd314, %rd313, %rd2;
	shr.u64 	%rd315, %rd314, %r21;
	mul.lo.s64 	%rd316, %rd315, %rd8;
	sub.s64 	%rd317, %rd312, %rd316;
	setp.lt.u64 	%p103, %rd317, %rd8;
	selp.b64 	%rd318, 0, %rd8, %p103;
	cvt.u32.u64 	%r564, %rd317;
	cvt.u32.u64 	%r565, %rd318;
	sub.s32 	%r566, %r564, %r565;
	add.s32 	%r567, %r562, %r566;
	setp.lt.u32 	%p104, %r567, %r1;
	selp.b32 	%r568, 0, %r1, %p104;
	sub.s32 	%r569, %r567, %r568;
	st.shared.u32 	[%r561], %r569;
	setp.lt.u32 	%p105, %r562, %r566;
	selp.b32 	%r570, %r1, 0, %p105;
	sub.s32 	%r571, %r562, %r566;
	add.s32 	%r572, %r571, %r570;
	st.shared.u32 	[%r561+64], %r572;
	and.b32  	%r573, %r227, 8160;
	or.b32  	%r574, %r573, %r522;
	shr.u32 	%r575, %r57, 4;
	mul.wide.u32 	%rd319, %r575, 4;
	add.s64 	%rd320, %rd4, %rd319;
	ld.global.u32 	%r576, [%rd320+4096];
	shl.b32 	%r577, %r574, 2;
	add.s32 	%r578, %r9, %r577;
	ld.shared.u32 	%r579, [%r578];
	ld.shared.u32 	%r580, [%r578+64];
	mul.wide.u32 	%rd321, %r580, %r576;
	shr.u64 	%rd322, %rd321, %r20;
	mul.lo.s64 	%rd323, %rd322, %rd2;
	shr.u64 	%rd324, %rd323, %r21;
	mul.lo.s64 	%rd325, %rd324, %rd8;
	sub.s64 	%rd326, %rd321, %rd325;
	setp.lt.u64 	%p106, %rd326, %rd8;
	selp.b64 	%rd327, 0, %rd8, %p106;
	cvt.u32.u64 	%r581, %rd326;
	cvt.u32.u64 	%r582, %rd327;
	sub.s32 	%r583, %r581, %r582;
	add.s32 	%r584, %r579, %r583;
	setp.lt.u32 	%p107, %r584, %r1;
	selp.b32 	%r585, 0, %r1, %p107;
	sub.s32 	%r586, %r584, %r585;
	st.shared.u32 	[%r578], %r586;
	setp.lt.u32 	%p108, %r579, %r583;
	selp.b32 	%r587, %r1, 0, %p108;
	sub.s32 	%r588, %r579, %r583;
	add.s32 	%r589, %r588, %r587;
	st.shared.u32 	[%r578+64], %r589;
	bar.sync 	0;
	and.b32  	%r590, %r172, 2032;
	and.b32  	%r591, %r3, 7;
	or.b32  	%r592, %r590, %r591;
	shr.u32 	%r593, %r34, 3;
	mul.wide.u32 	%rd328, %r593, 4;
	add.s64 	%rd329, %rd4, %rd328;
	ld.global.u32 	%r594, [%rd329+8192];
	shl.b32 	%r595, %r592, 2;
	add.s32 	%r596, %r9, %r595;
	ld.shared.u32 	%r597, [%r596];
	ld.shared.u32 	%r598, [%r596+32];
	mul.wide.u32 	%rd330, %r598, %r594;
	shr.u64 	%rd331, %rd330, %r20;
	mul.lo.s64 	%rd332, %rd331, %rd2;
	shr.u64 	%rd333, %rd332, %r21;
	mul.lo.s64 	%rd334, %rd333, %rd8;
	sub.s64 	%rd335, %rd330, %rd334;
	setp.lt.u64 	%p109, %rd335, %rd8;
	selp.b64 	%rd336, 0, %rd8, %p109;
	cvt.u32.u64 	%r599, %rd335;
	cvt.u32.u64 	%r600, %rd336;
	sub.s32 	%r601, %r599, %r600;
	add.s32 	%r602, %r597, %r601;
	setp.lt.u32 	%p110, %r602, %r1;
	selp.b32 	%r603, 0, %r1, %p110;
	sub.s32 	%r604, %r602, %r603;
	st.shared.u32 	[%r596], %r604;
	setp.lt.u32 	%p111, %r597, %r601;
	selp.b32 	%r605, %r1, 0, %p111;
	sub.s32 	%r606, %r597, %r601;
	add.s32 	%r607, %r606, %r605;
	st.shared.u32 	[%r596+32], %r607;
	and.b32  	%r608, %r191, 4080;
	or.b32  	%r609, %r608, %r591;
	shr.u32 	%r610, %r35, 3;
	mul.wide.u32 	%rd337, %r610, 4;
	add.s64 	%rd338, %rd4, %rd337;
	ld.global.u32 	%r611, [%rd338+8192];
	shl.b32 	%r612, %r609, 2;
	add.s32 	%r613, %r9, %r612;
	ld.shared.u32 	%r614, [%r613];
	ld.shared.u32 	%r615, [%r613+32];
	mul.wide.u32 	%rd339, %r615, %r611;
	shr.u64 	%rd340, %rd339, %r20;
	mul.lo.s64 	%rd341, %rd340, %rd2;
	shr.u64 	%rd342, %rd341, %r21;
	mul.lo.s64 	%rd343, %rd342, %rd8;
	sub.s64 	%rd344, %rd339, %rd343;
	setp.lt.u64 	%p112, %rd344, %rd8;
	selp.b64 	%rd345, 0, %rd8, %p112;
	cvt.u32.u64 	%r616, %rd344;
	cvt.u32.u64 	%r617, %rd345;
	sub.s32 	%r618, %r616, %r617;
	add.s32 	%r619, %r614, %r618;
	setp.lt.u32 	%p113, %r619, %r1;
	selp.b32 	%r620, 0, %r1, %p113;
	sub.s32 	%r621, %r619, %r620;
	st.shared.u32 	[%r613], %r621;
	setp.lt.u32 	%p114, %r614, %r618;
	selp.b32 	%r622, %r1, 0, %p114;
	sub.s32 	%r623, %r614, %r618;
	add.s32 	%r624, %r623, %r622;
	st.shared.u32 	[%r613+32], %r624;
	and.b32  	%r625, %r209, 6128;
	or.b32  	%r626, %r625, %r591;
	shr.u32 	%r627, %r46, 3;
	mul.wide.u32 	%rd346, %r627, 4;
	add.s64 	%rd347, %rd4, %rd346;
	ld.global.u32 	%r628, [%rd347+8192];
	shl.b32 	%r629, %r626, 2;
	add.s32 	%r630, %r9, %r629;
	ld.shared.u32 	%r631, [%r630];
	ld.shared.u32 	%r632, [%r630+32];
	mul.wide.u32 	%rd348, %r632, %r628;
	shr.u64 	%rd349, %rd348, %r20;
	mul.lo.s64 	%rd350, %rd349, %rd2;
	shr.u64 	%rd351, %rd350, %r21;
	mul.lo.s64 	%rd352, %rd351, %rd8;
	sub.s64 	%rd353, %rd348, %rd352;
	setp.lt.u64 	%p115, %rd353, %rd8;
	selp.b64 	%rd354, 0, %rd8, %p115;
	cvt.u32.u64 	%r633, %rd353;
	cvt.u32.u64 	%r634, %rd354;
	sub.s32 	%r635, %r633, %r634;
	add.s32 	%r636, %r631, %r635;
	setp.lt.u32 	%p116, %r636, %r1;
	selp.b32 	%r637, 0, %r1, %p116;
	sub.s32 	%r638, %r636, %r637;
	st.shared.u32 	[%r630], %r638;
	setp.lt.u32 	%p117, %r631, %r635;
	selp.b32 	%r639, %r1, 0, %p117;
	sub.s32 	%r640, %r631, %r635;
	add.s32 	%r641, %r640, %r639;
	st.shared.u32 	[%r630+32], %r641;
	and.b32  	%r642, %r227, 8176;
	or.b32  	%r643, %r642, %r591;
	shr.u32 	%r644, %r57, 3;
	mul.wide.u32 	%rd355, %r644, 4;
	add.s64 	%rd356, %rd4, %rd355;
	ld.global.u32 	%r645, [%rd356+8192];
	shl.b32 	%r646, %r643, 2;
	add.s32 	%r647, %r9, %r646;
	ld.shared.u32 	%r648, [%r647];
	ld.shared.u32 	%r649, [%r647+32];
	mul.wide.u32 	%rd357, %r649, %r645;
	shr.u64 	%rd358, %rd357, %r20;
	mul.lo.s64 	%rd359, %rd358, %rd2;
	shr.u64 	%rd360, %rd359, %r21;
	mul.lo.s64 	%rd361, %rd360, %rd8;
	sub.s64 	%rd362, %rd357, %rd361;
	setp.lt.u64 	%p118, %rd362, %rd8;
	selp.b64 	%rd363, 0, %rd8, %p118;
	cvt.u32.u64 	%r650, %rd362;
	cvt.u32.u64 	%r651, %rd363;
	sub.s32 	%r652, %r650, %r651;
	add.s32 	%r653, %r648, %r652;
	setp.lt.u32 	%p119, %r653, %r1;
	selp.b32 	%r654, 0, %r1, %p119;
	sub.s32 	%r655, %r653, %r654;
	st.shared.u32 	[%r647], %r655;
	setp.lt.u32 	%p120, %r648, %r652;
	selp.b32 	%r656, %r1, 0, %p120;
	sub.s32 	%r657, %r648, %r652;
	add.s32 	%r658, %r657, %r656;
	st.shared.u32 	[%r647+32], %r658;
	bar.sync 	0;
	and.b32  	%r659, %r172, 2040;
	and.b32  	%r660, %r3, 3;
	or.b32  	%r661, %r659, %r660;
	and.b32  	%r662, %r34, -3076;
	cvt.u64.u32 	%rd364, %r662;
	add.s64 	%rd365, %rd4, %rd364;
	ld.global.u32 	%r663, [%rd365+16384];
	shl.b32 	%r664, %r661, 2;
	add.s32 	%r665, %r9, %r664;
	ld.shared.u32 	%r666, [%r665];
	ld.shared.u32 	%r667, [%r665+16];
	mul.wide.u32 	%rd366, %r667, %r663;
	shr.u64 	%rd367, %rd366, %r20;
	mul.lo.s64 	%rd368, %rd367, %rd2;
	shr.u64 	%rd369, %rd368, %r21;
	mul.lo.s64 	%rd370, %rd369, %rd8;
	sub.s64 	%rd371, %rd366, %rd370;
	setp.lt.u64 	%p121, %rd371, %rd8;
	selp.b64 	%rd372, 0, %rd8, %p121;
	cvt.u32.u64 	%r668, %rd371;
	cvt.u32.u64 	%r669, %rd372;
	sub.s32 	%r670, %r668, %r669;
	add.s32 	%r671, %r666, %r670;
	setp.lt.u32 	%p122, %r671, %r1;
	selp.b32 	%r672, 0, %r1, %p122;
	sub.s32 	%r673, %r671, %r672;
	st.shared.u32 	[%r665], %r673;
	setp.lt.u32 	%p123, %r666, %r670;
	selp.b32 	%r674, %r1, 0, %p123;
	sub.s32 	%r675, %r666, %r670;
	add.s32 	%r676, %r675, %r674;
	st.shared.u32 	[%r665+16], %r676;
	and.b32  	%r677, %r191, 4088;
	or.b32  	%r678, %r677, %r660;
	and.b32  	%r679, %r35, -2052;
	cvt.u64.u32 	%rd373, %r679;
	add.s64 	%rd374, %rd4, %rd373;
	ld.global.u32 	%r680, [%rd374+16384];
	shl.b32 	%r681, %r678, 2;
	add.s32 	%r682, %r9, %r681;
	ld.shared.u32 	%r683, [%r682];
	ld.shared.u32 	%r684, [%r682+16];
	mul.wide.u32 	%rd375, %r684, %r680;
	shr.u64 	%rd376, %rd375, %r20;
	mul.lo.s64 	%rd377, %rd376, %rd2;
	shr.u64 	%rd378, %rd377, %r21;
	mul.lo.s64 	%rd379, %rd378, %rd8;
	sub.s64 	%rd380, %rd375, %rd379;
	setp.lt.u64 	%p124, %rd380, %rd8;
	selp.b64 	%rd381, 0, %rd8, %p124;
	cvt.u32.u64 	%r685, %rd380;
	cvt.u32.u64 	%r686, %rd381;
	sub.s32 	%r687, %r685, %r686;
	add.s32 	%r688, %r683, %r687;
	setp.lt.u32 	%p125, %r688, %r1;
	selp.b32 	%r689, 0, %r1, %p125;
	sub.s32 	%r690, %r688, %r689;
	st.shared.u32 	[%r682], %r690;
	setp.lt.u32 	%p126, %r683, %r687;
	selp.b32 	%r691, %r1, 0, %p126;
	sub.s32 	%r692, %r683, %r687;
	add.s32 	%r693, %r692, %r691;
	st.shared.u32 	[%r682+16], %r693;
	and.b32  	%r694, %r209, 6136;
	or.b32  	%r695, %r694, %r660;
	and.b32  	%r696, %r46, -1028;
	cvt.u64.u32 	%rd382, %r696;
	add.s64 	%rd383, %rd4, %rd382;
	ld.global.u32 	%r697, [%rd383+16384];
	shl.b32 	%r698, %r695, 2;
	add.s32 	%r699, %r9, %r698;
	ld.shared.u32 	%r700, [%r699];
	ld.shared.u32 	%r701, [%r699+16];
	mul.wide.u32 	%rd384, %r701, %r697;
	shr.u64 	%rd385, %rd384, %r20;
	mul.lo.s64 	%rd386, %rd385, %rd2;
	shr.u64 	%rd387, %rd386, %r21;
	mul.lo.s64 	%rd388, %rd387, %rd8;
	sub.s64 	%rd389, %rd384, %rd388;
	setp.lt.u64 	%p127, %rd389, %rd8;
	selp.b64 	%rd390, 0, %rd8, %p127;
	cvt.u32.u64 	%r702, %rd389;
	cvt.u32.u64 	%r703, %rd390;
	sub.s32 	%r704, %r702, %r703;
	add.s32 	%r705, %r700, %r704;
	setp.lt.u32 	%p128, %r705, %r1;
	selp.b32 	%r706, 0, %r1, %p128;
	sub.s32 	%r707, %r705, %r706;
	st.shared.u32 	[%r699], %r707;
	setp.lt.u32 	%p129, %r700, %r704;
	selp.b32 	%r708, %r1, 0, %p129;
	sub.s32 	%r709, %r700, %r704;
	add.s32 	%r710, %r709, %r708;
	st.shared.u32 	[%r699+16], %r710;
	and.b32  	%r711, %r227, 8184;
	or.b32  	%r712, %r711, %r660;
	and.b32  	%r713, %r57, -4;
	cvt.u64.u32 	%rd391, %r713;
	add.s64 	%rd392, %rd4, %rd391;
	ld.global.u32 	%r714, [%rd392+16384];
	shl.b32 	%r715, %r712, 2;
	add.s32 	%r716, %r9, %r715;
	ld.shared.u32 	%r717, [%r716];
	ld.shared.u32 	%r718, [%r716+16];
	mul.wide.u32 	%rd393, %r718, %r714;
	shr.u64 	%rd394, %rd393, %r20;
	mul.lo.s64 	%rd395, %rd394, %rd2;
	shr.u64 	%rd396, %rd395, %r21;
	mul.lo.s64 	%rd397, %rd396, %rd8;
	sub.s64 	%rd398, %rd393, %rd397;
	setp.lt.u64 	%p130, %rd398, %rd8;
	selp.b64 	%rd399, 0, %rd8, %p130;
	cvt.u32.u64 	%r719, %rd398;
	cvt.u32.u64 	%r720, %rd399;
	sub.s32 	%r721, %r719, %r720;
	add.s32 	%r722, %r717, %r721;
	setp.lt.u32 	%p131, %r722, %r1;
	selp.b32 	%r723, 0, %r1, %p131;
	sub.s32 	%r724, %r722, %r723;
	st.shared.u32 	[%r716], %r724;
	setp.lt.u32 	%p132, %r717, %r721;
	selp.b32 	%r725, %r1, 0, %p132;
	sub.s32 	%r726, %r717, %r721;
	add.s32 	%r727, %r726, %r725;
	st.shared.u32 	[%r716+16], %r727;
	bar.sync 	0;
	and.b32  	%r728, %r172, 2044;
	and.b32  	%r729, %r3, 1;
	or.b32  	%r730, %r728, %r729;
	shr.u32 	%r731, %r34, 1;
	mul.wide.u32 	%rd400, %r731, 4;
	add.s64 	%rd401, %rd4, %rd400;
	ld.global.u32 	%r732, [%rd401+32768];
	shl.b32 	%r733, %r730, 2;
	add.s32 	%r734, %r9, %r733;
	ld.shared.u32 	%r735, [%r734];
	ld.shared.u32 	%r736, [%r734+8];
	mul.wide.u32 	%rd402, %r736, %r732;
	shr.u64 	%rd403, %rd402, %r20;
	mul.lo.s64 	%rd404, %rd403, %rd2;
	shr.u64 	%rd405, %rd404, %r21;
	mul.lo.s64 	%rd406, %rd405, %rd8;
	sub.s64 	%rd407, %rd402, %rd406;
	setp.lt.u64 	%p133, %rd407, %rd8;
	selp.b64 	%rd408, 0, %rd8, %p133;
	cvt.u32.u64 	%r737, %rd407;
	cvt.u32.u64 	%r738, %rd408;
	sub.s32 	%r739, %r737, %r738;
	add.s32 	%r740, %r735, %r739;
	setp.lt.u32 	%p134, %r740, %r1;
	selp.b32 	%r741, 0, %r1, %p134;
	sub.s32 	%r742, %r740, %r741;
	st.shared.u32 	[%r734], %r742;
	setp.lt.u32 	%p135, %r735, %r739;
	selp.b32 	%r743, %r1, 0, %p135;
	sub.s32 	%r744, %r735, %r739;
	add.s32 	%r745, %r744, %r743;
	st.shared.u32 	[%r734+8], %r745;
	and.b32  	%r746, %r191, 4092;
	or.b32  	%r747, %r746, %r729;
	shr.u32 	%r748, %r35, 1;
	mul.wide.u32 	%rd409, %r748, 4;
	add.s64 	%rd410, %rd4, %rd409;
	ld.global.u32 	%r749, [%rd410+32768];
	shl.b32 	%r750, %r747, 2;
	add.s32 	%r751, %r9, %r750;
	ld.shared.u32 	%r752, [%r751];
	ld.shared.u32 	%r753, [%r751+8];
	mul.wide.u32 	%rd411, %r753, %r749;
	shr.u64 	%rd412, %rd411, %r20;
	mul.lo.s64 	%rd413, %rd412, %rd2;
	shr.u64 	%rd414, %rd413, %r21;
	mul.lo.s64 	%rd415, %rd414, %rd8;
	sub.s64 	%rd416, %rd411, %rd415;
	setp.lt.u64 	%p136, %rd416, %rd8;
	selp.b64 	%rd417, 0, %rd8, %p136;
	cvt.u32.u64 	%r754, %rd416;
	cvt.u32.u64 	%r755, %rd417;
	sub.s32 	%r756, %r754, %r755;
	add.s32 	%r757, %r752, %r756;
	setp.lt.u32 	%p137, %r757, %r1;
	selp.b32 	%r758, 0, %r1, %p137;
	sub.s32 	%r759, %r757, %r758;
	st.shared.u32 	[%r751], %r759;
	setp.lt.u32 	%p138, %r752, %r756;
	selp.b32 	%r760, %r1, 0, %p138;
	sub.s32 	%r761, %r752, %r756;
	add.s32 	%r762, %r761, %r760;
	st.shared.u32 	[%r751+8], %r762;
	and.b32  	%r763, %r209, 6140;
	or.b32  	%r764, %r763, %r729;
	shr.u32 	%r765, %r46, 1;
	mul.wide.u32 	%rd418, %r765, 4;
	add.s64 	%rd419, %rd4, %rd418;
	ld.global.u32 	%r766, [%rd419+32768];
	shl.b32 	%r767, %r764, 2;
	add.s32 	%r768, %r9, %r767;
	ld.shared.u32 	%r769, [%r768];
	ld.shared.u32 	%r770, [%r768+8];
	mul.wide.u32 	%rd420, %r770, %r766;
	shr.u64 	%rd421, %rd420, %r20;
	mul.lo.s64 	%rd422, %rd421, %rd2;
	shr.u64 	%rd423, %rd422, %r21;
	mul.lo.s64 	%rd424, %rd423, %rd8;
	sub.s64 	%rd425, %rd420, %rd424;
	setp.lt.u64 	%p139, %rd425, %rd8;
	selp.b64 	%rd426, 0, %rd8, %p139;
	cvt.u32.u64 	%r771, %rd425;
	cvt.u32.u64 	%r772, %rd426;
	sub.s32 	%r773, %r771, %r772;
	add.s32 	%r774, %r769, %r773;
	setp.lt.u32 	%p140, %r774, %r1;
	selp.b32 	%r775, 0, %r1, %p140;
	sub.s32 	%r776, %r774, %r775;
	st.shared.u32 	[%r768], %r776;
	setp.lt.u32 	%p141, %r769, %r773;
	selp.b32 	%r777, %r1, 0, %p141;
	sub.s32 	%r778, %r769, %r773;
	add.s32 	%r779, %r778, %r777;
	st.shared.u32 	[%r768+8], %r779;
	and.b32  	%r780, %r227, 8188;
	or.b32  	%r781, %r780, %r729;
	shr.u32 	%r782, %r57, 1;
	mul.wide.u32 	%rd427, %r782, 4;
	add.s64 	%rd428, %rd4, %rd427;
	ld.global.u32 	%r783, [%rd428+32768];
	shl.b32 	%r784, %r781, 2;
	add.s32 	%r785, %r9, %r784;
	ld.shared.u32 	%r786, [%r785];
	ld.shared.u32 	%r787, [%r785+8];
	mul.wide.u32 	%rd429, %r787, %r783;
	shr.u64 	%rd430, %rd429, %r20;
	mul.lo.s64 	%rd431, %rd430, %rd2;
	shr.u64 	%rd432, %rd431, %r21;
	mul.lo.s64 	%rd433, %rd432, %rd8;
	sub.s64 	%rd434, %rd429, %rd433;
	setp.lt.u64 	%p142, %rd434, %rd8;
	selp.b64 	%rd435, 0, %rd8, %p142;
	cvt.u32.u64 	%r788, %rd434;
	cvt.u32.u64 	%r789, %rd435;
	sub.s32 	%r790, %r788, %r789;
	add.s32 	%r791, %r786, %r790;
	setp.lt.u32 	%p143, %r791, %r1;
	selp.b32 	%r792, 0, %r1, %p143;
	sub.s32 	%r793, %r791, %r792;
	st.shared.u32 	[%r785], %r793;
	setp.lt.u32 	%p144, %r786, %r790;
	selp.b32 	%r794, %r1, 0, %p144;
	sub.s32 	%r795, %r786, %r790;
	add.s32 	%r796, %r795, %r794;
	st.shared.u32 	[%r785+8], %r796;
	bar.sync 	0;
	mul.wide.s32 	%rd436, %r34, 4;
	add.s64 	%rd437, %rd4, %rd436;
	ld.global.u32 	%r797, [%rd437+65536];
	add.s32 	%r798, %r10, %r8;
	ld.shared.v2.u32 	{%r799, %r800}, [%r798];
	mul.wide.u32 	%rd438, %r800, %r797;
	shr.u64 	%rd439, %rd438, %r20;
	mul.lo.s64 	%rd440, %rd439, %rd2;
	shr.u64 	%rd441, %rd440, %r21;
	mul.lo.s64 	%rd442, %rd441, %rd8;
	sub.s64 	%rd443, %rd438, %rd442;
	setp.lt.u64 	%p145, %rd443, %rd8;
	selp.b64 	%rd444, 0, %rd8, %p145;
	cvt.u32.u64 	%r801, %rd443;
	cvt.u32.u64 	%r802, %rd444;
	sub.s32 	%r803, %r801, %r802;
	add.s32 	%r804, %r799, %r803;
	setp.lt.u32 	%p146, %r804, %r1;
	selp.b32 	%r805, 0, %r1, %p146;
	sub.s32 	%r806, %r804, %r805;
	setp.lt.u32 	%p147, %r799, %r803;
	selp.b32 	%r807, %r1, 0, %p147;
	sub.s32 	%r808, %r799, %r803;
	add.s32 	%r809, %r808, %r807;
	st.shared.v2.u32 	[%r798], {%r806, %r809};
	ld.global.u32 	%r810, [%rd437+69632];
	add.s32 	%r811, %r12, %r8;
	ld.shared.v2.u32 	{%r812, %r813}, [%r811+4096];
	mul.wide.u32 	%rd445, %r813, %r810;
	shr.u64 	%rd446, %rd445, %r20;
	mul.lo.s64 	%rd447, %rd446, %rd2;
	shr.u64 	%rd448, %rd447, %r21;
	mul.lo.s64 	%rd449, %rd448, %rd8;
	sub.s64 	%rd450, %rd445, %rd449;
	setp.lt.u64 	%p148, %rd450, %rd8;
	selp.b64 	%rd451, 0, %rd8, %p148;
	cvt.u32.u64 	%r814, %rd450;
	cvt.u32.u64 	%r815, %rd451;
	sub.s32 	%r816, %r814, %r815;
	add.s32 	%r817, %r812, %r816;
	setp.lt.u32 	%p149, %r817, %r1;
	selp.b32 	%r818, 0, %r1, %p149;
	sub.s32 	%r819, %r817, %r818;
	setp.lt.u32 	%p150, %r812, %r816;
	selp.b32 	%r820, %r1, 0, %p150;
	sub.s32 	%r821, %r812, %r816;
	add.s32 	%r822, %r821, %r820;
	st.shared.v2.u32 	[%r811+4096], {%r819, %r822};
	ld.global.u32 	%r823, [%rd437+73728];
	ld.shared.v2.u32 	{%r824, %r825}, [%r811+12288];
	mul.wide.u32 	%rd452, %r825, %r823;
	shr.u64 	%rd453, %rd452, %r20;
	mul.lo.s64 	%rd454, %rd453, %rd2;
	shr.u64 	%rd455, %rd454, %r21;
	mul.lo.s64 	%rd456, %rd455, %rd8;
	sub.s64 	%rd457, %rd452, %rd456;
	setp.lt.u64 	%p151, %rd457, %rd8;
	selp.b64 	%rd458, 0, %rd8, %p151;
	cvt.u32.u64 	%r826, %rd457;
	cvt.u32.u64 	%r827, %rd458;
	sub.s32 	%r828, %r826, %r827;
	add.s32 	%r829, %r824, %r828;
	setp.lt.u32 	%p152, %r829, %r1;
	selp.b32 	%r830, 0, %r1, %p152;
	sub.s32 	%r831, %r829, %r830;
	setp.lt.u32 	%p153, %r824, %r828;
	selp.b32 	%r832, %r1, 0, %p153;
	sub.s32 	%r833, %r824, %r828;
	add.s32 	%r834, %r833, %r832;
	st.shared.v2.u32 	[%r811+12288], {%r831, %r834};
	ld.global.u32 	%r835, [%rd437+77824];
	ld.shared.v2.u32 	{%r836, %r837}, [%r811+20480];
	mul.wide.u32 	%rd459, %r837, %r835;
	shr.u64 	%rd460, %rd459, %r20;
	mul.lo.s64 	%rd461, %rd460, %rd2;
	shr.u64 	%rd462, %rd461, %r21;
	mul.lo.s64 	%rd463, %rd462, %rd8;
	sub.s64 	%rd464, %rd459, %rd463;
	setp.lt.u64 	%p154, %rd464, %rd8;
	selp.b64 	%rd465, 0, %rd8, %p154;
	cvt.u32.u64 	%r838, %rd464;
	cvt.u32.u64 	%r839, %rd465;
	sub.s32 	%r840, %r838, %r839;
	add.s32 	%r841, %r836, %r840;
	setp.lt.u32 	%p155, %r841, %r1;
	selp.b32 	%r842, 0, %r1, %p155;
	sub.s32 	%r843, %r841, %r842;
	setp.lt.u32 	%p156, %r836, %r840;
	selp.b32 	%r844, %r1, 0, %p156;
	sub.s32 	%r845, %r836, %r840;
	add.s32 	%r846, %r845, %r844;
	st.shared.v2.u32 	[%r811+20480], {%r843, %r846};
	bar.sync 	0;
	ld.shared.u32 	%r847, [%r10];
	st.global.u32 	[%rd7], %r847;
	ld.shared.u32 	%r848, [%r10+4096];
	st.global.u32 	[%rd7+4096], %r848;
	ld.shared.u32 	%r849, [%r10+8192];
	st.global.u32 	[%rd7+8192], %r849;
	ld.shared.u32 	%r850, [%r10+12288];
	st.global.u32 	[%rd7+12288], %r850;
	ld.shared.u32 	%r851, [%r10+16384];
	st.global.u32 	[%rd7+16384], %r851;
	ld.shared.u32 	%r852, [%r10+20480];
	st.global.u32 	[%rd7+20480], %r852;
	ld.shared.u32 	%r853, [%r10+24576];
	st.global.u32 	[%rd7+24576], %r853;
	ld.shared.u32 	%r854, [%r10+28672];
	st.global.u32 	[%rd7+28672], %r854;
	ret;

}
	// .globl	_Z15CTBasedNTTInnerILj1ELj16384EEvPjjjiS0_
.visible .entry _Z15CTBasedNTTInnerILj1ELj16384EEvPjjjiS0_(
	.param .u64 .ptr .align 1 _Z15CTBasedNTTInnerILj1ELj16384EEvPjjjiS0__param_0,
	.param .u32 _Z15CTBasedNTTInnerILj1ELj16384EEvPjjjiS0__param_1,
	.param .u32 _Z15CTBasedNTTInnerILj1ELj16384EEvPjjjiS0__param_2,
	.param .u32 _Z15CTBasedNTTInnerILj1ELj16384EEvPjjjiS0__param_3,
	.param .u64 .ptr .align 1 _Z15CTBasedNTTInnerILj1ELj16384EEvPjjjiS0__param_4
)
{
	.reg .pred 	%p<4>;
	.reg .b32 	%r<27>;
	.reg .b64 	%rd<18>;

	ld.param.u64 	%rd1, [_Z15CTBasedNTTInnerILj1ELj16384EEvPjjjiS0__param_0];
	ld.param.u32 	%r1, [_Z15CTBasedNTTInnerILj1ELj16384EEvPjjjiS0__param_1];
	ld.param.u32 	%rd2, [_Z15CTBasedNTTInnerILj1ELj16384EEvPjjjiS0__param_2];
	ld.param.u32 	%r2, [_Z15CTBasedNTTInnerILj1ELj16384EEvPjjjiS0__param_3];
	ld.param.u64 	%rd3, [_Z15CTBasedNTTInnerILj1ELj16384EEvPjjjiS0__param_4];
	cvta.to.global.u64 	%rd4, %rd1;
	cvta.to.global.u64 	%rd5, %rd3;
	mov.u32 	%r3, %ctaid.x;
	shl.b32 	%r4, %r3, 10;
	mov.u32 	%r5, %tid.x;
	or.b32  	%r6, %r4, %r5;
	shr.s32 	%r7, %r4, 31;
	shr.u32 	%r8, %r7, 19;
	add.s32 	%r9, %r6, %r8;
	shr.s32 	%r10, %r9, 13;
	and.b32  	%r11, %r9, -8192;
	add.s32 	%r12, %r11, %r6;
	mul.wide.s32 	%rd6, %r10, 4;
	add.s64 	%rd7, %rd5, %rd6;
	ld.global.u32 	%r13, [%rd7+4];
	mul.wide.s32 	%rd8, %r12, 4;
	add.s64 	%rd9, %rd4, %rd8;
	ld.global.u32 	%r14, [%rd9];
	ld.global.u32 	%r15, [%rd9+32768];
	mul.wide.u32 	%rd10, %r15, %r13;
	add.s32 	%r16, %r2, -2;
	shr.u64 	%rd11, %rd10, %r16;
	mul.lo.s64 	%rd12, %rd11, %rd2;
	add.s32 	%r17, %r2, 2;
	shr.u64 	%rd13, %rd12, %r17;
	cvt.u64.u32 	%rd14, %r1;
	mul.lo.s64 	%rd15, %rd13, %rd14;
	sub.s64 	%rd16, %rd10, %rd15;
	setp.lt.u64 	%p1, %rd16, %rd14;
	selp.b64 	%rd17, 0, %rd14, %p1;
	cvt.u32.u64 	%r18, %rd16;
	cvt.u32.u64 	%r19, %rd17;
	sub.s32 	%r20, %r18, %r19;
	add.s32 	%r21, %r14, %r20;
	setp.lt.u32 	%p2, %r21, %r1;
	selp.b32 	%r22, 0, %r1, %p2;
	sub.s32 	%r23, %r21, %r22;
	st.global.u32 	[%rd9], %r23;
	setp.lt.u32 	%p3, %r14, %r20;
	selp.b32 	%r24, %r1, 0, %p3;
	sub.s32 	%r25, %r14, %r20;
	add.s32 	%r26, %r25, %r24;
	st.global.u32 	[%rd9+32768], %r26;
	ret;

}
	// .globl	_Z21CTBasedNTTInnerSingleILj2ELj16384EEvPjjjiS0_
.visible .entry _Z21CTBasedNTTInnerSingleILj2ELj16384EEvPjjjiS0_(
	.param .u64 .ptr .align 1 _Z21CTBasedNTTInnerSingleILj2ELj16384EEvPjjjiS0__param_0,
	.param .u32 _Z21CTBasedNTTInnerSingleILj2ELj16384EEvPjjjiS0__param_1,
	.param .u32 _Z21CTBasedNTTInnerSingleILj2ELj16384EEvPjjjiS0__param_2,
	.param .u32 _Z21CTBasedNTTInnerSingleILj2ELj16384EEvPjjjiS0__param_3,
	.param .u64 .ptr .align 1 _Z21CTBasedNTTInnerSingleILj2ELj16384EEvPjjjiS0__param_4
)
{
	.reg .pred 	%p<157>;
	.reg .b32 	%r<855>;
	.reg .b64 	%rd<466>;

	ld.param.u64 	%rd1, [_Z21CTBasedNTTInnerSingleILj2ELj16384EEvPjjjiS0__param_0];
	ld.param.u32 	%r1, [_Z21CTBasedNTTInnerSingleILj2ELj16384EEvPjjjiS0__param_1];
	ld.param.u32 	%rd2, [_Z21CTBasedNTTInnerSingleILj2ELj16384EEvPjjjiS0__param_2];
	ld.param.u32 	%r2, [_Z21CTBasedNTTInnerSingleILj2ELj16384EEvPjjjiS0__param_3];
	ld.param.u64 	%rd3, [_Z21CTBasedNTTInnerSingleILj2ELj16384EEvPjjjiS0__param_4];
	cvta.to.global.u64 	%rd4, %rd3;
	cvta.to.global.u64 	%rd5, %rd1;
	mov.u32 	%r3, %tid.x;
	mov.u32 	%r4, %ctaid.x;
	shl.b32 	%r5, %r4, 13;
	or.b32  	%r6, %r3, %r5;
	mul.wide.u32 	%rd6, %r6, 4;
	add.s64 	%rd7, %rd5, %rd6;
	ld.global.u32 	%r7, [%rd7];
	shl.b32 	%r8, %r3, 2;
	mov.u32 	%r9, shared_array;
	add.s32 	%r10, %r9, %r8;
	ld.global.u32 	%r11, [%rd7+4096];
	add.s32 	%r12, %r10, 4096;
	ld.global.u32 	%r13, [%rd7+8192];
	ld.global.u32 	%r14, [%rd7+12288];
	ld.global.u32 	%r15, [%rd7+16384];
	ld.global.u32 	%r16, [%rd7+20480];
	ld.global.u32 	%r17, [%rd7+24576];
	ld.global.u32 	%r18, [%rd7+28672];
	shl.b32 	%r19, %r4, 12;
	add.s32 	%r20, %r2, -2;
	add.s32 	%r21, %r2, 2;
	cvt.u64.u32 	%rd8, %r1;
	and.b32  	%r22, %r4, 1048575;
	shl.b32 	%r23, %r4, 2;
	cvt.u64.u32 	%rd9, %r23;
	and.b64  	%rd10, %rd9, 4194300;
	add.s64 	%rd11, %rd4, %rd10;
	ld.global.u32 	%r24, [%rd11+8];
	mul.wide.u32 	%rd12, %r15, %r24;
	shr.u64 	%rd13, %rd12, %r20;
	mul.lo.s64 	%rd14, %rd13, %rd2;
	shr.u64 	%rd15, %rd14, %r21;
	mul.lo.s64 	%rd16, %rd15, %rd8;
	sub.s64 	%rd17, %rd12, %rd16;
	setp.lt.u64 	%p1, %rd17, %rd8;
	selp.b64 	%rd18, 0, %rd8, %p1;
	cvt.u32.u64 	%r25, %rd17;
	cvt.u32.u64 	%r26, %rd18;
	sub.s32 	%r27, %r25, %r26;
	add.s32 	%r28, %r7, %r27;
	setp.lt.u32 	%p2, %r28, %r1;
	selp.b32 	%r29, 0, %r1, %p2;
	sub.s32 	%r30, %r28, %r29;
	st.shared.u32 	[%r10], %r30;
	setp.lt.u32 	%p3, %r7, %r27;
	selp.b32 	%r31, %r1, 0, %p3;
	sub.s32 	%r32, %r7, %r27;
	add.s32 	%r33, %r32, %r31;
	st.shared.u32 	[%r10+16384], %r33;
	or.b32  	%r34, %r3, %r19;
	or.b32  	%r35, %r34, 1024;
	mul.wide.u32 	%rd19, %r22, 4;
	add.s64 	%rd20, %rd4, %rd19;
	ld.global.u32 	%r36, [%rd20+8];
	mul.wide.u32 	%rd21, %r16, %r36;
	shr.u64 	%rd22, %rd21, %r20;
	mul.lo.s64 	%rd23, %rd22, %rd2;
	shr.u64 	%rd24, %rd23, %r21;
	mul.lo.s64 	%rd25, %rd24, %rd8;
	sub.s64 	%rd26, %rd21, %rd25;
	setp.lt.u64 	%p4, %rd26, %rd8;
	selp.b64 	%rd27, 0, %rd8, %p4;
	cvt.u32.u64 	%r37, %rd26;
	cvt.u32.u64 	%r38, %rd27;
	sub.s32 	%r39, %r37, %r38;
	add.s32 	%r40, %r11, %r39;
	setp.lt.u32 	%p5, %r40, %r1;
	selp.b32 	%r41, 0, %r1, %p5;
	sub.s32 	%r42, %r40, %r41;
	st.shared.u32 	[%r10+4096], %r42;
	setp.lt.u32 	%p6, %r11, %r39;
	selp.b32 	%r43, %r1, 0, %p6;
	sub.s32 	%r44, %r11, %r39;
	add.s32 	%r45, %r44, %r43;
	st.shared.u32 	[%r10+20480], %r45;
	or.b32  	%r46, %r34, 2048;
	ld.global.u32 	%r47, [%rd20+8];
	mul.wide.u32 	%rd28, %r17, %r47;
	shr.u64 	%rd29, %rd28, %r20;
	mul.lo.s64 	%rd30, %rd29, %rd2;
	shr.u64 	%rd31, %rd30, %r21;
	mul.lo.s64 	%rd32, %rd31, %rd8;
	sub.s64 	%rd33, %rd28, %rd32;
	setp.lt.u64 	%p7, %rd33, %rd8;
	selp.b64 	%rd34, 0, %rd8, %p7;
	cvt.u32.u64 	%r48, %rd33;
	cvt.u32.u64 	%r49, %rd34;
	sub.s32 	%r50, %r48, %r49;
	add.s32 	%r51, %r13, %r50;
	setp.lt.u32 	%p8, %r51, %r1;
	selp.b32 	%r52, 0, %r1, %p8;
	sub.s32 	%r53, %r51, %r52;
	st.shared.u32 	[%r10+8192], %r53;
	setp.lt.u32 	%p9, %r13, %r50;
	selp.b32 	%r54, %r1, 0, %p9;
	sub.s32 	%r55, %r13, %r50;
	add.s32 	%r56, %r55, %r54;
	st.shared.u32 	[%r10+24576], %r56;
	or.b32  	%r57, %r34, 3072;
	ld.global.u32 	%r58, [%rd20+8];
	mul.wide.u32 	%rd35, %r18, %r58;
	shr.u64 	%rd36, %rd35, %r20;
	mul.lo.s64 	%rd37, %rd36, %rd2;
	shr.u64 	%rd38, %rd37, %r21;
	mul.lo.s64 	%rd39, %rd38, %rd8;
	sub.s64 	%rd40, %rd35, %rd39;
	setp.lt.u64 	%p10, %rd40, %rd8;
	selp.b64 	%rd41, 0, %rd8, %p10;
	cvt.u32.u64 	%r59, %rd40;
	cvt.u32.u64 	%r60, %rd41;
	sub.s32 	%r61, %r59, %r60;
	add.s32 	%r62, %r14, %r61;
	setp.lt.u32 	%p11, %r62, %r1;
	selp.b32 	%r63, 0, %r1, %p11;
	sub.s32 	%r64, %r62, %r63;
	st.shared.u32 	[%r10+12288], %r64;
	setp.lt.u32 	%p12, %r14, %r61;
	selp.b32 	%r65, %r1, 0, %p12;
	sub.s32 	%r66, %r14, %r61;
	add.s32 	%r67, %r66, %r65;
	st.shared.u32 	[%r10+28672], %r67;
	bar.sync 	0;
	shr.u32 	%r68, %r19, 11;
	mul.wide.u32 	%rd42, %r68, 4;
	add.s64 	%rd43, %rd4, %rd42;
	ld.global.u32 	%r69, [%rd43+16];
	ld.shared.u32 	%r70, [%r10];
	ld.shared.u32 	%r71, [%r10+8192];
	mul.wide.u32 	%rd44, %r71, %r69;
	shr.u64 	%rd45, %rd44, %r20;
	mul.lo.s64 	%rd46, %rd45, %rd2;
	shr.u64 	%rd47, %rd46, %r21;
	mul.lo.s64 	%rd48, %rd47, %rd8;
	sub.s64 	%rd49, %rd44, %rd48;
	setp.lt.u64 	%p13, %rd49, %rd8;
	selp.b64 	%rd50, 0, %rd8, %p13;
	cvt.u32.u64 	%r72, %rd49;
	cvt.u32.u64 	%r73, %rd50;
	sub.s32 	%r74, %r72, %r73;
	add.s32 	%r75, %r70, %r74;
	setp.lt.u32 	%p14, %r75, %r1;
	selp.b32 	%r76, 0, %r1, %p14;
	sub.s32 	%r77, %r75, %r76;
	st.shared.u32 	[%r10], %r77;
	setp.lt.u32 	%p15, %r70, %r74;
	selp.b32 	%r78, %r1, 0, %p15;
	sub.s32 	%r79, %r70, %r74;
	add.s32 	%r80, %r79, %r78;
	st.shared.u32 	[%r10+8192], %r80;
	ld.global.u32 	%r81, [%rd43+16];
	ld.shared.u32 	%r82, [%r10+4096];
	ld.shared.u32 	%r83, [%r10+12288];
	mul.wide.u32 	%rd51, %r83, %r81;
	shr.u64 	%rd52, %rd51, %r20;
	mul.lo.s64 	%rd53, %rd52, %rd2;
	shr.u64 	%rd54, %rd53, %r21;
	mul.lo.s64 	%rd55, %rd54, %rd8;
	sub.s64 	%rd56, %rd51, %rd55;
	setp.lt.u64 	%p16, %rd56, %rd8;
	selp.b64 	%rd57, 0, %rd8, %p16;
	cvt.u32.u64 	%r84, %rd56;
	cvt.u32.u64 	%r85, %rd57;
	sub.s32 	%r86, %r84, %r85;
	add.s32 	%r87, %r82, %r86;
	setp.lt.u32 	%p17, %r87, %r1;
	selp.b32 	%r88, 0, %r1, %p17;
	sub.s32 	%r89, %r87, %r88;
	st.shared.u32 	[%r10+4096], %r89;
	setp.lt.u32 	%p18, %r82, %r86;
	selp.b32 	%r90, %r1, 0, %p18;
	sub.s32 	%r91, %r82, %r86;
	add.s32 	%r92, %r91, %r90;
	st.shared.u32 	[%r10+12288], %r92;
	or.b32  	%r93, %r19, 2048;
	shr.u32 	%r94, %r93, 11;
	mul.wide.u32 	%rd58, %r94, 4;
	add.s64 	%rd59, %rd4, %rd58;
	ld.global.u32 	%r95, [%rd59+16];
	ld.shared.u32 	%r96, [%r10+16384];
	ld.shared.u32 	%r97, [%r10+24576];
	mul.wide.u32 	%rd60, %r97, %r95;
	shr.u64 	%rd61, %rd60, %r20;
	mul.lo.s64 	%rd62, %rd61, %rd2;
	shr.u64 	%rd63, %rd62, %r21;
	mul.lo.s64 	%rd64, %rd63, %rd8;
	sub.s64 	%rd65, %rd60, %rd64;
	setp.lt.u64 	%p19, %rd65, %rd8;
	selp.b64 	%rd66, 0, %rd8, %p19;
	cvt.u32.u64 	%r98, %rd65;
	cvt.u32.u64 	%r99, %rd66;
	sub.s32 	%r100, %r98, %r99;
	add.s32 	%r101, %r96, %r100;
	setp.lt.u32 	%p20, %r101, %r1;
	selp.b32 	%r102, 0, %r1, %p20;
	sub.s32 	%r103, %r101, %r102;
	st.shared.u32 	[%r10+16384], %r103;
	setp.lt.u32 	%p21, %r96, %r100;
	selp.b32 	%r104, %r1, 0, %p21;
	sub.s32 	%r105, %r96, %r100;
	add.s32 	%r106, %r105, %r104;
	st.shared.u32 	[%r10+24576], %r106;
	shr.u32 	%r107, %r57, 11;
	mul.wide.u32 	%rd67, %r107, 4;
	add.s64 	%rd68, %rd4, %rd67;
	ld.global.u32 	%r108, [%rd68+16];
	ld.shared.u32 	%r109, [%r10+20480];
	ld.shared.u32 	%r110, [%r10+28672];
	mul.wide.u32 	%rd69, %r110, %r108;
	shr.u64 	%rd70, %rd69, %r20;
	mul.lo.s64 	%rd71, %rd70, %rd2;
	shr.u64 	%rd72, %rd71, %r21;
	mul.lo.s64 	%rd73, %rd72, %rd8;
	sub.s64 	%rd74, %rd69, %rd73;
	setp.lt.u64 	%p22, %rd74, %rd8;
	selp.b64 	%rd75, 0, %rd8, %p22;
	cvt.u32.u64 	%r111, %rd74;
	cvt.u32.u64 	%r112, %rd75;
	sub.s32 	%r113, %r111, %r112;
	add.s32 	%r114, %r109, %r113;
	setp.lt.u32 	%p23, %r114, %r1;
	selp.b32 	%r115, 0, %r1, %p23;
	sub.s32 	%r116, %r114, %r115;
	st.shared.u32 	[%r10+20480], %r116;
	setp.lt.u32 	%p24, %r109, %r113;
	selp.b32 	%r117, %r1, 0, %p24;
	sub.s32 	%r118, %r109, %r113;
	add.s32 	%r119, %r118, %r117;
	st.shared.u32 	[%r10+28672], %r119;
	bar.sync 	0;
	shr.u32 	%r120, %r19, 10;
	mul.wide.u32 	%rd76, %r120, 4;
	add.s64 	%rd77, %rd4, %rd76;
	ld.global.u32 	%r121, [%rd77+32];
	ld.shared.u32 	%r122, [%r10];
	ld.shared.u32 	%r123, [%r10+4096];
	mul.wide.u32 	%rd78, %r123, %r121;
	shr.u64 	%rd79, %rd78, %r20;
	mul.lo.s64 	%rd80, %rd79, %rd2;
	shr.u64 	%rd81, %rd80, %r21;
	mul.lo.s64 	%rd82, %rd81, %rd8;
	sub.s64 	%rd83, %rd78, %rd82;
	setp.lt.u64 	%p25, %rd83, %rd8;
	selp.b64 	%rd84, 0, %rd8, %p25;
	cvt.u32.u64 	%r124, %rd83;
	cvt.u32.u64 	%r125, %rd84;
	sub.s32 	%r126, %r124, %r125;
	add.s32 	%r127, %r122, %r126;
	setp.lt.u32 	%p26, %r127, %r1;
	selp.b32 	%r128, 0, %r1, %p26;
	sub.s32 	%r129, %r127, %r128;
	st.shared.u32 	[%r10], %r129;
	setp.lt.u32 	%p27, %r122, %r126;
	selp.b32 	%r130, %r1, 0, %p27;
	sub.s32 	%r131, %r122, %r126;
	add.s32 	%r132, %r131, %r130;
	st.shared.u32 	[%r10+4096], %r132;
	or.b32  	%r133, %r120, 1;
	mul.wide.u32 	%rd85, %r133, 4;
	add.s64 	%rd86, %rd4, %rd85;
	ld.global.u32 	%r134, [%rd86+32];
	ld.shared.u32 	%r135, [%r10+8192];
	ld.shared.u32 	%r136, [%r10+12288];
	mul.wide.u32 	%rd87, %r136, %r134;
	shr.u64 	%rd88, %rd87, %r20;
	mul.lo.s64 	%rd89, %rd88, %rd2;
	shr.u64 	%rd90, %rd89, %r21;
	mul.lo.s64 	%rd91, %rd90, %rd8;
	sub.s64 	%rd92, %rd87, %rd91;
	setp.lt.u64 	%p28, %rd92, %rd8;
	selp.b64 	%rd93, 0, %rd8, %p28;
	cvt.u32.u64 	%r137, %rd92;
	cvt.u32.u64 	%r138, %rd93;
	sub.s32 	%r139, %r137, %r138;
	add.s32 	%r140, %r135, %r139;
	setp.lt.u32 	%p29, %r140, %r1;
	selp.b32 	%r141, 0, %r1, %p29;
	sub.s32 	%r142, %r140, %r141;
	st.shared.u32 	[%r10+8192], %r142;
	setp.lt.u32 	%p30, %r135, %r139;
	selp.b32 	%r143, %r1, 0, %p30;
	sub.s32 	%r144, %r135, %r139;
	add.s32 	%r145, %r144, %r143;
	st.shared.u32 	[%r10+12288], %r145;
	shr.u32 	%r146, %r93, 10;
	mul.wide.u32 	%rd94, %r146, 4;
	add.s64 	%rd95, %rd4, %rd94;
	ld.global.u32 	%r147, [%rd95+32];
	ld.shared.u32 	%r148, [%r10+16384];
	ld.shared.u32 	%r149, [%r10+20480];
	mul.wide.u32 	%rd96, %r149, %r147;
	shr.u64 	%rd97, %rd96, %r20;
	mul.lo.s64 	%rd98, %rd97, %rd2;
	shr.u64 	%rd99, %rd98, %r21;
	mul.lo.s64 	%rd100, %rd99, %rd8;
	sub.s64 	%rd101, %rd96, %rd100;
	setp.lt.u64 	%p31, %rd101, %rd8;
	selp.b64 	%rd102, 0, %rd8, %p31;
	cvt.u32.u64 	%r150, %rd101;
	cvt.u32.u64 	%r151, %rd102;
	sub.s32 	%r152, %r150, %r151;
	add.s32 	%r153, %r148, %r152;
	setp.lt.u32 	%p32, %r153, %r1;
	selp.b32 	%r154, 0, %r1, %p32;
	sub.s32 	%r155, %r153, %r154;
	st.shared.u32 	[%r10+16384], %r155;
	setp.lt.u32 	%p33, %r148, %r152;
	selp.b32 	%r156, %r1, 0, %p33;
	sub.s32 	%r157, %r148, %r152;
	add.s32 	%r158, %r157, %r156;
	st.shared.u32 	[%r10+20480], %r158;
	or.b32  	%r159, %r120, 3;
	mul.wide.u32 	%rd103, %r159, 4;
	add.s64 	%rd104, %rd4, %rd103;
	ld.global.u32 	%r160, [%rd104+32];
	ld.shared.u32 	%r161, [%r10+24576];
	ld.shared.u32 	%r162, [%r10+28672];
	mul.wide.u32 	%rd105, %r162, %r160;
	shr.u64 	%rd106, %rd105, %r20;
	mul.lo.s64 	%rd107, %rd106, %rd2;
	shr.u64 	%rd108, %rd107, %r21;
	mul.lo.s64 	%rd109, %rd108, %rd8;
	sub.s64 	%rd110, %rd105, %rd109;
	setp.lt.u64 	%p34, %rd110, %rd8;
	selp.b64 	%rd111, 0, %rd8, %p34;
	cvt.u32.u64 	%r163, %rd110;
	cvt.u32.u64 	%r164, %rd111;
	sub.s32 	%r165, %r163, %r164;
	add.s32 	%r166, %r161, %r165;
	setp.lt.u32 	%p35, %r166, %r1;
	selp.b32 	%r167, 0, %r1, %p35;
	sub.s32 	%r168, %r166, %r167;
	st.shared.u32 	[%r10+24576], %r168;
	setp.lt.u32 	%p36, %r161, %r165;
	selp.b32 	%r169, %r1, 0, %p36;
	sub.s32 	%r170, %r161, %r165;
	add.s32 	%r171, %r170, %r169;
	st.shared.u32 	[%r10+28672], %r171;
	bar.sync 	0;
	shl.b32 	%r172, %r3, 1;
	and.b32  	%r173, %r172, 1024;
	and.b32  	%r174, %r3, 511;
	or.b32  	%r175, %r173, %r174;
	shr.u32 	%r176, %r34, 9;
	mul.wide.u32 	%rd112, %r176, 4;
	add.s64 	%rd113, %rd4, %rd112;
	ld.global.u32 	%r177, [%rd113+64];
	shl.b32 	%r178, %r175, 2;
	add.s32 	%r179, %r9, %r178;
	ld.shared.u32 	%r180, [%r179];
	ld.shared.u32 	%r181, [%r179+2048];
	mul.wide.u32 	%rd114, %r181, %r177;
	shr.u64 	%rd115, %rd114, %r20;
	mul.lo.s64 	%rd116, %rd115, %rd2;
	shr.u64 	%rd117, %rd116, %r21;
	mul.lo.s64 	%rd118, %rd117, %rd8;
	sub.s64 	%rd119, %rd114, %rd118;
	setp.lt.u64 	%p37, %rd119, %rd8;
	selp.b64 	%rd120, 0, %rd8, %p37;
	cvt.u32.u64 	%r182, %rd119;
	cvt.u32.u64 	%r183, %rd120;
	sub.s32 	%r184, %r182, %r183;
	add.s32 	%r185, %r180, %r184;
	setp.lt.u32 	%p38, %r185, %r1;
	selp.b32 	%r186, 0, %r1, %p38;
	sub.s32 	%r187, %r185, %r186;
	st.shared.u32 	[%r179], %r187;
	setp.lt.u32 	%p39, %r180, %r184;
	selp.b32 	%r188, %r1, 0, %p39;
	sub.s32 	%r189, %r180, %r184;
	add.s32 	%r190, %r189, %r188;
	st.shared.u32 	[%r179+2048], %r190;
	or.b32  	%r191, %r172, 2048;
	and.b32  	%r192, %r191, 3072;
	or.b32  	%r193, %r192, %r174;
	shr.u32 	%r194, %r35, 9;
	mul.wide.u32 	%rd121, %r194, 4;
	add.s64 	%rd122, %rd4, %rd121;
	ld.global.u32 	%r195, [%rd122+64];
	shl.b32 	%r196, %r193, 2;
	add.s32 	%r197, %r9, %r196;
	ld.shared.u32 	%r198, [%r197];
	ld.shared.u32 	%r199, [%r197+2048];
	mul.wide.u32 	%rd123, %r199, %r195;
	shr.u64 	%rd124, %rd123, %r20;
	mul.lo.s64 	%rd125, %rd124, %rd2;
	shr.u64 	%rd126, %rd125, %r21;
	mul.lo.s64 	%rd127, %rd126, %rd8;
	sub.s64 	%rd128, %rd123, %rd127;
	setp.lt.u64 	%p40, %rd128, %rd8;
	selp.b64 	%rd129, 0, %rd8, %p40;
	cvt.u32.u64 	%r200, %rd128;
	cvt.u32.u64 	%r201, %rd129;
	sub.s32 	%r202, %r200, %r201;
	add.s32 	%r203, %r198, %r202;
	setp.lt.u32 	%p41, %r203, %r1;
	selp.b32 	%r204, 0, %r1, %p41;
	sub.s32 	%r205, %r203, %r204;
	st.shared.u32 	[%r197], %r205;
	setp.lt.u32 	%p42, %r198, %r202;
	selp.b32 	%r206, %r1, 0, %p42;
	sub.s32 	%r207, %r198, %r202;
	add.s32 	%r208, %r207, %r206;
	st.shared.u32 	[%r197+2048], %r208;
	or.b32  	%r209, %r172, 4096;
	and.b32  	%r210, %r209, 5120;
	or.b32  	%r211, %r210, %r174;
	shr.u32 	%r212, %r46, 9;
	mul.wide.u32 	%rd130, %r212, 4;
	add.s64 	%rd131, %rd4, %rd130;
	ld.global.u32 	%r213, [%rd131+64];
	shl.b32 	%r214, %r211, 2;
	add.s32 	%r215, %r9, %r214;
	ld.shared.u32 	%r216, [%r215];
	ld.shared.u32 	%r217, [%r215+2048];
	mul.wide.u32 	%rd132, %r217, %r213;
	shr.u64 	%rd133, %rd132, %r20;
	mul.lo.s64 	%rd134, %rd133, %rd2;
	shr.u64 	%rd135, %rd134, %r21;
	mul.lo.s64 	%rd136, %rd135, %rd8;
	sub.s64 	%rd137, %rd132, %rd136;
	setp.lt.u64 	%p43, %rd137, %rd8;
	selp.b64 	%rd138, 0, %rd8, %p43;
	cvt.u32.u64 	%r218, %rd137;
	cvt.u32.u64 	%r219, %rd138;
	sub.s32 	%r220, %r218, %r219;
	add.s32 	%r221, %r216, %r220;
	setp.lt.u32 	%p44, %r221, %r1;
	selp.b32 	%r222, 0, %r1, %p44;
	sub.s32 	%r223, %r221, %r222;
	st.shared.u32 	[%r215], %r223;
	setp.lt.u32 	%p45, %r216, %r220;
	selp.b32 	%r224, %r1, 0, %p45;
	sub.s32 	%r225, %r216, %r220;
	add.s32 	%r226, %r225, %r224;
	st.shared.u32 	[%r215+2048], %r226;
	or.b32  	%r227, %r172, 6144;
	and.b32  	%r228, %r227, 7168;
	or.b32  	%r229, %r228, %r174;
	shr.u32 	%r230, %r57, 9;
	mul.wide.u32 	%rd139, %r230, 4;
	add.s64 	%rd140, %rd4, %rd139;
	ld.global.u32 	%r231, [%rd140+64];
	shl.b32 	%r232, %r229, 2;
	add.s32 	%r233, %r9, %r232;
	ld.shared.u32 	%r234, [%r233];
	ld.shared.u32 	%r235, [%r233+2048];
	mul.wide.u32 	%rd141, %r235, %r231;
	shr.u64 	%rd142, %rd141, %r20;
	mul.lo.s64 	%rd143, %rd142, %rd2;
	shr.u64 	%rd144, %rd143, %r21;
	mul.lo.s64 	%rd145, %rd144, %rd8;
	sub.s64 	%rd146, %rd141, %rd145;
	setp.lt.u64 	%p46, %rd146, %rd8;
	selp.b64 	%rd147, 0, %rd8, %p46;
	cvt.u32.u64 	%r236, %rd146;
	cvt.u32.u64 	%r237, %rd147;
	sub.s32 	%r238, %r236, %r237;
	add.s32 	%r239, %r234, %r238;
	setp.lt.u32 	%p47, %r239, %r1;
	selp.b32 	%r240, 0, %r1, %p47;
	sub.s32 	%r241, %r239, %r240;
	st.shared.u32 	[%r233], %r241;
	setp.lt.u32 	%p48, %r234, %r238;
	selp.b32 	%r242, %r1, 0, %p48;
	sub.s32 	%r243, %r234, %r238;
	add.s32 	%r244, %r243, %r242;
	st.shared.u32 	[%r233+2048], %r244;
	bar.sync 	0;
	and.b32  	%r245, %r172, 1536;
	and.b32  	%r246, %r3, 255;
	or.b32  	%r247, %r245, %r246;
	shr.u32 	%r248, %r34, 8;
	mul.wide.u32 	%rd148, %r248, 4;
	add.s64 	%rd149, %rd4, %rd148;
	ld.global.u32 	%r249, [%rd149+128];
	shl.b32 	%r250, %r247, 2;
	add.s32 	%r251, %r9, %r250;
	ld.shared.u32 	%r252, [%r251];
	ld.shared.u32 	%r253, [%r251+1024];
	mul.wide.u32 	%rd150, %r253, %r249;
	shr.u64 	%rd151, %rd150, %r20;
	mul.lo.s64 	%rd152, %rd151, %rd2;
	shr.u64 	%rd153, %rd152, %r21;
	mul.lo.s64 	%rd154, %rd153, %rd8;
	sub.s64 	%rd155, %rd150, %rd154;
	setp.lt.u64 	%p49, %rd155, %rd8;
	selp.b64 	%rd156, 0, %rd8, %p49;
	cvt.u32.u64 	%r254, %rd155;
	cvt.u32.u64 	%r255, %rd156;
	sub.s32 	%r256, %r254, %r255;
	add.s32 	%r257, %r252, %r256;
	setp.lt.u32 	%p50, %r257, %r1;
	selp.b32 	%r258, 0, %r1, %p50;
	sub.s32 	%r259, %r257, %r258;
	st.shared.u32 	[%r251], %r259;
	setp.lt.u32 	%p51, %r252, %r256;
	selp.b32 	%r260, %r1, 0, %p51;
	sub.s32 	%r261, %r252, %r256;
	add.s32 	%r262, %r261, %r260;
	st.shared.u32 	[%r251+1024], %r262;
	and.b32  	%r263, %r191, 3584;
	or.b32  	%r264, %r263, %r246;
	shr.u32 	%r265, %r35, 8;
	mul.wide.u32 	%rd157, %r265, 4;
	add.s64 	%rd158, %rd4, %rd157;
	ld.global.u32 	%r266, [%rd158+128];
	shl.b32 	%r267, %r264, 2;
	add.s32 	%r268, %r9, %r267;
	ld.shared.u32 	%r269, [%r268];
	ld.shared.u32 	%r270, [%r268+1024];
	mul.wide.u32 	%rd159, %r270, %r266;
	shr.u64 	%rd160, %rd159, %r20;
	mul.lo.s64 	%rd161, %rd160, %rd2;
	shr.u64 	%rd162, %rd161, %r21;
	mul.lo.s64 	%rd163, %rd162, %rd8;
	sub.s64 	%rd164, %rd159, %rd163;
	setp.lt.u64 	%p52, %rd164, %rd8;
	selp.b64 	%rd165, 0, %rd8, %p52;
	cvt.u32.u64 	%r271, %rd164;
	cvt.u32.u64 	%r272, %rd165;
	sub.s32 	%r273, %r271, %r272;
	add.s32 	%r274, %r269, %r273;
	setp.lt.u32 	%p53, %r274, %r1;
	selp.b32 	%r275, 0, %r1, %p53;
	sub.s32 	%r276, %r274, %r275;
	st.shared.u32 	[%r268], %r276;
	setp.lt.u32 	%p54, %r269, %r273;
	selp.b32 	%r277, %r1, 0, %p54;
	sub.s32 	%r278, %r269, %r273;
	add.s32 	%r279, %r278, %r277;
	st.shared.u32 	[%r268+1024], %r279;
	and.b32  	%r280, %r209, 5632;
	or.b32  	%r281, %r280, %r246;
	shr.u32 	%r282, %r46, 8;
	mul.wide.u32 	%rd166, %r282, 4;
	add.s64 	%rd167, %rd4, %rd166;
	ld.global.u32 	%r283, [%rd167+128];
	shl.b32 	%r284, %r281, 2;
	add.s32 	%r285, %r9, %r284;
	ld.shared.u32 	%r286, [%r285];
	ld.shared.u32 	%r287, [%r285+1024];
	mul.wide.u32 	%rd168, %r287, %r283;
	shr.u64 	%rd169, %rd168, %r20;
	mul.lo.s64 	%rd170, %rd169, %rd2;
	shr.u64 	%rd171, %rd170, %r21;
	mul.lo.s64 	%rd172, %rd171, %rd8;
	sub.s64 	%rd173, %rd168, %rd172;
	setp.lt.u64 	%p55, %rd173, %rd8;
	selp.b64 	%rd174, 0, %rd8, %p55;
	cvt.u32.u64 	%r288, %rd173;
	cvt.u32.u64 	%r289, %rd174;
	sub.s32 	%r290, %r288, %r289;
	add.s32 	%r291, %r286, %r290;
	setp.lt.u32 	%p56, %r291, %r1;
	selp.b32 	%r292, 0, %r1, %p56;
	sub.s32 	%r293, %r291, %r292;
	st.shared.u32 	[%r285], %r293;
	setp.lt.u32 	%p57, %r286, %r290;
	selp.b32 	%r294, %r1, 0, %p57;
	sub.s32 	%r295, %r286, %r290;
	add.s32 	%r296, %r295, %r294;
	st.shared.u32 	[%r285+1024], %r296;
	and.b32  	%r297, %r227, 7680;
	or.b32  	%r298, %r297, %r246;
	shr.u32 	%r299, %r57, 8;
	mul.wide.u32 	%rd175, %r299, 4;
	add.s64 	%rd176, %rd4, %rd175;
	ld.global.u32 	%r300, [%rd176+128];
	shl.b32 	%r301, %r298, 2;
	add.s32 	%r302, %r9, %r301;
	ld.shared.u32 	%r303, [%r302];
	ld.shared.u32 	%r304, [%r302+1024];
	mul.wide.u32 	%rd177, %r304, %r300;
	shr.u64 	%rd178, %rd177, %r20;
	mul.lo.s64 	%rd179, %rd178, %rd2;
	shr.u64 	%rd180, %rd179, %r21;
	mul.lo.s64 	%rd181, %rd180, %rd8;
	sub.s64 	%rd182, %rd177, %rd181;
	setp.lt.u64 	%p58, %rd182, %rd8;
	selp.b64 	%rd183, 0, %rd8, %p58;
	cvt.u32.u64 	%r305, %rd182;
	cvt.u32.u64 	%r306, %rd183;
	sub.s32 	%r307, %r305, %r306;
	add.s32 	%r308, %r303, %r307;
	setp.lt.u32 	%p59, %r308, %r1;
	selp.b32 	%r309, 0, %r1, %p59;
	sub.s32 	%r310, %r308, %r309;
	st.shared.u32 	[%r302], %r310;
	setp.lt.u32 	%p60, %r303, %r307;
	selp.b32 	%r311, %r1, 0, %p60;
	sub.s32 	%r312, %r303, %r307;
	add.s32 	%r313, %r312, %r311;
	st.shared.u32 	[%r302+1024], %r313;
	bar.sync 	0;
	and.b32  	%r314, %r172, 1792;
	and.b32  	%r315, %r3, 127;
	or.b32  	%r316, %r314, %r315;
	shr.u32 	%r317, %r34, 7;
	mul.wide.u32 	%rd184, %r317, 4;
	add.s64 	%rd185, %rd4, %rd184;
	ld.global.u32 	%r318, [%rd185+256];
	shl.b32 	%r319, %r316, 2;
	add.s32 	%r320, %r9, %r319;
	ld.shared.u32 	%r321, [%r320];
	ld.shared.u32 	%r322, [%r320+512];
	mul.wide.u32 	%rd186, %r322, %r318;
	shr.u64 	%rd187, %rd186, %r20;
	mul.lo.s64 	%rd188, %rd187, %rd2;
	shr.u64 	%rd189, %rd188, %r21;
	mul.lo.s64 	%rd190, %rd189, %rd8;
	sub.s64 	%rd191, %rd186, %rd190;
	setp.lt.u64 	%p61, %rd191, %rd8;
	selp.b64 	%rd192, 0, %rd8, %p61;
	cvt.u32.u64 	%r323, %rd191;
	cvt.u32.u64 	%r324, %rd192;
	sub.s32 	%r325, %r323, %r324;
	add.s32 	%r326, %r321, %r325;
	setp.lt.u32 	%p62, %r326, %r1;
	selp.b32 	%r327, 0, %r1, %p62;
	sub.s32 	%r328, %r326, %r327;
	st.shared.u32 	[%r320], %r328;
	setp.lt.u32 	%p63, %r321, %r325;
	selp.b32 	%r329, %r1, 0, %p63;
	sub.s32 	%r330, %r321, %r325;
	add.s32 	%r331, %r330, %r329;
	st.shared.u32 	[%r320+512], %r331;
	and.b32  	%r332, %r191, 3840;
	or.b32  	%r333, %r332, %r315;
	shr.u32 	%r334, %r35, 7;
	mul.wide.u32 	%rd193, %r334, 4;
	add.s64 	%rd194, %rd4, %rd193;
	ld.global.u32 	%r335, [%rd194+256];
	shl.b32 	%r336, %r333, 2;
	add.s32 	%r337, %r9, %r336;
	ld.shared.u32 	%r338, [%r337];
	ld.shared.u32 	%r339, [%r337+512];
	mul.wide.u32 	%rd195, %r339, %r335;
	shr.u64 	%rd196, %rd195, %r20;
	mul.lo.s64 	%rd197, %rd196, %rd2;
	shr.u64 	%rd198, %rd197, %r21;
	mul.lo.s64 	%rd199, %rd198, %rd8;
	sub.s64 	%rd200, %rd195, %rd199;
	setp.lt.u64 	%p64, %rd200, %rd8;
	selp.b64 	%rd201, 0, %rd8, %p64;
	cvt.u32.u64 	%r340, %rd200;
	cvt.u32.u64 	%r341, %rd201;
	sub.s32 	%r342, %r340, %r341;
	add.s32 	%r343, %r338, %r342;
	setp.lt.u32 	%p65, %r343, %r1;
	selp.b32 	%r344, 0, %r1, %p65;
	sub.s32 	%r345, %r343, %r344;
	st.shared.u32 	[%r337], %r345;
	setp.lt.u32 	%p66, %r338, %r342;
	selp.b32 	%r346, %r1, 0, %p66;
	sub.s32 	%r347, %r338, %r342;
	add.s32 	%r348, %r347, %r346;
	st.shared.u32 	[%r337+512], %r348;
	and.b32  	%r349, %r209, 5888;
	or.b32  	%r350, %r349, %r315;
	shr.u32 	%r351, %r46, 7;
	mul.wide.u32 	%rd202, %r351, 4;
	add.s64 	%rd203, %rd4, %rd202;
	ld.global.u32 	%r352, [%rd203+256];
	shl.b32 	%r353, %r350, 2;
	add.s32 	%r354, %r9, %r353;
	ld.shared.u32 	%r355, [%r354];
	ld.shared.u32 	%r356, [%r354+512];
	mul.wide.u32 	%rd204, %r356, %r352;
	shr.u64 	%rd205, %rd204, %r20;
	mul.lo.s64 	%rd206, %rd205, %rd2;
	shr.u64 	%rd207, %rd206, %r21;
	mul.lo.s64 	%rd208, %rd207, %rd8;
	sub.s64 	%rd209, %rd204, %rd208;
	setp.lt.u64 	%p67, %rd209, %rd8;
	selp.b64 	%rd210, 0, %rd8, %p67;
	cvt.u32.u64 	%r357, %rd209;
	cvt.u32.u64 	%r358, %rd210;
	sub.s32 	%r359, %r357, %r358;
	add.s32 	%r360, %r355, %r359;
	setp.lt.u32 	%p68, %r360, %r1;
	selp.b32 	%r361, 0, %r1, %p68;
	sub.s32 	%r362, %r360, %r361;
	st.shared.u32 	[%r354], %r362;
	setp.lt.u32 	%p69, %r355, %r359;
	selp.b32 	%r363, %r1, 0, %p69;
	sub.s32 	%r364, %r355, %r359;
	add.s32 	%r365, %r364, %r363;
	st.shared.u32 	[%r354+512], %r365;
	and.b32  	%r366, %r227, 7936;
	or.b32  	%r367, %r366, %r315;
	shr.u32 	%r368, %r57, 7;
	mul.wide.u32 	%rd211, %r368, 4;
	add.s64 	%rd212, %rd4, %rd211;
	ld.global.u32 	%r369, [%rd212+256];
	shl.b32 	%r370, %r367, 2;
	add.s32 	%r371, %r9, %r370;
	ld.shared.u32 	%r372, [%r371];
	ld.shared.u32 	%r373, [%r371+512];
	mul.wide.u32 	%rd213, %r373, %r369;
	shr.u64 	%rd214, %rd213, %r20;
	mul.lo.s64 	%rd215, %rd214, %rd2;
	shr.u64 	%rd216, %rd215, %r21;
	mul.lo.s64 	%rd217, %rd216, %rd8;
	sub.s64 	%rd218, %rd213, %rd217;
	setp.lt.u64 	%p70, %rd218, %rd8;
	selp.b64 	%rd219, 0, %rd8, %p70;
	cvt.u32.u64 	%r374, %rd218;
	cvt.u32.u64 	%r375, %rd219;
	sub.s32 	%r376, %r374, %r375;
	add.s32 	%r377, %r372, %r376;
	setp.lt.u32 	%p71, %r377, %r1;
	selp.b32 	%r378, 0, %r1, %p71;
	sub.s32 	%r379, %r377, %r378;
	st.shared.u32 	[%r371], %r379;
	setp.lt.u32 	%p72, %r372, %r376;
	selp.b32 	%r380, %r1, 0, %p72;
	sub.s32 	%r381, %r372, %r376;
	add.s32 	%r382, %r381, %r380;
	st.shared.u32 	[%r371+512], %r382;
	bar.sync 	0;
	and.b32  	%r383, %r172, 1920;
	and.b32  	%r384, %r3, 63;
	or.b32  	%r385, %r383, %r384;
	shr.u32 	%r386, %r34, 6;
	mul.wide.u32 	%rd220, %r386, 4;
	add.s64 	%rd221, %rd4, %rd220;
	ld.global.u32 	%r387, [%rd221+512];
	shl.b32 	%r388, %r385, 2;
	add.s32 	%r389, %r9, %r388;
	ld.shared.u32 	%r390, [%r389];
	ld.shared.u32 	%r391, [%r389+256];
	mul.wide.u32 	%rd222, %r391, %r387;
	shr.u64 	%rd223, %rd222, %r20;
	mul.lo.s64 	%rd224, %rd223, %rd2;
	shr.u64 	%rd225, %rd224, %r21;
	mul.lo.s64 	%rd226, %rd225, %rd8;
	sub.s64 	%rd227, %rd222, %rd226;
	setp.lt.u64 	%p73, %rd227, %rd8;
	selp.b64 	%rd228, 0, %rd8, %p73;
	cvt.u32.u64 	%r392, %rd227;
	cvt.u32.u64 	%r393, %rd228;
	sub.s32 	%r394, %r392, %r393;
	add.s32 	%r395, %r390, %r394;
	setp.lt.u32 	%p74, %r395, %r1;
	selp.b32 	%r396, 0, %r1, %p74;
	sub.s32 	%r397, %r395, %r396;
	st.shared.u32 	[%r389], %r397;
	setp.lt.u32 	%p75, %r390, %r394;
	selp.b32 	%r398, %r1, 0, %p75;
	sub.s32 	%r399, %r390, %r394;
	add.s32 	%r400, %r399, %r398;
	st.shared.u32 	[%r389+256], %r400;
	and.b32  	%r401, %r191, 3968;
	or.b32  	%r402, %r401, %r384;
	shr.u32 	%r403, %r35, 6;
	mul.wide.u32 	%rd229, %r403, 4;
	add.s64 	%rd230, %rd4, %rd229;
	ld.global.u32 	%r404, [%rd230+512];
	shl.b32 	%r405, %r402, 2;
	add.s32 	%r406, %r9, %r405;
	ld.shared.u32 	%r407, [%r406];
	ld.shared.u32 	%r408, [%r406+256];
	mul.wide.u32 	%rd231, %r408, %r404;
	shr.u64 	%rd232, %rd231, %r20;
	mul.lo.s64 	%rd233, %rd232, %rd2;
	shr.u64 	%rd234, %rd233, %r21;
	mul.lo.s64 	%rd235, %rd234, %rd8;
	sub.s64 	%rd236, %rd231, %rd235;
	setp.lt.u64 	%p76, %rd236, %rd8;
	selp.b64 	%rd237, 0, %rd8, %p76;
	cvt.u32.u64 	%r409, %rd236;
	cvt.u32.u64 	%r410, %rd237;
	sub.s32 	%r411, %r409, %r410;
	add.s32 	%r412, %r407, %r411;
	setp.lt.u32 	%p77, %r412, %r1;
	selp.b32 	%r413, 0, %r1, %p77;
	sub.s32 	%r414, %r412, %r413;
	st.shared.u32 	[%r406], %r414;
	setp.lt.u32 	%p78, %r407, %r411;
	selp.b32 	%r415, %r1, 0, %p78;
	sub.s32 	%r416, %r407, %r411;
	add.s32 	%r417, %r416, %r415;
	st.shared.u32 	[%r406+256], %r417;
	and.b32  	%r418, %r209, 6016;
	or.b32  	%r419, %r418, %r384;
	shr.u32 	%r420, %r46, 6;
	mul.wide.u32 	%rd238, %r420, 4;
	add.s64 	%rd239, %rd4, %rd238;
	ld.global.u32 	%r421, [%rd239+512];
	shl.b32 	%r422, %r419, 2;
	add.s32 	%r423, %r9, %r422;
	ld.shared.u32 	%r424, [%r423];
	ld.shared.u32 	%r425, [%r423+256];
	mul.wide.u32 	%rd240, %r425, %r421;
	shr.u64 	%rd241, %rd240, %r20;
	mul.lo.s64 	%rd242, %rd241, %rd2;
	shr.u64 	%rd243, %rd242, %r21;
	mul.lo.s64 	%rd244, %rd243, %rd8;
	sub.s64 	%rd245, %rd240, %rd244;
	setp.lt.u64 	%p79, %rd245, %rd8;
	selp.b64 	%rd246, 0, %rd8, %p79;
	cvt.u32.u64 	%r426, %rd245;
	cvt.u32.u64 	%r427, %rd246;
	sub.s32 	%r428, %r426, %r427;
	add.s32 	%r429, %r424, %r428;
	setp.lt.u32 	%p80, %r429, %r1;
	selp.b32 	%r430, 0, %r1, %p80;
	sub.s32 	%r431, %r429, %r430;
	st.shared.u32 	[%r423], %r431;
	setp.lt.u32 	%p81, %r424, %r428;
	selp.b32 	%r432, %r1, 0, %p81;
	sub.s32 	%r433, %r424, %r428;
	add.s32 	%r434, %r433, %r432;
	st.shared.u32 	[%r423+256], %r434;
	and.b32  	%r435, %r227, 8064;
	or.b32  	%r436, %r435, %r384;
	shr.u32 	%r437, %r57, 6;
	mul.wide.u32 	%rd247, %r437, 4;
	add.s64 	%rd248, %rd4, %rd247;
	ld.global.u32 	%r438, [%rd248+512];
	shl.b32 	%r439, %r436, 2;
	add.s32 	%r440, %r9, %r439;
	ld.shared.u32 	%r441, [%r440];
	ld.shared.u32 	%r442, [%r440+256];
	mul.wide.u32 	%rd249, %r442, %r438;
	shr.u64 	%rd250, %rd249, %r20;
	mul.lo.s64 	%rd251, %rd250, %rd2;
	shr.u64 	%rd252, %rd251, %r21;
	mul.lo.s64 	%rd253, %rd252, %rd8;
	sub.s64 	%rd254, %rd249, %rd253;
	setp.lt.u64 	%p82, %rd254, %rd8;
	selp.b64 	%rd255, 0, %rd8, %p82;
	cvt.u32.u64 	%r443, %rd254;
	cvt.u32.u64 	%r444, %rd255;
	sub.s32 	%r445, %r443, %r444;
	add.s32 	%r446, %r441, %r445;
	setp.lt.u32 	%p83, %r446, %r1;
	selp.b32 	%r447, 0, %r1, %p83;
	sub.s32 	%r448, %r446, %r447;
	st.shared.u32 	[%r440], %r448;
	setp.lt.u32 	%p84, %r441, %r445;
	selp.b32 	%r449, %r1, 0, %p84;
	sub.s32 	%r450, %r441, %r445;
	add.s32 	%r451, %r450, %r449;
	st.shared.u32 	[%r440+256], %r451;
	bar.sync 	0;
	and.b32  	%r452, %r172, 1984;
	and.b32  	%r453, %r3, 31;
	or.b32  	%r454, %r452, %r453;
	shr.u32 	%r455, %r34, 5;
	mul.wide.u32 	%rd256, %r455, 4;
	add.s64 	%rd257, %rd4, %rd256;
	ld.global.u32 	%r456, [%rd257+1024];
	shl.b32 	%r457, %r454, 2;
	add.s32 	%r458, %r9, %r457;
	ld.shared.u32 	%r459, [%r458];
	ld.shared.u32 	%r460, [%r458+128];
	mul.wide.u32 	%rd258, %r460, %r456;
	shr.u64 	%rd259, %rd258, %r20;
	mul.lo.s64 	%rd260, %rd259, %rd2;
	shr.u64 	%rd261, %rd260, %r21;
	mul.lo.s64 	%rd262, %rd261, %rd8;
	sub.s64 	%rd263, %rd258, %rd262;
	setp.lt.u64 	%p85, %rd263, %rd8;
	selp.b64 	%rd264, 0, %rd8, %p85;
	cvt.u32.u64 	%r461, %rd263;
	cvt.u32.u64 	%r462, %rd264;
	sub.s32 	%r463, %r461, %r462;
	add.s32 	%r464, %r459, %r463;
	setp.lt.u32 	%p86, %r464, %r1;
	selp.b32 	%r465, 0, %r1, %p86;
	sub.s32 	%r466, %r464, %r465;
	st.shared.u32 	[%r458], %r466;
	setp.lt.u32 	%p87, %r459, %r463;
	selp.b32 	%r467, %r1, 0, %p87;
	sub.s32 	%r468, %r459, %r463;
	add.s32 	%r469, %r468, %r467;
	st.shared.u32 	[%r458+128], %r469;
	and.b32  	%r470, %r191, 4032;
	or.b32  	%r471, %r470, %r453;
	shr.u32 	%r472, %r35, 5;
	mul.wide.u32 	%rd265, %r472, 4;
	add.s64 	%rd266, %rd4, %rd265;
	ld.global.u32 	%r473, [%rd266+1024];
	shl.b32 	%r474, %r471, 2;
	add.s32 	%r475, %r9, %r474;
	ld.shared.u32 	%r476, [%r475];
	ld.shared.u32 	%r477, [%r475+128];
	mul.wide.u32 	%rd267, %r477, %r473;
	shr.u64 	%rd268, %rd267, %r20;
	mul.lo.s64 	%rd269, %rd268, %rd2;
	shr.u64 	%rd270, %rd269, %r21;
	mul.lo.s64 	%rd271, %rd270, %rd8;
	sub.s64 	%rd272, %rd267, %rd271;
	setp.lt.u64 	%p88, %rd272, %rd8;
	selp.b64 	%rd273, 0, %rd8, %p88;
	cvt.u32.u64 	%r478, %rd272;
	cvt.u32.u64 	%r479, %rd273;
	sub.s32 	%r480, %r478, %r479;
	add.s32 	%r481, %r476, %r480;
	setp.lt.u32 	%p89, %r481, %r1;
	selp.b32 	%r482, 0, %r1, %p89;
	sub.s32 	%r483, %r481, %r482;
	st.shared.u32 	[%r475], %r483;
	setp.lt.u32 	%p90, %r476, %r480;
	selp.b32 	%r484, %r1, 0, %p90;
	sub.s32 	%r485, %r476, %r480;
	add.s32 	%r486, %r485, %r484;
	st.shared.u32 	[%r475+128], %r486;
	and.b32  	%r487, %r209, 6080;
	or.b32  	%r488, %r487, %r453;
	shr.u32 	%r489, %r46, 5;
	mul.wide.u32 	%rd274, %r489, 4;
	add.s64 	%rd275, %rd4, %rd274;
	ld.global.u32 	%r490, [%rd275+1024];
	shl.b32 	%r491, %r488, 2;
	add.s32 	%r492, %r9, %r491;
	ld.shared.u32 	%r493, [%r492];
	ld.shared.u32 	%r494, [%r492+128];
	mul.wide.u32 	%rd276, %r494, %r490;
	shr.u64 	%rd277, %rd276, %r20;
	mul.lo.s64 	%rd278, %rd277, %rd2;
	shr.u64 	%rd279, %rd278, %r21;
	mul.lo.s64 	%rd280, %rd279, %rd8;
	sub.s64 	%rd281, %rd276, %rd280;
	setp.lt.u64 	%p91, %rd281, %rd8;
	selp.b64 	%rd282, 0, %rd8, %p91;
	cvt.u32.u64 	%r495, %rd281;
	cvt.u32.u64 	%r496, %rd282;
	sub.s32 	%r497, %r495, %r496;
	add.s32 	%r498, %r493, %r497;
	setp.lt.u32 	%p92, %r498, %r1;
	selp.b32 	%r499, 0, %r1, %p92;
	sub.s32 	%r500, %r498, %r499;
	st.shared.u32 	[%r492], %r500;
	setp.lt.u32 	%p93, %r493, %r497;
	selp.b32 	%r501, %r1, 0, %p93;
	sub.s32 	%r502, %r493, %r497;
	add.s32 	%r503, %r502, %r501;
	st.shared.u32 	[%r492+128], %r503;
	and.b32  	%r504, %r227, 8128;
	or.b32  	%r505, %r504, %r453;
	shr.u32 	%r506, %r57, 5;
	mul.wide.u32 	%rd283, %r506, 4;
	add.s64 	%rd284, %rd4, %rd283;
	ld.global.u32 	%r507, [%rd284+1024];
	shl.b32 	%r508, %r505, 2;
	add.s32 	%r509, %r9, %r508;
	ld.shared.u32 	%r510, [%r509];
	ld.shared.u32 	%r511, [%r509+128];
	mul.wide.u32 	%rd285, %r511, %r507;
	shr.u64 	%rd286, %rd285, %r20;
	mul.lo.s64 	%rd287, %rd286, %rd2;
	shr.u64 	%rd288, %rd287, %r21;
	mul.lo.s64 	%rd289, %rd288, %rd8;
	sub.s64 	%rd290, %rd285, %rd289;
	setp.lt.u64 	%p94, %rd290, %rd8;
	selp.b64 	%rd291, 0, %rd8, %p94;
	cvt.u32.u64 	%r512, %rd290;
	cvt.u32.u64 	%r513, %rd291;
	sub.s32 	%r514, %r512, %r513;
	add.s32 	%r515, %r510, %r514;
	setp.lt.u32 	%p95, %r515, %r1;
	selp.b32 	%r516, 0, %r1, %p95;
	sub.s32 	%r517, %r515, %r516;
	st.shared.u32 	[%r509], %r517;
	setp.lt.u32 	%p96, %r510, %r514;
	selp.b32 	%r518, %r1, 0, %p96;
	sub.s32 	%r519, %r510, %r514;
	add.s32 	%r520, %r519, %r518;
	st.shared.u32 	[%r509+128], %r520;
	bar.sync 	0;
	and.b32  	%r521, %r172, 2016;
	and.b32  	%r522, %r3, 15;
	or.b32  	%r523, %r521, %r522;
	shr.u32 	%r524, %r34, 4;
	mul.wide.u32 	%rd292, %r524, 4;
	add.s64 	%rd293, %rd4, %rd292;
	ld.global.u32 	%r525, [%rd293+2048];
	shl.b32 	%r526, %r523, 2;
	add.s32 	%r527, %r9, %r526;
	ld.shared.u32 	%r528, [%r527];
	ld.shared.u32 	%r529, [%r527+64];
	mul.wide.u32 	%rd294, %r529, %r525;
	shr.u64 	%rd295, %rd294, %r20;
	mul.lo.s64 	%rd296, %rd295, %rd2;
	shr.u64 	%rd297, %rd296, %r21;
	mul.lo.s64 	%rd298, %rd297, %rd8;
	sub.s64 	%rd299, %rd294, %rd298;
	setp.lt.u64 	%p97, %rd299, %rd8;
	selp.b64 	%rd300, 0, %rd8, %p97;
	cvt.u32.u64 	%r530, %rd299;
	cvt.u32.u64 	%r531, %rd300;
	sub.s32 	%r532, %r530, %r531;
	add.s32 	%r533, %r528, %r532;
	setp.lt.u32 	%p98, %r533, %r1;
	selp.b32 	%r534, 0, %r1, %p98;
	sub.s32 	%r535, %r533, %r534;
	st.shared.u32 	[%r527], %r535;
	setp.lt.u32 	%p99, %r528, %r532;
	selp.b32 	%r536, %r1, 0, %p99;
	sub.s32 	%r537, %r528, %r532;
	add.s32 	%r538, %r537, %r536;
	st.shared.u32 	[%r527+64], %r538;
	and.b32  	%r539, %r191, 4064;
	or.b32  	%r540, %r539, %r522;
	shr.u32 	%r541, %r35, 4;
	mul.wide.u32 	%rd301, %r541, 4;
	add.s64 	%rd302, %rd4, %rd301;
	ld.global.u32 	%r542, [%rd302+2048];
	shl.b32 	%r543, %r540, 2;
	add.s32 	%r544, %r9, %r543;
	ld.shared.u32 	%r545, [%r544];
	ld.shared.u32 	%r546, [%r544+64];
	mul.wide.u32 	%rd303, %r546, %r542;
	shr.u64 	%rd304, %rd303, %r20;
	mul.lo.s64 	%rd305, %rd304, %rd2;
	shr.u64 	%rd306, %rd305, %r21;
	mul.lo.s64 	%rd307, %rd306, %rd8;
	sub.s64 	%rd308, %rd303, %rd307;
	setp.lt.u64 	%p100, %rd308, %rd8;
	selp.b64 	%rd309, 0, %rd8, %p100;
	cvt.u32.u64 	%r547, %rd308;
	cvt.u32.u64 	%r548, %rd309;
	sub.s32 	%r549, %r547, %r548;
	add.s32 	%r550, %r545, %r549;
	setp.lt.u32 	%p101, %r550, %r1;
	selp.b32 	%r551, 0, %r1, %p101;
	sub.s32 	%r552, %r550, %r551;
	st.shared.u32 	[%r544], %r552;
	setp.lt.u32 	%p102, %r545, %r549;
	selp.b32 	%r553, %r1, 0, %p102;
	sub.s32 	%r554, %r545, %r549;
	add.s32 	%r555, %r554, %r553;
	st.shared.u32 	[%r544+64], %r555;
	and.b32  	%r556, %r209, 6112;
	or.b32  	%r557, %r556, %r522;
	shr.u32 	%r558, %r46, 4;
	mul.wide.u32 	%rd310, %r558, 4;
	add.s64 	%rd311, %rd4, %rd310;
	ld.global.u32 	%r559, [%rd311+2048];
	shl.b32 	%r560, %r557, 2;
	add.s32 	%r561, %r9, %r560;
	ld.shared.u32 	%r562, [%r561];
	ld.shared.u32 	%r563, [%r561+64];
	mul.wide.u32 	%rd312, %r563, %r559;
	shr.u64 	%rd313, %rd312, %r20;
	mul.lo.s64 	%rd314, %rd313, %rd2;
	shr.u64 	%rd315, %rd314, %r21;
	mul.lo.s64 	%rd316, %rd315, %rd8;
	sub.s64 	%rd317, %rd312, %rd316;
	setp.lt.u64 	%p103, %rd317, %rd8;
	selp.b64 	%rd318, 0, %rd8, %p103;
	cvt.u32.u64 	%r564, %rd317;
	cvt.u32.u64 	%r565, %rd318;
	sub.s32 	%r566, %r564, %r565;
	add.s32 	%r567, %r562, %r566;
	setp.lt.u32 	%p104, %r567, %r1;
	selp.b32 	%r568, 0, %r1, %p104;
	sub.s32 	%r569, %r567, %r568;
	st.shared.u32 	[%r561], %r569;
	setp.lt.u32 	%p105, %r562, %r566;
	selp.b32 	%r570, %r1, 0, %p105;
	sub.s32 	%r571, %r562, %r566;
	add.s32 	%r572, %r571, %r570;
	st.shared.u32 	[%r561+64], %r572;
	and.b32  	%r573, %r227, 8160;
	or.b32  	%r574, %r573, %r522;
	shr.u32 	%r575, %r57, 4;
	mul.wide.u32 	%rd319, %r575, 4;
	add.s64 	%rd320, %rd4, %rd319;
	ld.global.u32 	%r576, [%rd320+2048];
	shl.b32 	%r577, %r574, 2;
	add.s32 	%r578, %r9, %r577;
	ld.shared.u32 	%r579, [%r578];
	ld.shared.u32 	%r580, [%r578+64];
	mul.wide.u32 	%rd321, %r580, %r576;
	shr.u64 	%rd322, %rd321, %r20;
	mul.lo.s64 	%rd323, %rd322, %rd2;
	shr.u64 	%rd324, %rd323, %r21;
	mul.lo.s64 	%rd325, %rd324, %rd8;
	sub.s64 	%rd326, %rd321, %rd325;
	setp.lt.u64 	%p106, %rd326, %rd8;
	selp.b64 	%rd327, 0, %rd8, %p106;
	cvt.u32.u64 	%r581, %rd326;
	cvt.u32.u64 	%r582, %rd327;
	sub.s32 	%r583, %r581, %r582;
	add.s32 	%r584, %r579, %r583;
	setp.lt.u32 	%p107, %r584, %r1;
	selp.b32 	%r585, 0, %r1, %p107;
	sub.s32 	%r586, %r584, %r585;
	st.shared.u32 	[%r578], %r586;
	setp.lt.u32 	%p108, %r579, %r583;
	selp.b32 	%r587, %r1, 0, %p108;
	sub.s32 	%r588, %r579, %r583;
	add.s32 	%r589, %r588, %r587;
	st.shared.u32 	[%r578+64], %r589;
	bar.sync 	0;
	and.b32  	%r590, %r172, 2032;
	and.b32  	%r591, %r3, 7;
	or.b32  	%r592, %r590, %r591;
	shr.u32 	%r593, %r34, 3;
	mul.wide.u32 	%rd328, %r593, 4;
	add.s64 	%rd329, %rd4, %rd328;
	ld.global.u32 	%r594, [%rd329+4096];
	shl.b32 	%r595, %r592, 2;
	add.s32 	%r596, %r9, %r595;
	ld.shared.u32 	%r597, [%r596];
	ld.shared.u32 	%r598, [%r596+32];
	mul.wide.u32 	%rd330, %r598, %r594;
	shr.u64 	%rd331, %rd330, %r20;
	mul.lo.s64 	%rd332, %rd331, %rd2;
	shr.u64 	%rd333, %rd332, %r21;
	mul.lo.s64 	%rd334, %rd333, %rd8;
	sub.s64 	%rd335, %rd330, %rd334;
	setp.lt.u64 	%p109, %rd335, %rd8;
	selp.b64 	%rd336, 0, %rd8, %p109;
	cvt.u32.u64 	%r599, %rd335;
	cvt.u32.u64 	%r600, %rd336;
	sub.s32 	%r601, %r599, %r600;
	add.s32 	%r602, %r597, %r601;
	setp.lt.u32 	%p110, %r602, %r1;
	selp.b32 	%r603, 0, %r1, %p110;
	sub.s32 	%r604, %r602, %r603;
	st.shared.u32 	[%r596], %r604;
	setp.lt.u32 	%p111, %r597, %r601;
	selp.b32 	%r605, %r1, 0, %p111;
	sub.s32 	%r606, %r597, %r601;
	add.s32 	%r607, %r606, %r605;
	st.shared.u32 	[%r596+32], %r607;
	and.b32  	%r608, %r191, 4080;
	or.b32  	%r609, %r608, %r591;
	shr.u32 	%r610, %r35, 3;
	mul.wide.u32 	%rd337, %r610, 4;
	add.s64 	%rd338, %rd4, %rd337;
	ld.global.u32 	%r611, [%rd338+4096];
	shl.b32 	%r612, %r609, 2;
	add.s32 	%r613, %r9, %r612;
	ld.shared.u32 	%r614, [%r613];
	ld.shared.u32 	%r615, [%r613+32];
	mul.wide.u32 	%rd339, %r615, %r611;
	shr.u64 	%rd340, %rd339, %r20;
	mul.lo.s64 	%rd341, %rd340, %rd2;
	shr.u64 	%rd342, %rd341, %r21;
	mul.lo.s64 	%rd343, %rd342, %rd8;
	sub.s64 	%rd344, %rd339, %rd343;
	setp.lt.u64 	%p112, %rd344, %rd8;
	selp.b64 	%rd345, 0, %rd8, %p112;
	cvt.u32.u64 	%r616, %rd344;
	cvt.u32.u64 	%r617, %rd345;
	sub.s32 	%r618, %r616, %r617;
	add.s32 	%r619, %r614, %r618;
	setp.lt.u32 	%p113, %r619, %r1;
	selp.b32 	%r620, 0, %r1, %p113;
	sub.s32 	%r621, %r619, %r620;
	st.shared.u32 	[%r613], %r621;
	setp.lt.u32 	%p114, %r614, %r618;
	selp.b32 	%r622, %r1, 0, %p114;
	sub.s32 	%r623, %r614, %r618;
	add.s32 	%r624, %r623, %r622;
	st.shared.u32 	[%r613+32], %r624;
	and.b32  	%r625, %r209, 6128;
	or.b32  	%r626, %r625, %r591;
	shr.u32 	%r627, %r46, 3;
	mul.wide.u32 	%rd346, %r627, 4;
	add.s64 	%rd347, %rd4, %rd346;
	ld.global.u32 	%r628, [%rd347+4096];
	shl.b32 	%r629, %r626, 2;
	add.s32 	%r630, %r9, %r629;
	ld.shared.u32 	%r631, [%r630];
	ld.shared.u32 	%r632, [%r630+32];
	mul.wide.u32 	%rd348, %r632, %r628;
	shr.u64 	%rd349, %rd348, %r20;
	mul.lo.s64 	%rd350, %rd349, %rd2;
	shr.u64 	%rd351, %rd350, %r21;
	mul.lo.s64 	%rd352, %rd351, %rd8;
	sub.s64 	%rd353, %rd348, %rd352;
	setp.lt.u64 	%p115, %rd353, %rd8;
	selp.b64 	%rd354, 0, %rd8, %p115;
	cvt.u32.u64 	%r633, %rd353;
	cvt.u32.u64 	%r634, %rd354;
	sub.s32 	%r635, %r633, %r634;
	add.s32 	%r636, %r631, %r635;
	setp.lt.u32 	%p116, %r636, %r1;
	selp.b32 	%r637, 0, %r1, %p116;
	sub.s32 	%r638, %r636, %r637;
	st.shared.u32 	[%r630], %r638;
	setp.lt.u32 	%p117, %r631, %r635;
	selp.b32 	%r639, %r1, 0, %p117;
	sub.s32 	%r640, %r631, %r635;
	add.s32 	%r641, %r640, %r639;
	st.shared.u32 	[%r630+32], %r641;
	and.b32  	%r642, %r227, 8176;
	or.b32  	%r643, %r642, %r591;
	shr.u32 	%r644, %r57, 3;
	mul.wide.u32 	%rd355, %r644, 4;
	add.s64 	%rd356, %rd4, %rd355;
	ld.global.u32 	%r645, [%rd356+4096];
	shl.b32 	%r646, %r643, 2;
	add.s32 	%r647, %r9, %r646;
	ld.shared.u32 	%r648, [%r647];
	ld.shared.u32 	%r649, [%r647+32];
	mul.wide.u32 	%rd357, %r649, %r645;
	shr.u64 	%rd358, %rd357, %r20;
	mul.lo.s64 	%rd359, %rd358, %rd2;
	shr.u64 	%rd360, %rd359, %r21;
	mul.lo.s64 	%rd361, %rd360, %rd8;
	sub.s64 	%rd362, %rd357, %rd361;
	setp.lt.u64 	%p118, %rd362, %rd8;
	selp.b64 	%rd363, 0, %rd8, %p118;
	cvt.u32.u64 	%r650, %rd362;
	cvt.u32.u64 	%r651, %rd363;
	sub.s32 	%r652, %r650, %r651;
	add.s32 	%r653, %r648, %r652;
	setp.lt.u32 	%p119, %r653, %r1;
	selp.b32 	%r654, 0, %r1, %p119;
	sub.s32 	%r655, %r653, %r654;
	st.shared.u32 	[%r647], %r655;
	setp.lt.u32 	%p120, %r648, %r652;
	selp.b32 	%r656, %r1, 0, %p120;
	sub.s32 	%r657, %r648, %r652;
	add.s32 	%r658, %r657, %r656;
	st.shared.u32 	[%r647+32], %r658;
	bar.sync 	0;
	and.b32  	%r659, %r172, 2040;
	and.b32  	%r660, %r3, 3;
	or.b32  	%r661, %r659, %r660;
	and.b32  	%r662, %r34, -3076;
	cvt.u64.u32 	%rd364, %r662;
	add.s64 	%rd365, %rd4, %rd364;
	ld.global.u32 	%r663, [%rd365+8192];
	shl.b32 	%r664, %r661, 2;
	add.s32 	%r665, %r9, %r664;
	ld.shared.u32 	%r666, [%r665];
	ld.shared.u32 	%r667, [%r665+16];
	mul.wide.u32 	%rd366, %r667, %r663;
	shr.u64 	%rd367, %rd366, %r20;
	mul.lo.s64 	%rd368, %rd367, %rd2;
	shr.u64 	%rd369, %rd368, %r21;
	mul.lo.s64 	%rd370, %rd369, %rd8;
	sub.s64 	%rd371, %rd366, %rd370;
	setp.lt.u64 	%p121, %rd371, %rd8;
	selp.b64 	%rd372, 0, %rd8, %p121;
	cvt.u32.u64 	%r668, %rd371;
	cvt.u32.u64 	%r669, %rd372;
	sub.s32 	%r670, %r668, %r669;
	add.s32 	%r671, %r666, %r670;
	setp.lt.u32 	%p122, %r671, %r1;
	selp.b32 	%r672, 0, %r1, %p122;
	sub.s32 	%r673, %r671, %r672;
	st.shared.u32 	[%r665], %r673;
	setp.lt.u32 	%p123, %r666, %r670;
	selp.b32 	%r674, %r1, 0, %p123;
	sub.s32 	%r675, %r666, %r670;
	add.s32 	%r676, %r675, %r674;
	st.shared.u32 	[%r665+16], %r676;
	and.b32  	%r677, %r191, 4088;
	or.b32  	%r678, %r677, %r660;
	and.b32  	%r679, %r35, -2052;
	cvt.u64.u32 	%rd373, %r679;
	add.s64 	%rd374, %rd4, %rd373;
	ld.global.u32 	%r680, [%rd374+8192];
	shl.b32 	%r681, %r678, 2;
	add.s32 	%r682, %r9, %r681;
	ld.shared.u32 	%r683, [%r682];
	ld.shared.u32 	%r684, [%r682+16];
	mul.wide.u32 	%rd375, %r684, %r680;
	shr.u64 	%rd376, %rd375, %r20;
	mul.lo.s64 	%rd377, %rd376, %rd2;
	shr.u64 	%rd378, %rd377, %r21;
	mul.lo.s64 	%rd379, %rd378, %rd8;
	sub.s64 	%rd380, %rd375, %rd379;
	setp.lt.u64 	%p124, %rd380, %rd8;
	selp.b64 	%rd381, 0, %rd8, %p124;
	cvt.u32.u64 	%r685, %rd380;
	cvt.u32.u64 	%r686, %rd381;
	sub.s32 	%r687, %r685, %r686;
	add.s32 	%r688, %r683, %r687;
	setp.lt.u32 	%p125, %r688, %r1;
	selp.b32 	%r689, 0, %r1, %p125;
	sub.s32 	%r690, %r688, %r689;
	st.shared.u32 	[%r682], %r690;
	setp.lt.u32 	%p126, %r683, %r687;
	selp.b32 	%r691, %r1, 0, %p126;
	sub.s32 	%r692, %r683, %r687;
	add.s32 	%r693, %r692, %r691;
	st.shared.u32 	[%r682+16], %r693;
	and.b32  	%r694, %r209, 6136;
	or.b32  	%r695, %r694, %r660;
	and.b32  	%r696, %r46, -1028;
	cvt.u64.u32 	%rd382, %r696;
	add.s64 	%rd383, %rd4, %rd382;
	ld.global.u32 	%r697, [%rd383+8192];
	shl.b32 	%r698, %r695, 2;
	add.s32 	%r699, %r9, %r698;
	ld.shared.u32 	%r700, [%r699];
	ld.shared.u32 	%r701, [%r699+16];
	mul.wide.u32 	%rd384, %r701, %r697;
	shr.u64 	%rd385, %rd384, %r20;
	mul.lo.s64 	%rd386, %rd385, %rd2;
	shr.u64 	%rd387, %rd386, %r21;
	mul.lo.s64 	%rd388, %rd387, %rd8;
	sub.s64 	%rd389, %rd384, %rd388;
	setp.lt.u64 	%p127, %rd389, %rd8;
	selp.b64 	%rd390, 0, %rd8, %p127;
	cvt.u32.u64 	%r702, %rd389;
	cvt.u32.u64 	%r703, %rd390;
	sub.s32 	%r704, %r702, %r703;
	add.s32 	%r705, %r700, %r704;
	setp.lt.u32 	%p128, %r705, %r1;
	selp.b32 	%r706, 0, %r1, %p128;
	sub.s32 	%r707, %r705, %r706;
	st.shared.u32 	[%r699], %r707;
	setp.lt.u32 	%p129, %r700, %r704;
	selp.b32 	%r708, %r1, 0, %p129;
	sub.s32 	%r709, %r700, %r704;
	add.s32 	%r710, %r709, %r708;
	st.shared.u32 	[%r699+16], %r710;
	and.b32  	%r711, %r227, 8184;
	or.b32  	%r712, %r711, %r660;
	and.b32  	%r713, %r57, -4;
	cvt.u64.u32 	%rd391, %r713;
	add.s64 	%rd392, %rd4, %rd391;
	ld.global.u32 	%r714, [%rd392+8192];
	shl.b32 	%r715, %r712, 2;
	add.s32 	%r716, %r9, %r715;
	ld.shared.u32 	%r717, [%r716];
	ld.shared.u32 	%r718, [%r716+16];
	mul.wide.u32 	%rd393, %r718, %r714;
	shr.u64 	%rd394, %rd393, %r20;
	mul.lo.s64 	%rd395, %rd394, %rd2;
	shr.u64 	%rd396, %rd395, %r21;
	mul.lo.s64 	%rd397, %rd396, %rd8;
	sub.s64 	%rd398, %rd393, %rd397;
	setp.lt.u64 	%p130, %rd398, %rd8;
	selp.b64 	%rd399, 0, %rd8, %p130;
	cvt.u32.u64 	%r719, %rd398;
	cvt.u32.u64 	%r720, %rd399;
	sub.s32 	%r721, %r719, %r720;
	add.s32 	%r722, %r717, %r721;
	setp.lt.u32 	%p131, %r722, %r1;
	selp.b32 	%r723, 0, %r1, %p131;
	sub.s32 	%r724, %r722, %r723;
	st.shared.u32 	[%r716], %r724;
	setp.lt.u32 	%p132, %r717, %r721;
	selp.b32 	%r725, %r1, 0, %p132;
	sub.s32 	%r726, %r717, %r721;
	add.s32 	%r727, %r726, %r725;
	st.shared.u32 	[%r716+16], %r727;
	bar.sync 	0;
	and.b32  	%r728, %r172, 2044;
	and.b32  	%r729, %r3, 1;
	or.b32  	%r730, %r728, %r729;
	shr.u32 	%r731, %r34, 1;
	mul.wide.u32 	%rd400, %r731, 4;
	add.s64 	%rd401, %rd4, %rd400;
	ld.global.u32 	%r732, [%rd401+16384];
	shl.b32 	%r733, %r730, 2;
	add.s32 	%r734, %r9, %r733;
	ld.shared.u32 	%r735, [%r734];
	ld.shared.u32 	%r736, [%r734+8];
	mul.wide.u32 	%rd402, %r736, %r732;
	shr.u64 	%rd403, %rd402, %r20;
	mul.lo.s64 	%rd404, %rd403, %rd2;
	shr.u64 	%rd405, %rd404, %r21;
	mul.lo.s64 	%rd406, %rd405, %rd8;
	sub.s64 	%rd407, %rd402, %rd406;
	setp.lt.u64 	%p133, %rd407, %rd8;
	selp.b64 	%rd408, 0, %rd8, %p133;
	cvt.u32.u64 	%r737, %rd407;
	cvt.u32.u64 	%r738, %rd408;
	sub.s32 	%r739, %r737, %r738;
	add.s32 	%r740, %r735, %r739;
	setp.lt.u32 	%p134, %r740, %r1;
	selp.b32 	%r741, 0, %r1, %p134;
	sub.s32 	%r742, %r740, %r741;
	st.shared.u32 	[%r734], %r742;
	setp.lt.u32 	%p135, %r735, %r739;
	selp.b32 	%r743, %r1, 0, %p135;
	sub.s32 	%r744, %r735, %r739;
	add.s32 	%r745, %r744, %r743;
	st.shared.u32 	[%r734+8], %r745;
	and.b32  	%r746, %r191, 4092;
	or.b32  	%r747, %r746, %r729;
	shr.u32 	%r748, %r35, 1;
	mul.wide.u32 	%rd409, %r748, 4;
	add.s64 	%rd410, %rd4, %rd409;
	ld.global.u32 	%r749, [%rd410+16384];
	shl.b32 	%r750, %r747, 2;
	add.s32 	%r751, %r9, %r750;
	ld.shared.u32 	%r752, [%r751];
	ld.shared.u32 	%r753, [%r751+8];
	mul.wide.u32 	%rd411, %r753, %r749;
	shr.u64 	%rd412, %rd411, %r20;
	mul.lo.s64 	%rd413, %rd412, %rd2;
	shr.u64 	%rd414, %rd413, %r21;
	mul.lo.s64 	%rd415, %rd414, %rd8;
	sub.s64 	%rd416, %rd411, %rd415;
	setp.lt.u64 	%p136, %rd416, %rd8;
	selp.b64 	%rd417, 0, %rd8, %p136;
	cvt.u32.u64 	%r754, %rd416;
	cvt.u32.u64 	%r755, %rd417;
	sub.s32 	%r756, %r754, %r755;
	add.s32 	%r757, %r752, %r756;
	setp.lt.u32 	%p137, %r757, %r1;
	selp.b32 	%r758, 0, %r1, %p137;
	sub.s32 	%r759, %r757, %r758;
	st.shared.u32 	[%r751], %r759;
	setp.lt.u32 	%p138, %r752, %r756;
	selp.b32 	%r760, %r1, 0, %p138;
	sub.s32 	%r761, %r752, %r756;
	add.s32 	%r762, %r761, %r760;
	st.shared.u32 	[%r751+8], %r762;
	and.b32  	%r763, %r209, 6140;
	or.b32  	%r764, %r763, %r729;
	shr.u32 	%r765, %r46, 1;
	mul.wide.u32 	%rd418, %r765, 4;
	add.s64 	%rd419, %rd4, %rd418;
	ld.global.u32 	%r766, [%rd419+16384];
	shl.b32 	%r767, %r764, 2;
	add.s32 	%r768, %r9, %r767;
	ld.shared.u32 	%r769, [%r768];
	ld.shared.u32 	%r770, [%r768+8];
	mul.wide.u32 	%rd420, %r770, %r766;
	shr.u64 	%rd421, %rd420, %r20;
	mul.lo.s64 	%rd422, %rd421, %rd2;
	shr.u64 	%rd423, %rd422, %r21;
	mul.lo.s64 	%rd424, %rd423, %rd8;
	sub.s64 	%rd425, %rd420, %rd424;
	setp.lt.u64 	%p139, %rd425, %rd8;
	selp.b64 	%rd426, 0, %rd8, %p139;
	cvt.u32.u64 	%r771, %rd425;
	cvt.u32.u64 	%r772, %rd426;
	sub.s32 	%r773, %r771, %r772;
	add.s32 	%r774, %r769, %r773;
	setp.lt.u32 	%p140, %r774, %r1;
	selp.b32 	%r775, 0, %r1, %p140;
	sub.s32 	%r776, %r774, %r775;
	st.shared.u32 	[%r768], %r776;
	setp.lt.u32 	%p141, %r769, %r773;
	selp.b32 	%r777, %r1, 0, %p141;
	sub.s32 	%r778, %r769, %r773;
	add.s32 	%r779, %r778, %r777;
	st.shared.u32 	[%r768+8], %r779;
	and.b32  	%r780, %r227, 8188;
	or.b32  	%r781, %r780, %r729;
	shr.u32 	%r782, %r57, 1;
	mul.wide.u32 	%rd427, %r782, 4;
	add.s64 	%rd428, %rd4, %rd427;
	ld.global.u32 	%r783, [%rd428+16384];
	shl.b32 	%r784, %r781, 2;
	add.s32 	%r785, %r9, %r784;
	ld.shared.u32 	%r786, [%r785];
	ld.shared.u32 	%r787, [%r785+8];
	mul.wide.u32 	%rd429, %r787, %r783;
	shr.u64 	%rd430, %rd429, %r20;
	mul.lo.s64 	%rd431, %rd430, %rd2;
	shr.u64 	%rd432, %rd431, %r21;
	mul.lo.s64 	%rd433, %rd432, %rd8;
	sub.s64 	%rd434, %rd429, %rd433;
	setp.lt.u64 	%p142, %rd434, %rd8;
	selp.b64 	%rd435, 0, %rd8, %p142;
	cvt.u32.u64 	%r788, %rd434;
	cvt.u32.u64 	%r789, %rd435;
	sub.s32 	%r790, %r788, %r789;
	add.s32 	%r791, %r786, %r790;
	setp.lt.u32 	%p143, %r791, %r1;
	selp.b32 	%r792, 0, %r1, %p143;
	sub.s32 	%r793, %r791, %r792;
	st.shared.u32 	[%r785], %r793;
	setp.lt.u32 	%p144, %r786, %r790;
	selp.b32 	%r794, %r1, 0, %p144;
	sub.s32 	%r795, %r786, %r790;
	add.s32 	%r796, %r795, %r794;
	st.shared.u32 	[%r785+8], %r796;
	bar.sync 	0;
	mul.wide.s32 	%rd436, %r34, 4;
	add.s64 	%rd437, %rd4, %rd436;
	ld.global.u32 	%r797, [%rd437+32768];
	add.s32 	%r798, %r10, %r8;
	ld.shared.v2.u32 	{%r799, %r800}, [%r798];
	mul.wide.u32 	%rd438, %r800, %r797;
	shr.u64 	%rd439, %rd438, %r20;
	mul.lo.s64 	%rd440, %rd439, %rd2;
	shr.u64 	%rd441, %rd440, %r21;
	mul.lo.s64 	%rd442, %rd441, %rd8;
	sub.s64 	%rd443, %rd438, %rd442;
	setp.lt.u64 	%p145, %rd443, %rd8;
	selp.b64 	%rd444, 0, %rd8, %p145;
	cvt.u32.u64 	%r801, %rd443;
	cvt.u32.u64 	%r802, %rd444;
	sub.s32 	%r803, %r801, %r802;
	add.s32 	%r804, %r799, %r803;
	setp.lt.u32 	%p146, %r804, %r1;
	selp.b32 	%r805, 0, %r1, %p146;
	sub.s32 	%r806, %r804, %r805;
	setp.lt.u32 	%p147, %r799, %r803;
	selp.b32 	%r807, %r1, 0, %p147;
	sub.s32 	%r808, %r799, %r803;
	add.s32 	%r809, %r808, %r807;
	st.shared.v2.u32 	[%r798], {%r806, %r809};
	ld.global.u32 	%r810, [%rd437+36864];
	add.s32 	%r811, %r12, %r8;
	ld.shared.v2.u32 	{%r812, %r813}, [%r811+4096];
	mul.wide.u32 	%rd445, %r813, %r810;
	shr.u64 	%rd446, %rd445, %r20;
	mul.lo.s64 	%rd447, %rd446, %rd2;
	shr.u64 	%rd448, %rd447, %r21;
	mul.lo.s64 	%rd449, %rd448, %rd8;
	sub.s64 	%rd450, %rd445, %rd449;
	setp.lt.u64 	%p148, %rd450, %rd8;
	selp.b64 	%rd451, 0, %rd8, %p148;
	cvt.u32.u64 	%r814, %rd450;
	cvt.u32.u64 	%r815, %rd451;
	sub.s32 	%r816, %r814, %r815;
	add.s32 	%r817, %r812, %r816;
	setp.lt.u32 	%p149, %r817, %r1;
	selp.b32 	%r818, 0, %r1, %p149;
	sub.s32 	%r819, %r817, %r818;
	setp.lt.u32 	%p150, %r812, %r816;
	selp.b32 	%r820, %r1, 0, %p150;
	sub.s32 	%r821, %r812, %r816;
	add.s32 	%r822, %r821, %r820;
	st.shared.v2.u32 	[%r811+4096], {%r819, %r822};
	ld.global.u32 	%r823, [%rd437+40960];
	ld.shared.v2.u32 	{%r824, %r825}, [%r811+12288];
	mul.wide.u32 	%rd452, %r825, %r823;
	shr.u64 	%rd453, %rd452, %r20;
	mul.lo.s64 	%rd454, %rd453, %rd2;
	shr.u64 	%rd455, %rd454, %r21;
	mul.lo.s64 	%rd456, %rd455, %rd8;
	sub.s64 	%rd457, %rd452, %rd456;
	setp.lt.u64 	%p151, %rd457, %rd8;
	selp.b64 	%rd458, 0, %rd8, %p151;
	cvt.u32.u64 	%r826, %rd457;
	cvt.u32.u64 	%r827, %rd458;
	sub.s32 	%r828, %r826, %r827;
	add.s32 	%r829, %r824, %r828;
	setp.lt.u32 	%p152, %r829, %r1;
	selp.b32 	%r830, 0, %r1, %p152;
	sub.s32 	%r831, %r829, %r830;
	setp.lt.u32 	%p153, %r824, %r828;
	selp.b32 	%r832, %r1, 0, %p153;
	sub.s32 	%r833, %r824, %r828;
	add.s32 	%r834, %r833, %r832;
	st.shared.v2.u32 	[%r811+12288], {%r831, %r834};
	ld.global.u32 	%r835, [%rd437+45056];
	ld.shared.v2.u32 	{%r836, %r837}, [%r811+20480];
	mul.wide.u32 	%rd459, %r837, %r835;
	shr.u64 	%rd460, %rd459, %r20;
	mul.lo.s64 	%rd461, %rd460, %rd2;
	shr.u64 	%rd462, %rd461, %r21;
	mul.lo.s64 	%rd463, %rd462, %rd8;
	sub.s64 	%rd464, %rd459, %rd463;
	setp.lt.u64 	%p154, %rd464, %rd8;
	selp.b64 	%rd465, 0, %rd8, %p154;
	cvt.u32.u64 	%r838, %rd464;
	cvt.u32.u64 	%r839, %rd465;
	sub.s32 	%r840, %r838, %r839;
	add.s32 	%r841, %r836, %r840;
	setp.lt.u32 	%p155, %r841, %r1;
	selp.b32 	%r842, 0, %r1, %p155;
	sub.s32 	%r843, %r841, %r842;
	setp.lt.u32 	%p156, %r836, %r840;
	selp.b32 	%r844, %r1, 0, %p156;
	sub.s32 	%r845, %r836, %r840;
	add.s32 	%r846, %r845, %r844;
	st.shared.v2.u32 	[%r811+20480], {%r843, %r846};
	bar.sync 	0;
	ld.shared.u32 	%r847, [%r10];
	st.global.u32 	[%rd7], %r847;
	ld.shared.u32 	%r848, [%r10+4096];
	st.global.u32 	[%rd7+4096], %r848;
	ld.shared.u32 	%r849, [%r10+8192];
	st.global.u32 	[%rd7+8192], %r849;
	ld.shared.u32 	%r850, [%r10+12288];
	st.global.u32 	[%rd7+12288], %r850;
	ld.shared.u32 	%r851, [%r10+16384];
	st.global.u32 	[%rd7+16384], %r851;
	ld.shared.u32 	%r852, [%r10+20480];
	st.global.u32 	[%rd7+20480], %r852;
	ld.shared.u32 	%r853, [%r10+24576];
	st.global.u32 	[%rd7+24576], %r853;
	ld.shared.u32 	%r854, [%r10+28672];
	st.global.u32 	[%rd7+28672], %r854;
	ret;

}
	// .globl	_Z21CTBasedNTTInnerSingleILj1ELj8192EEvPjjjiS0_
.visible .entry _Z21CTBasedNTTInnerSingleILj1ELj8192EEvPjjjiS0_(
	.param .u64 .ptr .align 1 _Z21CTBasedNTTInnerSingleILj1ELj8192EEvPjjjiS0__param_0,
	.param .u32 _Z21CTBasedNTTInnerSingleILj1ELj8192EEvPjjjiS0__param_1,
	.param .u32 _Z21CTBasedNTTInnerSingleILj1ELj8192EEvPjjjiS0__param_2,
	.param .u32 _Z21CTBasedNTTInnerSingleILj1ELj8192EEvPjjjiS0__param_3,
	.param .u64 .ptr .align 1 _Z21CTBasedNTTInnerSingleILj1ELj8192EEvPjjjiS0__param_4
)
{
	.reg .pred 	%p<157>;
	.reg .b32 	%r<855>;
	.reg .b64 	%rd<466>;

	ld.param.u64 	%rd1, [_Z21CTBasedNTTInnerSingleILj1ELj8192EEvPjjjiS0__param_0];
	ld.param.u32 	%r1, [_Z21CTBasedNTTInnerSingleILj1ELj8192EEvPjjjiS0__param_1];
	ld.param.u32 	%rd2, [_Z21CTBasedNTTInnerSingleILj1ELj8192EEvPjjjiS0__param_2];
	ld.param.u32 	%r2, [_Z21CTBasedNTTInnerSingleILj1ELj8192EEvPjjjiS0__param_3];
	ld.param.u64 	%rd3, [_Z21CTBasedNTTInnerSingleILj1ELj8192EEvPjjjiS0__param_4];
	cvta.to.global.u64 	%rd4, %rd3;
	cvta.to.global.u64 	%rd5, %rd1;
	mov.u32 	%r3, %tid.x;
	mov.u32 	%r4, %ctaid.x;
	shl.b32 	%r5, %r4, 13;
	or.b32  	%r6, %r3, %r5;
	mul.wide.u32 	%rd6, %r6, 4;
	add.s64 	%rd7, %rd5, %rd6;
	ld.global.u32 	%r7, [%rd7];
	shl.b32 	%r8, %r3, 2;
	mov.u32 	%r9, shared_array;
	add.s32 	%r10, %r9, %r8;
	ld.global.u32 	%r11, [%rd7+4096];
	add.s32 	%r12, %r10, 4096;
	ld.global.u32 	%r13, [%rd7+8192];
	ld.global.u32 	%r14, [%rd7+12288];
	ld.global.u32 	%r15, [%rd7+16384];
	ld.global.u32 	%r16, [%rd7+20480];
	ld.global.u32 	%r17, [%rd7+24576];
	ld.global.u32 	%r18, [%rd7+28672];
	shl.b32 	%r19, %r4, 12;
	add.s32 	%r20, %r2, -2;
	add.s32 	%r21, %r2, 2;
	cvt.u64.u32 	%rd8, %r1;
	and.b32  	%r22, %r4, 1048575;
	shl.b32 	%r23, %r4, 2;
	cvt.u64.u32 	%rd9, %r23;
	and.b64  	%rd10, %rd9, 4194300;
	add.s64 	%rd11, %rd4, %rd10;
	ld.global.u32 	%r24, [%rd11+4];
	mul.wide.u32 	%rd12, %r15, %r24;
	shr.u64 	%rd13, %rd12, %r20;
	mul.lo.s64 	%rd14, %rd13, %rd2;
	shr.u64 	%rd15, %rd14, %r21;
	mul.lo.s64 	%rd16, %rd15, %rd8;
	sub.s64 	%rd17, %rd12, %rd16;
	setp.lt.u64 	%p1, %rd17, %rd8;
	selp.b64 	%rd18, 0, %rd8, %p1;
	cvt.u32.u64 	%r25, %rd17;
	cvt.u32.u64 	%r26, %rd18;
	sub.s32 	%r27, %r25, %r26;
	add.s32 	%r28, %r7, %r27;
	setp.lt.u32 	%p2, %r28, %r1;
	selp.b32 	%r29, 0, %r1, %p2;
	sub.s32 	%r30, %r28, %r29;
	st.shared.u32 	[%r10], %r30;
	setp.lt.u32 	%p3, %r7, %r27;
	selp.b32 	%r31, %r1, 0, %p3;
	sub.s32 	%r32, %r7, %r27;
	add.s32 	%r33, %r32, %r31;
	st.shared.u32 	[%r10+16384], %r33;
	or.b32  	%r34, %r3, %r19;
	or.b32  	%r35, %r34, 1024;
	mul.wide.u32 	%rd19, %r22, 4;
	add.s64 	%rd20, %rd4, %rd19;
	ld.global.u32 	%r36, [%rd20+4];
	mul.wide.u32 	%rd21, %r16, %r36;
	shr.u64 	%rd22, %rd21, %r20;
	mul.lo.s64 	%rd23, %rd22, %rd2;
	shr.u64 	%rd24, %rd23, %r21;
	mul.lo.s64 	%rd25, %rd24, %rd8;
	sub.s64 	%rd26, %rd21, %rd25;
	setp.lt.u64 	%p4, %rd26, %rd8;
	selp.b64 	%rd27, 0, %rd8, %p4;
	cvt.u32.u64 	%r37, %rd26;
	cvt.u32.u64 	%r38, %rd27;
	sub.s32 	%r39, %r37, %r38;
	add.s32 	%r40, %r11, %r39;
	setp.lt.u32 	%p5, %r40, %r1;
	selp.b32 	%r41, 0, %r1, %p5;
	sub.s32 	%r42, %r40, %r41;
	st.shared.u32 	[%r10+4096], %r42;
	setp.lt.u32 	%p6, %r11, %r39;
	selp.b32 	%r43, %r1, 0, %p6;
	sub.s32 	%r44, %r11, %r39;
	add.s32 	%r45, %r44, %r43;
	st.shared.u32 	[%r10+20480], %r45;
	or.b32  	%r46, %r34, 2048;
	ld.global.u32 	%r47, [%rd20+4];
	mul.wide.u32 	%rd28, %r17, %r47;
	shr.u64 	%rd29, %rd28, %r20;
	mul.lo.s64 	%rd30, %rd29, %rd2;
	shr.u64 	%rd31, %rd30, %r21;
	mul.lo.s64 	%rd32, %rd31, %rd8;
	sub.s64 	%rd33, %rd28, %rd32;
	setp.lt.u64 	%p7, %rd33, %rd8;
	selp.b64 	%rd34, 0, %rd8, %p7;
	cvt.u32.u64 	%r48, %rd33;
	cvt.u32.u64 	%r49, %rd34;
	sub.s32 	%r50, %r48, %r49;
	add.s32 	%r51, %r13, %r50;
	setp.lt.u32 	%p8, %r51, %r1;
	selp.b32 	%r52, 0, %r1, %p8;
	sub.s32 	%r53, %r51, %r52;
	st.shared.u32 	[%r10+8192], %r53;
	setp.lt.u32 	%p9, %r13, %r50;
	selp.b32 	%r54, %r1, 0, %p9;
	sub.s32 	%r55, %r13, %r50;
	add.s32 	%r56, %r55, %r54;
	st.shared.u32 	[%r10+24576], %r56;
	or.b32  	%r57, %r34, 3072;
	ld.global.u32 	%r58, [%rd20+4];
	mul.wide.u32 	%rd35, %r18, %r58;
	shr.u64 	%rd36, %rd35, %r20;
	mul.lo.s64 	%rd37, %rd36, %rd2;
	shr.u64 	%rd38, %rd37, %r21;
	mul.lo.s64 	%rd39, %rd38, %rd8;
	sub.s64 	%rd40, %rd35, %rd39;
	setp.lt.u64 	%p10, %rd40, %rd8;
	selp.b64 	%rd41, 0, %rd8, %p10;
	cvt.u32.u64 	%r59, %rd40;
	cvt.u32.u64 	%r60, %rd41;
	sub.s32 	%r61, %r59, %r60;
	add.s32 	%r62, %r14, %r61;
	setp.lt.u32 	%p11, %r62, %r1;
	selp.b32 	%r63, 0, %r1, %p11;
	sub.s32 	%r64, %r62, %r63;
	st.shared.u32 	[%r10+12288], %r64;
	setp.lt.u32 	%p12, %r14, %r61;
	selp.b32 	%r65, %r1, 0, %p12;
	sub.s32 	%r66, %r14, %r61;
	add.s32 	%r67, %r66, %r65;
	st.shared.u32 	[%r10+28672], %r67;
	bar.sync 	0;
	shr.u32 	%r68, %r19, 11;
	mul.wide.u32 	%rd42, %r68, 4;
	add.s64 	%rd43, %rd4, %rd42;
	ld.global.u32 	%r69, [%rd43+8];
	ld.shared.u32 	%r70, [%r10];
	ld.shared.u32 	%r71, [%r10+8192];
	mul.wide.u32 	%rd44, %r71, %r69;
	shr.u64 	%rd45, %rd44, %r20;
	mul.lo.s64 	%rd46, %rd45, %rd2;
	shr.u64 	%rd47, %rd46, %r21;
	mul.lo.s64 	%rd48, %rd47, %rd8;
	sub.s64 	%rd49, %rd44, %rd48;
	setp.lt.u64 	%p13, %rd49, %rd8;
	selp.b64 	%rd50, 0, %rd8, %p13;
	cvt.u32.u64 	%r72, %rd49;
	cvt.u32.u64 	%r73, %rd50;
	sub.s32 	%r74, %r72, %r73;
	add.s32 	%r75, %r70, %r74;
	setp.lt.u32 	%p14, %r75, %r1;
	selp.b32 	%r76, 0, %r1, %p14;
	sub.s32 	%r77, %r75, %r76;
	st.shared.u32 	[%r10], %r77;
	setp.lt.u32 	%p15, %r70, %r74;
	selp.b32 	%r78, %r1, 0, %p15;
	sub.s32 	%r79, %r70, %r74;
	add.s32 	%r80, %r79, %r78;
	st.shared.u32 	[%r10+8192], %r80;
	ld.global.u32 	%r81, [%rd43+8];
	ld.shared.u32 	%r82, [%r10+4096];
	ld.shared.u32 	%r83, [%r10+12288];
	mul.wide.u32 	%rd51, %r83, %r81;
	shr.u64 	%rd52, %rd51, %r20;
	mul.lo.s64 	%rd53, %rd52, %rd2;
	shr.u64 	%rd54, %rd53, %r21;
	mul.lo.s64 	%rd55, %rd54, %rd8;
	sub.s64 	%rd56, %rd51, %rd55;
	setp.lt.u64 	%p16, %rd56, %rd8;
	selp.b64 	%rd57, 0, %rd8, %p16;
	cvt.u32.u64 	%r84, %rd56;
	cvt.u32.u64 	%r85, %rd57;
	sub.s32 	%r86, %r84, %r85;
	add.s32 	%r87, %r82, %r86;
	setp.lt.u32 	%p17, %r87, %r1;
	selp.b32 	%r88, 0, %r1, %p17;
	sub.s32 	%r89, %r87, %r88;
	st.shared.u32 	[%r10+4096], %r89;
	setp.lt.u32 	%p18, %r82, %r86;
	selp.b32 	%r90, %r1, 0, %p18;
	sub.s32 	%r91, %r82, %r86;
	add.s32 	%r92, %r91, %r90;
	st.shared.u32 	[%r10+12288], %r92;
	or.b32  	%r93, %r19, 2048;
	shr.u32 	%r94, %r93, 11;
	mul.wide.u32 	%rd58, %r94, 4;
	add.s64 	%rd59, %rd4, %rd58;
	ld.global.u32 	%r95, [%rd59+8];
	ld.shared.u32 	%r96, [%r10+16384];
	ld.shared.u32 	%r97, [%r10+24576];
	mul.wide.u32 	%rd60, %r97, %r95;
	shr.u64 	%rd61, %rd60, %r20;
	mul.lo.s64 	%rd62, %rd61, %rd2;
	shr.u64 	%rd63, %rd62, %r21;
	mul.lo.s64 	%rd64, %rd63, %rd8;
	sub.s64 	%rd65, %rd60, %rd64;
	setp.lt.u64 	%p19, %rd65, %rd8;
	selp.b64 	%rd66, 0, %rd8, %p19;
	cvt.u32.u64 	%r98, %rd65;
	cvt.u32.u64 	%r99, %rd66;
	sub.s32 	%r100, %r98, %r99;
	add.s32 	%r101, %r96, %r100;
	setp.lt.u32 	%p20, %r101, %r1;
	selp.b32 	%r102, 0, %r1, %p20;
	sub.s32 	%r103, %r101, %r102;
	st.shared.u32 	[%r10+16384], %r103;
	setp.lt.u32 	%p21, %r96, %r100;
	selp.b32 	%r104, %r1, 0, %p21;
	sub.s32 	%r105, %r96, %r100;
	add.s32 	%r106, %r105, %r104;
	st.shared.u32 	[%r10+24576], %r106;
	shr.u32 	%r107, %r57, 11;
	mul.wide.u32 	%rd67, %r107, 4;
	add.s64 	%rd68, %rd4, %rd67;
	ld.global.u32 	%r108, [%rd68+8];
	ld.shared.u32 	%r109, [%r10+20480];
	ld.shared.u32 	%r110, [%r10+28672];
	mul.wide.u32 	%rd69, %r110, %r108;
	shr.u64 	%rd70, %rd69, %r20;
	mul.lo.s64 	%rd71, %rd70, %rd2;
	shr.u64 	%rd72, %rd71, %r21;
	mul.lo.s64 	%rd73, %rd72, %rd8;
	sub.s64 	%rd74, %rd69, %rd73;
	setp.lt.u64 	%p22, %rd74, %rd8;
	selp.b64 	%rd75, 0, %rd8, %p22;
	cvt.u32.u64 	%r111, %rd74;
	cvt.u32.u64 	%r112, %rd75;
	sub.s32 	%r113, %r111, %r112;
	add.s32 	%r114, %r109, %r113;
	setp.lt.u32 	%p23, %r114, %r1;
	selp.b32 	%r115, 0, %r1, %p23;
	sub.s32 	%r116, %r114, %r115;
	st.shared.u32 	[%r10+20480], %r116;
	setp.lt.u32 	%p24, %r109, %r113;
	selp.b32 	%r117, %r1, 0, %p24;
	sub.s32 	%r118, %r109, %r113;
	add.s32 	%r119, %r118, %r117;
	st.shared.u32 	[%r10+28672], %r119;
	bar.sync 	0;
	shr.u32 	%r120, %r19, 10;
	mul.wide.u32 	%rd76, %r120, 4;
	add.s64 	%rd77, %rd4, %rd76;
	ld.global.u32 	%r121, [%rd77+16];
	ld.shared.u32 	%r122, [%r10];
	ld.shared.u32 	%r123, [%r10+4096];
	mul.wide.u32 	%rd78, %r123, %r121;
	shr.u64 	%rd79, %rd78, %r20;
	mul.lo.s64 	%rd80, %rd79, %rd2;
	shr.u64 	%rd81, %rd80, %r21;
	mul.lo.s64 	%rd82, %rd81, %rd8;
	sub.s64 	%rd83, %rd78, %rd82;
	setp.lt.u64 	%p25, %rd83, %rd8;
	selp.b64 	%rd84, 0, %rd8, %p25;
	cvt.u32.u64 	%r124, %rd83;
	cvt.u32.u64 	%r125, %rd84;
	sub.s32 	%r126, %r124, %r125;
	add.s32 	%r127, %r122, %r126;
	setp.lt.u32 	%p26, %r127, %r1;
	selp.b32 	%r128, 0, %r1, %p26;
	sub.s32 	%r129, %r127, %r128;
	st.shared.u32 	[%r10], %r129;
	setp.lt.u32 	%p27, %r122, %r126;
	selp.b32 	%r130, %r1, 0, %p27;
	sub.s32 	%r131, %r122, %r126;
	add.s32 	%r132, %r131, %r130;
	st.shared.u32 	[%r10+4096], %r132;
	or.b32  	%r133, %r120, 1;
	mul.wide.u32 	%rd85, %r133, 4;
	add.s64 	%rd86, %rd4, %rd85;
	ld.global.u32 	%r134, [%rd86+16];
	ld.shared.u32 	%r135, [%r10+8192];
	ld.shared.u32 	%r136, [%r10+12288];
	mul.wide.u32 	%rd87, %r136, %r134;
	shr.u64 	%rd88, %rd87, %r20;
	mul.lo.s64 	%rd89, %rd88, %rd2;
	shr.u64 	%rd90, %rd89, %r21;
	mul.lo.s64 	%rd91, %rd90, %rd8;
	sub.s64 	%rd92, %rd87, %rd91;
	setp.lt.u64 	%p28, %rd92, %rd8;
	selp.b64 	%rd93, 0, %rd8, %p28;
	cvt.u32.u64 	%r137, %rd92;
	cvt.u32.u64 	%r138, %rd93;
	sub.s32 	%r139, %r137, %r138;
	add.s32 	%r140, %r135, %r139;
	setp.lt.u32 	%p29, %r140, %r1;
	selp.b32 	%r141, 0, %r1, %p29;
	sub.s32 	%r142, %r140, %r141;
	st.shared.u32 	[%r10+8192], %r142;
	setp.lt.u32 	%p30, %r135, %r139;
	selp.b32 	%r143, %r1, 0, %p30;
	sub.s32 	%r144, %r135, %r139;
	add.s32 	%r145, %r144, %r143;
	st.shared.u32 	[%r10+12288], %r145;
	shr.u32 	%r146, %r93, 10;
	mul.wide.u32 	%rd94, %r146, 4;
	add.s64 	%rd95, %rd4, %rd94;
	ld.global.u32 	%r147, [%rd95+16];
	ld.shared.u32 	%r148, [%r10+16384];
	ld.shared.u32 	%r149, [%r10+20480];
	mul.wide.u32 	%rd96, %r149, %r147;
	shr.u64 	%rd97, %rd96, %r20;
	mul.lo.s64 	%rd98, %rd97, %rd2;
	shr.u64 	%rd99, %rd98, %r21;
	mul.lo.s64 	%rd100, %rd99, %rd8;
	sub.s64 	%rd101, %rd96, %rd100;
	setp.lt.u64 	%p31, %rd101, %rd8;
	selp.b64 	%rd102, 0, %rd8, %p31;
	cvt.u32.u64 	%r150, %rd101;
	cvt.u32.u64 	%r151, %rd102;
	sub.s32 	%r152, %r150, %r151;
	add.s32 	%r153, %r148, %r152;
	setp.lt.u32 	%p32, %r153, %r1;
	selp.b32 	%r154, 0, %r1, %p32;
	sub.s32 	%r155, %r153, %r154;
	st.shared.u32 	[%r10+16384], %r155;
	setp.lt.u32 	%p33, %r148, %r152;
	selp.b32 	%r156, %r1, 0, %p33;
	sub.s32 	%r157, %r148, %r152;
	add.s32 	%r158, %r157, %r156;
	st.shared.u32 	[%r10+20480], %r158;
	or.b32  	%r159, %r120, 3;
	mul.wide.u32 	%rd103, %r159, 4;
	add.s64 	%rd104, %rd4, %rd103;
	ld.global.u32 	%r160, [%rd104+16];
	ld.shared.u32 	%r161, [%r10+24576];
	ld.shared.u32 	%r162, [%r10+28672];
	mul.wide.u32 	%rd105, %r162, %r160;
	shr.u64 	%rd106, %rd105, %r20;
	mul.lo.s64 	%rd107, %rd106, %rd2;
	shr.u64 	%rd108, %rd107, %r21;
	mul.lo.s64 	%rd109, %rd108, %rd8;
	sub.s64 	%rd110, %rd105, %rd109;
	setp.lt.u64 	%p34, %rd110, %rd8;
	selp.b64 	%rd111, 0, %rd8, %p34;
	cvt.u32.u64 	%r163, %rd110;
	cvt.u32.u64 	%r164, %rd111;
	sub.s32 	%r165, %r163, %r164;
	add.s32 	%r166, %r161, %r165;
	setp.lt.u32 	%p35, %r166, %r1;
	selp.b32 	%r167, 0, %r1, %p35;
	sub.s32 	%r168, %r166, %r167;
	st.shared.u32 	[%r10+24576], %r168;
	setp.lt.u32 	%p36, %r161, %r165;
	selp.b32 	%r169, %r1, 0, %p36;
	sub.s32 	%r170, %r161, %r165;
	add.s32 	%r171, %r170, %r169;
	st.shared.u32 	[%r10+28672], %r171;
	bar.sync 	0;
	shl.b32 	%r172, %r3, 1;
	and.b32  	%r173, %r172, 1024;
	and.b32  	%r174, %r3, 511;
	or.b32  	%r175, %r173, %r174;
	shr.u32 	%r176, %r34, 9;
	mul.wide.u32 	%rd112, %r176, 4;
	add.s64 	%rd113, %rd4, %rd112;
	ld.global.u32 	%r177, [%rd113+32];
	shl.b32 	%r178, %r175, 2;
	add.s32 	%r179, %r9, %r178;
	ld.shared.u32 	%r180, [%r179];
	ld.shared.u32 	%r181, [%r179+2048];
	mul.wide.u32 	%rd114, %r181, %r177;
	shr.u64 	%rd115, %rd114, %r20;
	mul.lo.s64 	%rd116, %rd115, %rd2;
	shr.u64 	%rd117, %rd116, %r21;
	mul.lo.s64 	%rd118, %rd117, %rd8;
	sub.s64 	%rd119, %rd114, %rd118;
	setp.lt.u64 	%p37, %rd119, %rd8;
	selp.b64 	%rd120, 0, %rd8, %p37;
	cvt.u32.u64 	%r182, %rd119;
	cvt.u32.u64 	%r183, %rd120;
	sub.s32 	%r184, %r182, %r183;
	add.s32 	%r185, %r180, %r184;
	setp.lt.u32 	%p38, %r185, %r1;
	selp.b32 	%r186, 0, %r1, %p38;
	sub.s32 	%r187, %r185, %r186;
	st.shared.u32 	[%r179], %r187;
	setp.lt.u32 	%p39, %r180, %r184;
	selp.b32 	%r188, %r1, 0, %p39;
	sub.s32 	%r189, %r180, %r184;
	add.s32 	%r190, %r189, %r188;
	st.shared.u32 	[%r179+2048], %r190;
	or.b32  	%r191, %r172, 2048;
	and.b32  	%r192, %r191, 3072;
	or.b32  	%r193, %r192, %r174;
	shr.u32 	%r194, %r35, 9;
	mul.wide.u32 	%rd121, %r194, 4;
	add.s64 	%rd122, %rd4, %rd121;
	ld.global.u32 	%r195, [%rd122+32];
	shl.b32 	%r196, %r193, 2;
	add.s32 	%r197, %r9, %r196;
	ld.shared.u32 	%r198, [%r197];
	ld.shared.u32 	%r199, [%r197+2048];
	mul.wide.u32 	%rd123, %r199, %r195;
	shr.u64 	%rd124, %rd123, %r20;
	mul.lo.s64 	%rd125, %rd124, %rd2;
	shr.u64 	%rd126, %rd125, %r21;
	mul.lo.s64 	%rd127, %rd126, %rd8;
	sub.s64 	%rd128, %rd123, %rd127;
	setp.lt.u64 	%p40, %rd128, %rd8;
	selp.b64 	%rd129, 0, %rd8, %p40;
	cvt.u32.u64 	%r200, %rd128;
	cvt.u32.u64 	%r201, %rd129;
	sub.s32 	%r202, %r200, %r201;
	add.s32 	%r203, %r198, %r202;
	setp.lt.u32 	%p41, %r203, %r1;
	selp.b32 	%r204, 0, %r1, %p41;
	sub.s32 	%r205, %r203, %r204;
	st.shared.u32 	[%r197], %r205;
	setp.lt.u32 	%p42, %r198, %r202;
	selp.b32 	%r206, %r1, 0, %p42;
	sub.s32 	%r207, %r198, %r202;
	add.s32 	%r208, %r207, %r206;
	st.shared.u32 	[%r197+2048], %r208;
	or.b32  	%r209, %r172, 4096;
	and.b32  	%r210, %r209, 5120;
	or.b32  	%r211, %r210, %r174;
	shr.u32 	%r212, %r46, 9;
	mul.wide.u32 	%rd130, %r212, 4;
	add.s64 	%rd131, %rd4, %rd130;
	ld.global.u32 	%r213, [%rd131+32];
	shl.b32 	%r214, %r211, 2;
	add.s32 	%r215, %r9, %r214;
	ld.shared.u32 	%r216, [%r215];
	ld.shared.u32 	%r217, [%r215+2048];
	mul.wide.u32 	%rd132, %r217, %r213;
	shr.u64 	%rd133, %rd132, %r20;
	mul.lo.s64 	%rd134, %rd133, %rd2;
	shr.u64 	%rd135, %rd134, %r21;
	mul.lo.s64 	%rd136, %rd135, %rd8;
	sub.s64 	%rd137, %rd132, %rd136;
	setp.lt.u64 	%p43, %rd137, %rd8;
	selp.b64 	%rd138, 0, %rd8, %p43;
	cvt.u32.u64 	%r218, %rd137;
	cvt.u32.u64 	%r219, %rd138;
	sub.s32 	%r220, %r218, %r219;
	add.s32 	%r221, %r216, %r220;
	setp.lt.u32 	%p44, %r221, %r1;
	selp.b32 	%r222, 0, %r1, %p44;
	sub.s32 	%r223, %r221, %r222;
	st.shared.u32 	[%r215], %r223;
	setp.lt.u32 	%p45, %r216, %r220;
	selp.b32 	%r224, %r1, 0, %p45;
	sub.s32 	%r225, %r216, %r220;
	add.s32 	%r226, %r225, %r224;
	st.shared.u32 	[%r215+2048], %r226;
	or.b32  	%r227, %r172, 6144;
	and.b32  	%r228, %r227, 7168;
	or.b32  	%r229, %r228, %r174;
	shr.u32 	%r230, %r57, 9;
	mul.wide.u32 	%rd139, %r230, 4;
	add.s64 	%rd140, %rd4, %rd139;
	ld.global.u32 	%r231, [%rd140+32];
	shl.b32 	%r232, %r229, 2;
	add.s32 	%r233, %r9, %r232;
	ld.shared.u32 	%r234, [%r233];
	ld.shared.u32 	%r235, [%r233+2048];
	mul.wide.u32 	%rd141, %r235, %r231;
	shr.u64 	%rd142, %rd141, %r20;
	mul.lo.s64 	%rd143, %rd142, %rd2;
	shr.u64 	%rd144, %rd143, %r21;
	mul.lo.s64 	%rd145, %rd144, %rd8;
	sub.s64 	%rd146, %rd141, %rd145;
	setp.lt.u64 	%p46, %rd146, %rd8;
	selp.b64 	%rd147, 0, %rd8, %p46;
	cvt.u32.u64 	%r236, %rd146;
	cvt.u32.u64 	%r237, %rd147;
	sub.s32 	%r238, %r236, %r237;
	add.s32 	%r239, %r234, %r238;
	setp.lt.u32 	%p47, %r239, %r1;
	selp.b32 	%r240, 0, %r1, %p47;
	sub.s32 	%r241, %r239, %r240;
	st.shared.u32 	[%r233], %r241;
	setp.lt.u32 	%p48, %r234, %r238;
	selp.b32 	%r242, %r1, 0, %p48;
	sub.s32 	%r243, %r234, %r238;
	add.s32 	%r244, %r243, %r242;
	st.shared.u32 	[%r233+2048], %r244;
	bar.sync 	0;
	and.b32  	%r245, %r172, 1536;
	and.b32  	%r246, %r3, 255;
	or.b32  	%r247, %r245, %r246;
	shr.u32 	%r248, %r34, 8;
	mul.wide.u32 	%rd148, %r248, 4;
	add.s64 	%rd149, %rd4, %rd148;
	ld.global.u32 	%r249, [%rd149+64];
	shl.b32 	%r250, %r247, 2;
	add.s32 	%r251, %r9, %r250;
	ld.shared.u32 	%r252, [%r251];
	ld.shared.u32 	%r253, [%r251+1024];
	mul.wide.u32 	%rd150, %r253, %r249;
	shr.u64 	%rd151, %rd150, %r20;
	mul.lo.s64 	%rd152, %rd151, %rd2;
	shr.u64 	%rd153, %rd152, %r21;
	mul.lo.s64 	%rd154, %rd153, %rd8;
	sub.s64 	%rd155, %rd150, %rd154;
	setp.lt.u64 	%p49, %rd155, %rd8;
	selp.b64 	%rd156, 0, %rd8, %p49;
	cvt.u32.u64 	%r254, %rd155;
	cvt.u32.u64 	%r255, %rd156;
	sub.s32 	%r256, %r254, %r255;
	add.s32 	%r257, %r252, %r256;
	setp.lt.u32 	%p50, %r257, %r1;
	selp.b32 	%r258, 0, %r1, %p50;
	sub.s32 	%r259, %r257, %r258;
	st.shared.u32 	[%r251], %r259;
	setp.lt.u32 	%p51, %r252, %r256;
	selp.b32 	%r260, %r1, 0, %p51;
	sub.s32 	%r261, %r252, %r256;
	add.s32 	%r262, %r261, %r260;
	st.shared.u32 	[%r251+1024], %r262;
	and.b32  	%r263, %r191, 3584;
	or.b32  	%r264, %r263, %r246;
	shr.u32 	%r265, %r35, 8;
	mul.wide.u32 	%rd157, %r265, 4;
	add.s64 	%rd158, %rd4, %rd157;
	ld.global.u32 	%r266, [%rd158+64];
	shl.b32 	%r267, %r264, 2;
	add.s32 	%r268, %r9, %r267;
	ld.shared.u32 	%r269, [%r268];
	ld.shared.u32 	%r270, [%r268+1024];
	mul.wide.u32 	%rd159, %r270, %r266;
	shr.u64 	%rd160, %rd159, %r20;
	mul.lo.s64 	%rd161, %rd160, %rd2;
	shr.u64 	%rd162, %rd161, %r21;
	mul.lo.s64 	%rd163, %rd162, %rd8;
	sub.s64 	%rd164, %rd159, %rd163;
	setp.lt.u64 	%p52, %rd164, %rd8;
	selp.b64 	%rd165, 0, %rd8, %p52;
	cvt.u32.u64 	%r271, %rd164;
	cvt.u32.u64 	%r272, %rd165;
	sub.s32 	%r273, %r271, %r272;
	add.s32 	%r274, %r269, %r273;
	setp.lt.u32 	%p53, %r274, %r1;
	selp.b32 	%r275, 0, %r1, %p53;
	sub.s32 	%r276, %r274, %r275;
	st.shared.u32 	[%r268], %r276;
	setp.lt.u32 	%p54, %r269, %r273;
	selp.b32 	%r277, %r1, 0, %p54;
	sub.s32 	%r278, %r269, %r273;
	add.s32 	%r279, %r278, %r277;
	st.shared.u32 	[%r268+1024], %r279;
	and.b32  	%r280, %r209, 5632;
	or.b32  	%r281, %r280, %r246;
	shr.u32 	%r282, %r46, 8;
	mul.wide.u32 	%rd166, %r282, 4;
	add.s64 	%rd167, %rd4, %rd166;
	ld.global.u32 	%r283, [%rd167+64];
	shl.b32 	%r284, %r281, 2;
	add.s32 	%r285, %r9, %r284;
	ld.shared.u32 	%r286, [%r285];
	ld.shared.u32 	%r287, [%r285+1024];
	mul.wide.u32 	%rd168, %r287, %r283;
	shr.u64 	%rd169, %rd168, %r20;
	mul.lo.s64 	%rd170, %rd169, %rd2;
	shr.u64 	%rd171, %rd170, %r21;
	mul.lo.s64 	%rd172, %rd171, %rd8;
	sub.s64 	%rd173, %rd168, %rd172;
	setp.lt.u64 	%p55, %rd173, %rd8;
	selp.b64 	%rd174, 0, %rd8, %p55;
	cvt.u32.u64 	%r288, %rd173;
	cvt.u32.u64 	%r289, %rd174;
	sub.s32 	%r290, %r288, %r289;
	add.s32 	%r291, %r286, %r290;
	setp.lt.u32 	%p56, %r291, %r1;
	selp.b32 	%r292, 0, %r1, %p56;
	sub.s32 	%r293, %r291, %r292;
	st.shared.u32 	[%r285], %r293;
	setp.lt.u32 	%p57, %r286, %r290;
	selp.b32 	%r294, %r1, 0, %p57;
	sub.s32 	%r295, %r286, %r290;
	add.s32 	%r296, %r295, %r294;
	st.shared.u32 	[%r285+1024], %r296;
	and.b32  	%r297, %r227, 7680;
	or.b32  	%r298, %r297, %r246;
	shr.u32 	%r299, %r57, 8;
	mul.wide.u32 	%rd175, %r299, 4;
	add.s64 	%rd176, %rd4, %rd175;
	ld.global.u32 	%r300, [%rd176+64];
	shl.b32 	%r301, %r298, 2;
	add.s32 	%r302, %r9, %r301;
	ld.shared.u32 	%r303, [%r302];
	ld.shared.u32 	%r304, [%r302+1024];
	mul.wide.u32 	%rd177, %r304, %r300;
	shr.u64 	%rd178, %rd177, %r20;
	mul.lo.s64 	%rd179, %rd178, %rd2;
	shr.u64 	%rd180, %rd179, %r21;
	mul.lo.s64 	%rd181, %rd180, %rd8;
	sub.s64 	%rd182, %rd177, %rd181;
	setp.lt.u64 	%p58, %rd182, %rd8;
	selp.b64 	%rd183, 0, %rd8, %p58;
	cvt.u32.u64 	%r305, %rd182;
	cvt.u32.u64 	%r306, %rd183;
	sub.s32 	%r307, %r305, %r306;
	add.s32 	%r308, %r303, %r307;
	setp.lt.u32 	%p59, %r308, %r1;
	selp.b32 	%r309, 0, %r1, %p59;
	sub.s32 	%r310, %r308, %r309;
	st.shared.u32 	[%r302], %r310;
	setp.lt.u32 	%p60, %r303, %r307;
	selp.b32 	%r311, %r1, 0, %p60;
	sub.s32 	%r312, %r303, %r307;
	add.s32 	%r313, %r312, %r311;
	st.shared.u32 	[%r302+1024], %r313;
	bar.sync 	0;
	and.b32  	%r314, %r172, 1792;
	and.b32  	%r315, %r3, 127;
	or.b32  	%r316, %r314, %r315;
	shr.u32 	%r317, %r34, 7;
	mul.wide.u32 	%rd184, %r317, 4;
	add.s64 	%rd185, %rd4, %rd184;
	ld.global.u32 	%r318, [%rd185+128];
	shl.b32 	%r319, %r316, 2;
	add.s32 	%r320, %r9, %r319;
	ld.shared.u32 	%r321, [%r320];
	ld.shared.u32 	%r322, [%r320+512];
	mul.wide.u32 	%rd186, %r322, %r318;
	shr.u64 	%rd187, %rd186, %r20;
	mul.lo.s64 	%rd188, %rd187, %rd2;
	shr.u64 	%rd189, %rd188, %r21;
	mul.lo.s64 	%rd190, %rd189, %rd8;
	sub.s64 	%rd191, %rd186, %rd190;
	setp.lt.u64 	%p61, %rd191, %rd8;
	selp.b64 	%rd192, 0, %rd8, %p61;
	cvt.u32.u64 	%r323, %rd191;
	cvt.u32.u64 	%r324, %rd192;
	sub.s32 	%r325, %r323, %r324;
	add.s32 	%r326, %r321, %r325;
	setp.lt.u32 	%p62, %r326, %r1;
	selp.b32 	%r327, 0, %r1, %p62;
	sub.s32 	%r328, %r326, %r327;
	st.shared.u32 	[%r320], %r328;
	setp.lt.u32 	%p63, %r321, %r325;
	selp.b32 	%r329, %r1, 0, %p63;
	sub.s32 	%r330, %r321, %r325;
	add.s32 	%r331, %r330, %r329;
	st.shared.u32 	[%r320+512], %r331;
	and.b32  	%r332, %r191, 3840;
	or.b32  	%r333, %r332, %r315;
	shr.u32 	%r334, %r35, 7;
	mul.wide.u32 	%rd193, %r334, 4;
	add.s64 	%rd194, %rd4, %rd193;
	ld.global.u32 	%r335, [%rd194+128];
	shl.b32 	%r336, %r333, 2;
	add.s32 	%r337, %r9, %r336;
	ld.shared.u32 	%r338, [%r337];
	ld.shared.u32 	%r339, [%r337+512];
	mul.wide.u32 	%rd195, %r339, %r335;
	shr.u64 	%rd196, %rd195, %r20;
	mul.lo.s64 	%rd197, %rd196, %rd2;
	shr.u64 	%rd198, %rd197, %r21;
	mul.lo.s64 	%rd199, %rd198, %rd8;
	sub.s64 	%rd200, %rd195, %rd199;
	setp.lt.u64 	%p64, %rd200, %rd8;
	selp.b64 	%rd201, 0, %rd8, %p64;
	cvt.u32.u64 	%r340, %rd200;
	cvt.u32.u64 	%r341, %rd201;
	sub.s32 	%r342, %r340, %r341;
	add.s32 	%r343, %r338, %r342;
	setp.lt.u32 	%p65, %r343, %r1;
	selp.b32 	%r344, 0, %r1, %p65;
	sub.s32 	%r345, %r343, %r344;
	st.shared.u32 	[%r337], %r345;
	setp.lt.u32 	%p66, %r338, %r342;
	selp.b32 	%r346, %r1, 0, %p66;
	sub.s32 	%r347, %r338, %r342;
	add.s32 	%r348, %r347, %r346;
	st.shared.u32 	[%r337+512], %r348;
	and.b32  	%r349, %r209, 5888;
	or.b32  	%r350, %r349, %r315;
	shr.u32 	%r351, %r46, 7;
	mul.wide.u32 	%rd202, %r351, 4;
	add.s64 	%rd203, %rd4, %rd202;
	ld.global.u32 	%r352, [%rd203+128];
	shl.b32 	%r353, %r350, 2;
	add.s32 	%r354, %r9, %r353;
	ld.shared.u32 	%r355, [%r354];
	ld.shared.u32 	%r356, [%r354+512];
	mul.wide.u32 	%rd204, %r356, %r352;
	shr.u64 	%rd205, %rd204, %r20;
	mul.lo.s64 	%rd206, %rd205, %rd2;
	shr.u64 	%rd207, %rd206, %r21;
	mul.lo.s64 	%rd208, %rd207, %rd8;
	sub.s64 	%rd209, %rd204, %rd208;
	setp.lt.u64 	%p67, %rd209, %rd8;
	selp.b64 	%rd210, 0, %rd8, %p67;
	cvt.u32.u64 	%r357, %rd209;
	cvt.u32.u64 	%r358, %rd210;
	sub.s32 	%r359, %r357, %r358;
	add.s32 	%r360, %r355, %r359;
	setp.lt.u32 	%p68, %r360, %r1;
	selp.b32 	%r361, 0, %r1, %p68;
	sub.s32 	%r362, %r360, %r361;
	st.shared.u32 	[%r354], %r362;
	setp.lt.u32 	%p69, %r355, %r359;
	selp.b32 	%r363, %r1, 0, %p69;
	sub.s32 	%r364, %r355, %r359;
	add.s32 	%r365, %r364, %r363;
	st.shared.u32 	[%r354+512], %r365;
	and.b32  	%r366, %r227, 7936;
	or.b32  	%r367, %r366, %r315;
	shr.u32 	%r368, %r57, 7;
	mul.wide.u32 	%rd211, %r368, 4;
	add.s64 	%rd212, %rd4, %rd211;
	ld.global.u32 	%r369, [%rd212+128];
	shl.b32 	%r370, %r367, 2;
	add.s32 	%r371, %r9, %r370;
	ld.shared.u32 	%r372, [%r371];
	ld.shared.u32 	%r373, [%r371+512];
	mul.wide.u32 	%rd213, %r373, %r369;
	shr.u64 	%rd214, %rd213, %r20;
	mul.lo.s64 	%rd215, %rd214, %rd2;
	shr.u64 	%rd216, %rd215, %r21;
	mul.lo.s64 	%rd217, %rd216, %rd8;
	sub.s64 	%rd218, %rd213, %rd217;
	setp.lt.u64 	%p70, %rd218, %rd8;
	selp.b64 	%rd219, 0, %rd8, %p70;
	cvt.u32.u64 	%r374, %rd218;
	cvt.u32.u64 	%r375, %rd219;
	sub.s32 	%r376, %r374, %r375;
	add.s32 	%r377, %r372, %r376;
	setp.lt.u32 	%p71, %r377, %r1;
	selp.b32 	%r378, 0, %r1, %p71;
	sub.s32 	%r379, %r377, %r378;
	st.shared.u32 	[%r371], %r379;
	setp.lt.u32 	%p72, %r372, %r376;
	selp.b32 	%r380, %r1, 0, %p72;
	sub.s32 	%r381, %r372, %r376;
	add.s32 	%r382, %r381, %r380;
	st.shared.u32 	[%r371+512], %r382;
	bar.sync 	0;
	and.b32  	%r383, %r172, 1920;
	and.b32  	%r384, %r3, 63;
	or.b32  	%r385, %r383, %r384;
	shr.u32 	%r386, %r34, 6;
	mul.wide.u32 	%rd220, %r386, 4;
	add.s64 	%rd221, %rd4, %rd220;
	ld.global.u32 	%r387, [%rd221+256];
	shl.b32 	%r388, %r385, 2;
	add.s32 	%r389, %r9, %r388;
	ld.shared.u32 	%r390, [%r389];
	ld.shared.u32 	%r391, [%r389+256];
	mul.wide.u32 	%rd222, %r391, %r387;
	shr.u64 	%rd223, %rd222, %r20;
	mul.lo.s64 	%rd224, %rd223, %rd2;
	shr.u64 	%rd225, %rd224, %r21;
	mul.lo.s64 	%rd226, %rd225, %rd8;
	sub.s64 	%rd227, %rd222, %rd226;
	setp.lt.u64 	%p73, %rd227, %rd8;
	selp.b64 	%rd228, 0, %rd8, %p73;
	cvt.u32.u64 	%r392, %rd227;
	cvt.u32.u64 	%r393, %rd228;
	sub.s32 	%r394, %r392, %r393;
	add.s32 	%r395, %r390, %r394;
	setp.lt.u32 	%p74, %r395, %r1;
	selp.b32 	%r396, 0, %r1, %p74;
	sub.s32 	%r397, %r395, %r396;
	st.shared.u32 	[%r389], %r397;
	setp.lt.u32 	%p75, %r390, %r394;
	selp.b32 	%r398, %r1, 0, %p75;
	sub.s32 	%r399, %r390, %r394;
	add.s32 	%r400, %r399, %r398;
	st.shared.u32 	[%r389+256], %r400;
	and.b32  	%r401, %r191, 3968;
	or.b32  	%r402, %r401, %r384;
	shr.u32 	%r403, %r35, 6;
	mul.wide.u32 	%rd229, %r403, 4;
	add.s64 	%rd230, %rd4, %rd229;
	ld.global.u32 	%r404, [%rd230+256];
	shl.b32 	%r405, %r402, 2;
	add.s32 	%r406, %r9, %r405;
	ld.shared.u32 	%r407, [%r406];
	ld.shared.u32 	%r408, [%r406+256];
	mul.wide.u32 	%rd231, %r408, %r404;
	shr.u64 	%rd232, %rd231, %r20;
	mul.lo.s64 	%rd233, %rd232, %rd2;
	shr.u64 	%rd234, %rd233, %r21;
	mul.lo.s64 	%rd235, %rd234, %rd8;
	sub.s64 	%rd236, %rd231, %rd235;
	setp.lt.u64 	%p76, %rd236, %rd8;
	selp.b64 	%rd237, 0, %rd8, %p76;
	cvt.u32.u64 	%r409, %rd236;
	cvt.u32.u64 	%r410, %rd237;
	sub.s32 	%r411, %r409, %r410;
	add.s32 	%r412, %r407, %r411;
	setp.lt.u32 	%p77, %r412, %r1;
	selp.b32 	%r413, 0, %r1, %p77;
	sub.s32 	%r414, %r412, %r413;
	st.shared.u32 	[%r406], %r414;
	setp.lt.u32 	%p78, %r407, %r411;
	selp.b32 	%r415, %r1, 0, %p78;
	sub.s32 	%r416, %r407, %r411;
	add.s32 	%r417, %r416, %r415;
	st.shared.u32 	[%r406+256], %r417;
	and.b32  	%r418, %r209, 6016;
	or.b32  	%r419, %r418, %r384;
	shr.u32 	%r420, %r46, 6;
	mul.wide.u32 	%rd238, %r420, 4;
	add.s64 	%rd239, %rd4, %rd238;
	ld.global.u32 	%r421, [%rd239+256];
	shl.b32 	%r422, %r419, 2;
	add.s32 	%r423, %r9, %r422;
	ld.shared.u32 	%r424, [%r423];
	ld.shared.u32 	%r425, [%r423+256];
	mul.wide.u32 	%rd240, %r425, %r421;
	shr.u64 	%rd241, %rd240, %r20;
	mul.lo.s64 	%rd242, %rd241, %rd2;
	shr.u64 	%rd243, %rd242, %r21;
	mul.lo.s64 	%rd244, %rd243, %rd8;
	sub.s64 	%rd245, %rd240, %rd244;
	setp.lt.u64 	%p79, %rd245, %rd8;
	selp.b64 	%rd246, 0, %rd8, %p79;
	cvt.u32.u64 	%r426, %rd245;
	cvt.u32.u64 	%r427, %rd246;
	sub.s32 	%r428, %r426, %r427;
	add.s32 	%r429, %r424, %r428;
	setp.lt.u32 	%p80, %r429, %r1;
	selp.b32 	%r430, 0, %r1, %p80;
	sub.s32 	%r431, %r429, %r430;
	st.shared.u32 	[%r423], %r431;
	setp.lt.u32 	%p81, %r424, %r428;
	selp.b32 	%r432, %r1, 0, %p81;
	sub.s32 	%r433, %r424, %r428;
	add.s32 	%r434, %r433, %r432;
	st.shared.u32 	[%r423+256], %r434;
	and.b32  	%r435, %r227, 8064;
	or.b32  	%r436, %r435, %r384;
	shr.u32 	%r437, %r57, 6;
	mul.wide.u32 	%rd247, %r437, 4;
	add.s64 	%rd248, %rd4, %rd247;
	ld.global.u32 	%r438, [%rd248+256];
	shl.b32 	%r439, %r436, 2;
	add.s32 	%r440, %r9, %r439;
	ld.shared.u32 	%r441, [%r440];
	ld.shared.u32 	%r442, [%r440+256];
	mul.wide.u32 	%rd249, %r442, %r438;
	shr.u64 	%rd250, %rd249, %r20;
	mul.lo.s64 	%rd251, %rd250, %rd2;
	shr.u64 	%rd252, %rd251, %r21;
	mul.lo.s64 	%rd253, %rd252, %rd8;
	sub.s64 	%rd254, %rd249, %rd253;
	setp.lt.u64 	%p82, %rd254, %rd8;
	selp.b64 	%rd255, 0, %rd8, %p82;
	cvt.u32.u64 	%r443, %rd254;
	cvt.u32.u64 	%r444, %rd255;
	sub.s32 	%r445, %r443, %r444;
	add.s32 	%r446, %r441, %r445;
	setp.lt.u32 	%p83, %r446, %r1;
	selp.b32 	%r447, 0, %r1, %p83;
	sub.s32 	%r448, %r446, %r447;
	st.shared.u32 	[%r440], %r448;
	setp.lt.u32 	%p84, %r441, %r445;
	selp.b32 	%r449, %r1, 0, %p84;
	sub.s32 	%r450, %r441, %r445;
	add.s32 	%r451, %r450, %r449;
	st.shared.u32 	[%r440+256], %r451;
	bar.sync 	0;
	and.b32  	%r452, %r172, 1984;
	and.b32  	%r453, %r3, 31;
	or.b32  	%r454, %r452, %r453;
	shr.u32 	%r455, %r34, 5;
	mul.wide.u32 	%rd256, %r455, 4;
	add.s64 	%rd257, %rd4, %rd256;
	ld.global.u32 	%r456, [%rd257+512];
	shl.b32 	%r457, %r454, 2;
	add.s32 	%r458, %r9, %r457;
	ld.shared.u32 	%r459, [%r458];
	ld.shared.u32 	%r460, [%r458+128];
	mul.wide.u32 	%rd258, %r460, %r456;
	shr.u64 	%rd259, %rd258, %r20;
	mul.lo.s64 	%rd260, %rd259, %rd2;
	shr.u64 	%rd261, %rd260, %r21;
	mul.lo.s64 	%rd262, %rd261, %rd8;
	sub.s64 	%rd263, %rd258, %rd262;
	setp.lt.u64 	%p85, %rd263, %rd8;
	selp.b64 	%rd264, 0, %rd8, %p85;
	cvt.u32.u64 	%r461, %rd263;
	cvt.u32.u64 	%r462, %rd264;
	sub.s32 	%r463, %r461, %r462;
	add.s32 	%r464, %r459, %r463;
	setp.lt.u32 	%p86, %r464, %r1;
	selp.b32 	%r465, 0, %r1, %p86;
	sub.s32 	%r466, %r464, %r465;
	st.shared.u32 	[%r458], %r466;
	setp.lt.u32 	%p87, %r459, %r463;
	selp.b32 	%r467, %r1, 0, %p87;
	sub.s32 	%r468, %r459, %r463;
	add.s32 	%r469, %r468, %r467;
	st.shared.u32 	[%r458+128], %r469;
	and.b32  	%r470, %r191, 4032;
	or.b32  	%r471, %r470, %r453;
	shr.u32 	%r472, %r35, 5;
	mul.wide.u32 	%rd265, %r472, 4;
	add.s64 	%rd266, %rd4, %rd265;
	ld.global.u32 	%r473, [%rd266+512];
	shl.b32 	%r474, %r471, 2;
	add.s32 	%r475, %r9, %r474;
	ld.shared.u32 	%r476, [%r475];
	ld.shared.u32 	%r477, [%r475+128];
	mul.wide.u32 	%rd267, %r477, %r473;
	shr.u64 	%rd268, %rd267, %r20;
	mul.lo.s64 	%rd269, %rd268, %rd2;
	shr.u64 	%rd270, %rd269, %r21;
	mul.lo.s64 	%rd271, %rd270, %rd8;
	sub.s64 	%rd272, %rd267, %rd271;
	setp.lt.u64 	%p88, %rd272, %rd8;
	selp.b64 	%rd273, 0, %rd8, %p88;
	cvt.u32.u64 	%r478, %rd272;
	cvt.u32.u64 	%r479, %rd273;
	sub.s32 	%r480, %r478, %r479;
	add.s32 	%r481, %r476, %r480;
	setp.lt.u32 	%p89, %r481, %r1;
	selp.b32 	%r482, 0, %r1, %p89;
	sub.s32 	%r483, %r481, %r482;
	st.shared.u32 	[%r475], %r483;
	setp.lt.u32 	%p90, %r476, %r480;
	selp.b32 	%r484, %r1, 0, %p90;
	sub.s32 	%r485, %r476, %r480;
	add.s32 	%r486, %r485, %r484;
	st.shared.u32 	[%r475+128], %r486;
	and.b32  	%r487, %r209, 6080;
	or.b32  	%r488, %r487, %r453;
	shr.u32 	%r489, %r46, 5;
	mul.wide.u32 	%rd274, %r489, 4;
	add.s64 	%rd275, %rd4, %rd274;
	ld.global.u32 	%r490, [%rd275+512];
	shl.b32 	%r491, %r488, 2;
	add.s32 	%r492, %r9, %r491;
	ld.shared.u32 	%r493, [%r492];
	ld.shared.u32 	%r494, [%r492+128];
	mul.wide.u32 	%rd276, %r494, %r490;
	shr.u64 	%rd277, %rd276, %r20;
	mul.lo.s64 	%rd278, %rd277, %rd2;
	shr.u64 	%rd279, %rd278, %r21;
	mul.lo.s64 	%rd280, %rd279, %rd8;
	sub.s64 	%rd281, %rd276, %rd280;
	setp.lt.u64 	%p91, %rd281, %rd8;
	selp.b64 	%rd282, 0, %rd8, %p91;
	cvt.u32.u64 	%r495, %rd281;
	cvt.u32.u64 	%r496, %rd282;
	sub.s32 	%r497, %r495, %r496;
	add.s32 	%r498, %r493, %r497;
	setp.lt.u32 	%p92, %r498, %r1;
	selp.b32 	%r499, 0, %r1, %p92;
	sub.s32 	%r500, %r498, %r499;
	st.shared.u32 	[%r492], %r500;
	setp.lt.u32 	%p93, %r493, %r497;
	selp.b32 	%r501, %r1, 0, %p93;
	sub.s32 	%r502, %r493, %r497;
	add.s32 	%r503, %r502, %r501;
	st.shared.u32 	[%r492+128], %r503;
	and.b32  	%r504, %r227, 8128;
	or.b32  	%r505, %r504, %r453;
	shr.u32 	%r506, %r57, 5;
	mul.wide.u32 	%rd283, %r506, 4;
	add.s64 	%rd284, %rd4, %rd283;
	ld.global.u32 	%r507, [%rd284+512];
	shl.b32 	%r508, %r505, 2;
	add.s32 	%r509, %r9, %r508;
	ld.shared.u32 	%r510, [%r509];
	ld.shared.u32 	%r511, [%r509+128];
	mul.wide.u32 	%rd285, %r511, %r507;
	shr.u64 	%rd286, %rd285, %r20;
	mul.lo.s64 	%rd287, %rd286, %rd2;
	shr.u64 	%rd288, %rd287, %r21;
	mul.lo.s64 	%rd289, %rd288, %rd8;
	sub.s64 	%rd290, %rd285, %rd289;
	setp.lt.u64 	%p94, %rd290, %rd8;
	selp.b64 	%rd291, 0, %rd8, %p94;
	cvt.u32.u64 	%r512, %rd290;
	cvt.u32.u64 	%r513, %rd291;
	sub.s32 	%r514, %r512, %r513;
	add.s32 	%r515, %r510, %r514;
	setp.lt.u32 	%p95, %r515, %r1;
	selp.b32 	%r516, 0, %r1, %p95;
	sub.s32 	%r517, %r515, %r516;
	st.shared.u32 	[%r509], %r517;
	setp.lt.u32 	%p96, %r510, %r514;
	selp.b32 	%r518, %r1, 0, %p96;
	sub.s32 	%r519, %r510, %r514;
	add.s32 	%r520, %r519, %r518;
	st.shared.u32 	[%r509+128], %r520;
	bar.sync 	0;
	and.b32  	%r521, %r172, 2016;
	and.b32  	%r522, %r3, 15;
	or.b32  	%r523, %r521, %r522;
	shr.u32 	%r524, %r34, 4;
	mul.wide.u32 	%rd292, %r524, 4;
	add.s64 	%rd293, %rd4, %rd292;
	ld.global.u32 	%r525, [%rd293+1024];
	shl.b32 	%r526, %r523, 2;
	add.s32 	%r527, %r9, %r526;
	ld.shared.u32 	%r528, [%r527];
	ld.shared.u32 	%r529, [%r527+64];
	mul.wide.u32 	%rd294, %r529, %r525;
	shr.u64 	%rd295, %rd294, %r20;
	mul.lo.s64 	%rd296, %rd295, %rd2;
	shr.u64 	%rd297, %rd296, %r21;
	mul.lo.s64 	%rd298, %rd297, %rd8;
	sub.s64 	%rd299, %rd294, %rd298;
	setp.lt.u64 	%p97, %rd299, %rd8;
	selp.b64 	%rd300, 0, %rd8, %p97;
	cvt.u32.u64 	%r530, %rd299;
	cvt.u32.u64 	%r531, %rd300;
	sub.s32 	%r532, %r530, %r531;
	add.s32 	%r533, %r528, %r532;
	setp.lt.u32 	%p98, %r533, %r1;
	selp.b32 	%r534, 0, %r1, %p98;
	sub.s32 	%r535, %r533, %r534;
	st.shared.u32 	[%r527], %r535;
	setp.lt.u32 	%p99, %r528, %r532;
	selp.b32 	%r536, %r1, 0, %p99;
	sub.s32 	%r537, %r528, %r532;
	add.s32 	%r538, %r537, %r536;
	st.shared.u32 	[%r527+64], %r538;
	and.b32  	%r539, %r191, 4064;
	or.b32  	%r540, %r539, %r522;
	shr.u32 	%r541, %r35, 4;
	mul.wide.u32 	%rd301, %r541, 4;
	add.s64 	%rd302, %rd4, %rd301;
	ld.global.u32 	%r542, [%rd302+1024];
	shl.b32 	%r543, %r540, 2;
	add.s32 	%r544, %r9, %r543;
	ld.shared.u32 	%r545, [%r544];
	ld.shared.u32 	%r546, [%r544+64];
	mul.wide.u32 	%rd303, %r546, %r542;
	shr.u64 	%rd304, %rd303, %r20;
	mul.lo.s64 	%rd305, %rd304, %rd2;
	shr.u64 	%rd306, %rd305, %r21;
	mul.lo.s64 	%rd307, %rd306, %rd8;
	sub.s64 	%rd308, %rd303, %rd307;
	setp.lt.u64 	%p100, %rd308, %rd8;
	selp.b64 	%rd309, 0, %rd8, %p100;
	cvt.u32.u64 	%r547, %rd308;
	cvt.u32.u64 	%r548, %rd309;
	sub.s32 	%r549, %r547, %r548;
	add.s32 	%r550, %r545, %r549;
	setp.lt.u32 	%p101, %r550, %r1;
	selp.b32 	%r551, 0, %r1, %p101;
	sub.s32 	%r552, %r550, %r551;
	st.shared.u32 	[%r544], %r552;
	setp.lt.u32 	%p102, %r545, %r549;
	selp.b32 	%r553, %r1, 0, %p102;
	sub.s32 	%r554, %r545, %r549;
	add.s32 	%r555, %r554, %r553;
	st.shared.u32 	[%r544+64], %r555;
	and.b32  	%r556, %r209, 6112;
	or.b32  	%r557, %r556, %r522;
	shr.u32 	%r558, %r46, 4;
	mul.wide.u32 	%rd310, %r558, 4;
	add.s64 	%rd311, %rd4, %rd310;
	ld.global.u32 	%r559, [%rd311+1024];
	shl.b32 	%r560, %r557, 2;
	add.s32 	%r561, %r9, %r560;
	ld.shared.u32 	%r562, [%r561];
	ld.shared.u32 	%r563, [%r561+64];
	mul.wide.u32 	%rd312, %r563, %r559;
	shr.u64 	%rd313, %rd312, %r20;
	mul.lo.s64 	%rd314, %rd313, %rd2;
	shr.u64 	%rd315, %rd314, %r21;
	mul.lo.s64 	%rd316, %rd315, %rd8;
	sub.s64 	%rd317, %rd312, %rd316;
	setp.lt.u64 	%p103, %rd317, %rd8;
	selp.b64 	%rd318, 0, %rd8, %p103;
	cvt.u32.u64 	%r564, %rd317;
	cvt.u32.u64 	%r565, %rd318;
	sub.s32 	%r566, %r564, %r565;
	add.s32 	%r567, %r562, %r566;
	setp.lt.u32 	%p104, %r567, %r1;
	selp.b32 	%r568, 0, %r1, %p104;
	sub.s32 	%r569, %r567, %r568;
	st.shared.u32 	[%r561], %r569;
	setp.lt.u32 	%p105, %r562, %r566;
	selp.b32 	%r570, %r1, 0, %p105;
	sub.s32 	%r571, %r562, %r566;
	add.s32 	%r572, %r571, %r570;
	st.shared.u32 	[%r561+64], %r572;
	and.b32  	%r573, %r227, 8160;
	or.b32  	%r574, %r573, %r522;
	shr.u32 	%r575, %r57, 4;
	mul.wide.u32 	%rd319, %r575, 4;
	add.s64 	%rd320, %rd4, %rd319;
	ld.global.u32 	%r576, [%rd320+1024];
	shl.b32 	%r577, %r574, 2;
	add.s32 	%r578, %r9, %r577;
	ld.shared.u32 	%r579, [%r578];
	ld.shared.u32 	%r580, [%r578+64];
	mul.wide.u32 	%rd321, %r580, %r576;
	shr.u64 	%rd322, %rd321, %r20;
	mul.lo.s64 	%rd323, %rd322, %rd2;
	shr.u64 	%rd324, %rd323, %r21;
	mul.lo.s64 	%rd325, %rd324, %rd8;
	sub.s64 	%rd326, %rd321, %rd325;
	setp.lt.u64 	%p106, %rd326, %rd8;
	selp.b64 	%rd327, 0, %rd8, %p106;
	cvt.u32.u64 	%r581, %rd326;
	cvt.u32.u64 	%r582, %rd327;
	sub.s32 	%r583, %r581, %r582;
	add.s32 	%r584, %r579, %r583;
	setp.lt.u32 	%p107, %r584, %r1;
	selp.b32 	%r585, 0, %r1, %p107;
	sub.s32 	%r586, %r584, %r585;
	st.shared.u32 	[%r578], %r586;
	setp.lt.u32 	%p108, %r579, %r583;
	selp.b32 	%r587, %r1, 0, %p108;
	sub.s32 	%r588, %r579, %r583;
	add.s32 	%r589, %r588, %r587;
	st.shared.u32 	[%r578+64], %r589;
	bar.sync 	0;
	and.b32  	%r590, %r172, 2032;
	and.b32  	%r591, %r3, 7;
	or.b32  	%r592, %r590, %r591;
	shr.u32 	%r593, %r34, 3;
	mul.wide.u32 	%rd328, %r593, 4;
	add.s64 	%rd329, %rd4, %rd328;
	ld.global.u32 	%r594, [%rd329+2048];
	shl.b32 	%r595, %r592, 2;
	add.s32 	%r596, %r9, %r595;
	ld.shared.u32 	%r597, [%r596];
	ld.shared.u32 	%r598, [%r596+32];
	mul.wide.u32 	%rd330, %r598, %r594;
	shr.u64 	%rd331, %rd330, %r20;
	mul.lo.s64 	%rd332, %rd331, %rd2;
	shr.u64 	%rd333, %rd332, %r21;
	mul.lo.s64 	%rd334, %rd333, %rd8;
	sub.s64 	%rd335, %rd330, %rd334;
	setp.lt.u64 	%p109, %rd335, %rd8;
	selp.b64 	%rd336, 0, %rd8, %p109;
	cvt.u32.u64 	%r599, %rd335;
	cvt.u32.u64 	%r600, %rd336;
	sub.s32 	%r601, %r599, %r600;
	add.s32 	%r602, %r597, %r601;
	setp.lt.u32 	%p110, %r602, %r1;
	selp.b32 	%r603, 0, %r1, %p110;
	sub.s32 	%r604, %r602, %r603;
	st.shared.u32 	[%r596], %r604;
	setp.lt.u32 	%p111, %r597, %r601;
	selp.b32 	%r605, %r1, 0, %p111;
	sub.s32 	%r606, %r597, %r601;
	add.s32 	%r607, %r606, %r605;
	st.shared.u32 	[%r596+32], %r607;
	and.b32  	%r608, %r191, 4080;
	or.b32  	%r609, %r608, %r591;
	shr.u32 	%r610, %r35, 3;
	mul.wide.u32 	%rd337, %r610, 4;
	add.s64 	%rd338, %rd4, %rd337;
	ld.global.u32 	%r611, [%rd338+2048];
	shl.b32 	%r612, %r609, 2;
	add.s32 	%r613, %r9, %r612;
	ld.shared.u32 	%r614, [%r613];
	ld.shared.u32 	%r615, [%r613+32];
	mul.wide.u32 	%rd339, %r615, %r611;
	shr.u64 	%rd340, %rd339, %r20;
	mul.lo.s64 	%rd341, %rd340, %rd2;
	shr.u64 	%rd342, %rd341, %r21;
	mul.lo.s64 	%rd343, %rd342, %rd8;
	sub.s64 	%rd344, %rd339, %rd343;
	setp.lt.u64 	%p112, %rd344, %rd8;
	selp.b64 	%rd345, 0, %rd8, %p112;
	cvt.u32.u64 	%r616, %rd344;
	cvt.u32.u64 	%r617, %rd345;
	sub.s32 	%r618, %r616, %r617;
	add.s32 	%r619, %r614, %r618;
	setp.lt.u32 	%p113, %r619, %r1;
	selp.b32 	%r620, 0, %r1, %p113;
	sub.s32 	%r621, %r619, %r620;
	st.shared.u32 	[%r613], %r621;
	setp.lt.u32 	%p114, %r614, %r618;
	selp.b32 	%r622, %r1, 0, %p114;
	sub.s32 	%r623, %r614, %r618;
	add.s32 	%r624, %r623, %r622;
	st.shared.u32 	[%r613+32], %r624;
	and.b32  	%r625, %r209, 6128;
	or.b32  	%r626, %r625, %r591;
	shr.u32 	%r627, %r46, 3;
	mul.wide.u32 	%rd346, %r627, 4;
	add.s64 	%rd347, %rd4, %rd346;
	ld.global.u32 	%r628, [%rd347+2048];
	shl.b32 	%r629, %r626, 2;
	add.s32 	%r630, %r9, %r629;
	ld.shared.u32 	%r631, [%r630];
	ld.shared.u32 	%r632, [%r630+32];
	mul.wide.u32 	%rd348, %r632, %r628;
	shr.u64 	%rd349, %rd348, %r20;
	mul.lo.s64 	%rd350, %rd349, %rd2;
	shr.u64 	%rd351, %rd350, %r21;
	mul.lo.s64 	%rd352, %rd351, %rd8;
	sub.s64 	%rd353, %rd348, %rd352;
	setp.lt.u64 	%p115, %rd353, %rd8;
	selp.b64 	%rd354, 0, %rd8, %p115;
	cvt.u32.u64 	%r633, %rd353;
	cvt.u32.u64 	%r634, %rd354;
	sub.s32 	%r635, %r633, %r634;
	add.s32 	%r636, %r631, %r635;
	setp.lt.u32 	%p116, %r636, %r1;
	selp.b32 	%r637, 0, %r1, %p116;
	sub.s32 	%r638, %r636, %r637;
	st.shared.u32 	[%r630], %r638;
	setp.lt.u32 	%p117, %r631, %r635;
	selp.b32 	%r639, %r1, 0, %p117;
	sub.s32 	%r640, %r631, %r635;
	add.s32 	%r641, %r640, %r639;
	st.shared.u32 	[%r630+32], %r641;
	and.b32  	%r642, %r227, 8176;
	or.b32  	%r643, %r642, %r591;
	shr.u32 	%r644, %r57, 3;
	mul.wide.u32 	%rd355, %r644, 4;
	add.s64 	%rd356, %rd4, %rd355;
	ld.global.u32 	%r645, [%rd356+2048];
	shl.b32 	%r646, %r643, 2;
	add.s32 	%r647, %r9, %r646;
	ld.shared.u32 	%r648, [%r647];
	ld.shared.u32 	%r649, [%r647+32];
	mul.wide.u32 	%rd357, %r649, %r645;
	shr.u64 	%rd358, %rd357, %r20;
	mul.lo.s64 	%rd359, %rd358, %rd2;
	shr.u64 	%rd360, %rd359, %r21;
	mul.lo.s64 	%rd361, %rd360, %rd8;
	sub.s64 	%rd362, %rd357, %rd361;
	setp.lt.u64 	%p118, %rd362, %rd8;
	selp.b64 	%rd363, 0, %rd8, %p118;
	cvt.u32.u64 	%r650, %rd362;
	cvt.u32.u64 	%r651, %rd363;
	sub.s32 	%r652, %r650, %r651;
	add.s32 	%r653, %r648, %r652;
	setp.lt.u32 	%p119, %r653, %r1;
	selp.b32 	%r654, 0, %r1, %p119;
	sub.s32 	%r655, %r653, %r654;
	st.shared.u32 	[%r647], %r655;
	setp.lt.u32 	%p120, %r648, %r652;
	selp.b32 	%r656, %r1, 0, %p120;
	sub.s32 	%r657, %r648, %r652;
	add.s32 	%r658, %r657, %r656;
	st.shared.u32 	[%r647+32], %r658;
	bar.sync 	0;
	and.b32  	%r659, %r172, 2040;
	and.b32  	%r660, %r3, 3;
	or.b32  	%r661, %r659, %r660;
	and.b32  	%r662, %r34, -3076;
	cvt.u64.u32 	%rd364, %r662;
	add.s64 	%rd365, %rd4, %rd364;
	ld.global.u32 	%r663, [%rd365+4096];
	shl.b32 	%r664, %r661, 2;
	add.s32 	%r665, %r9, %r664;
	ld.shared.u32 	%r666, [%r665];
	ld.shared.u32 	%r667, [%r665+16];
	mul.wide.u32 	%rd366, %r667, %r663;
	shr.u64 	%rd367, %rd366, %r20;
	mul.lo.s64 	%rd368, %rd367, %rd2;
	shr.u64 	%rd369, %rd368, %r21;
	mul.lo.s64 	%rd370, %rd369, %rd8;
	sub.s64 	%rd371, %rd366, %rd370;
	setp.lt.u64 	%p121, %rd371, %rd8;
	selp.b64 	%rd372, 0, %rd8, %p121;
	cvt.u32.u64 	%r668, %rd371;
	cvt.u32.u64 	%r669, %rd372;
	sub.s32 	%r670, %r668, %r669;
	add.s32 	%r671, %r666, %r670;
	setp.lt.u32 	%p122, %r671, %r1;
	selp.b32 	%r672, 0, %r1, %p122;
	sub.s32 	%r673, %r671, %r672;
	st.shared.u32 	[%r665], %r673;
	setp.lt.u32 	%p123, %r666, %r670;
	selp.b32 	%r674, %r1, 0, %p123;
	sub.s32 	%r675, %r666, %r670;
	add.s32 	%r676, %r675, %r674;
	st.shared.u32 	[%r665+16], %r676;
	and.b32  	%r677, %r191, 4088;
	or.b32  	%r678, %r677, %r660;
	and.b32  	%r679, %r35, -2052;
	cvt.u64.u32 	%rd373, %r679;
	add.s64 	%rd374, %rd4, %rd373;
	ld.global.u32 	%r680, [%rd374+4096];
	shl.b32 	%r681, %r678, 2;
	add.s32 	%r682, %r9, %r681;
	ld.shared.u32 	%r683, [%r682];
	ld.shared.u32 	%r684, [%r682+16];
	mul.wide.u32 	%rd375, %r684, %r680;
	shr.u64 	%rd376, %rd375, %r20;
	mul.lo.s64 	%rd377, %rd376, %rd2;
	shr.u64 	%rd378, %rd377, %r21;
	mul.lo.s64 	%rd379, %rd378, %rd8;
	sub.s64 	%rd380, %rd375, %rd379;
	setp.lt.u64 	%p124, %rd380, %rd8;
	selp.b64 	%rd381, 0, %rd8, %p124;
	cvt.u32.u64 	%r685, %rd380;
	cvt.u32.u64 	%r686, %rd381;
	sub.s32 	%r687, %r685, %r686;
	add.s32 	%r688, %r683, %r687;
	setp.lt.u32 	%p125, %r688, %r1;
	selp.b32 	%r689, 0, %r1, %p125;
	sub.s32 	%r690, %r688, %r689;
	st.shared.u32 	[%r682], %r690;
	setp.lt.u32 	%p126, %r683, %r687;
	selp.b32 	%r691, %r1, 0, %p126;
	sub.s32 	%r692, %r683, %r687;
	add.s32 	%r693, %r692, %r691;
	st.shared.u32 	[%r682+16], %r693;
	and.b32  	%r694, %r209, 6136;
	or.b32  	%r695, %r694, %r660;
	and.b32  	%r696, %r46, -1028;
	cvt.u64.u32 	%rd382, %r696;
	add.s64 	%rd383, %rd4, %rd382;
	ld.global.u32 	%r697, [%rd383+4096];
	shl.b32 	%r698, %r695, 2;
	add.s32 	%r699, %r9, %r698;
	ld.shared.u32 	%r700, [%r699];
	ld.shared.u32 	%r701, [%r699+16];
	mul.wide.u32 	%rd384, %r701, %r697;
	shr.u64 	%rd385, %rd384, %r20;
	mul.lo.s64 	%rd386, %rd385, %rd2;
	shr.u64 	%rd387, %rd386, %r21;
	mul.lo.s64 	%rd388, %rd387, %rd8;
	sub.s64 	%rd389, %rd384, %rd388;
	setp.lt.u64 	%p127, %rd389, %rd8;
	selp.b64 	%rd390, 0, %rd8, %p127;
	cvt.u32.u64 	%r702, %rd389;
	cvt.u32.u64 	%r703, %rd390;
	sub.s32 	%r704, %r702, %r703;
	add.s32 	%r705, %r700, %r704;
	setp.lt.u32 	%p128, %r705, %r1;
	selp.b32 	%r706, 0, %r1, %p128;
	sub.s32 	%r707, %r705, %r706;
	st.shared.u32 	[%r699], %r707;
	setp.lt.u32 	%p129, %r700, %r704;
	selp.b32 	%r708, %r1, 0, %p129;
	sub.s32 	%r709, %r700, %r704;
	add.s32 	%r710, %r709, %r708;
	st.shared.u32 	[%r699+16], %r710;
	and.b32  	%r711, %r227, 8184;
	or.b32  	%r712, %r711, %r660;
	and.b32  	%r713, %r57, -4;
	cvt.u64.u32 	%rd391, %r713;
	add.s64 	%rd392, %rd4, %rd391;
	ld.global.u32 	%r714, [%rd392+4096];
	shl.b32 	%r715, %r712, 2;
	add.s32 	%r716, %r9, %r715;
	ld.shared.u32 	%r717, [%r716];
	ld.shared.u32 	%r718, [%r716+16];
	mul.wide.u32 	%rd393, %r718, %r714;
	shr.u64 	%rd394, %rd393, %r20;
	mul.lo.s64 	%rd395, %rd394, %rd2;
	shr.u64 	%rd396, %rd395, %r21;
	mul.lo.s64 	%rd397, %rd396, %rd8;
	sub.s64 	%rd398, %rd393, %rd397;
	setp.lt.u64 	%p130, %rd398, %rd8;
	selp.b64 	%rd399, 0, %rd8, %p130;
	cvt.u32.u64 	%r719, %rd398;
	cvt.u32.u64 	%r720, %rd399;
	sub.s32 	%r721, %r719, %r720;
	add.s32 	%r722, %r717, %r721;
	setp.lt.u32 	%p131, %r722, %r1;
	selp.b32 	%r723, 0, %r1, %p131;
	sub.s32 	%r724, %r722, %r723;
	st.shared.u32 	[%r716], %r724;
	setp.lt.u32 	%p132, %r717, %r721;
	selp.b32 	%r725, %r1, 0, %p132;
	sub.s32 	%r726, %r717, %r721;
	add.s32 	%r727, %r726, %r725;
	st.shared.u32 	[%r716+16], %r727;
	bar.sync 	0;
	and.b32  	%r728, %r172, 2044;
	and.b32  	%r729, %r3, 1;
	or.b32  	%r730, %r728, %r729;
	shr.u32 	%r731, %r34, 1;
	mul.wide.u32 	%rd400, %r731, 4;
	add.s64 	%rd401, %rd4, %rd400;
	ld.global.u32 	%r732, [%rd401+8192];
	shl.b32 	%r733, %r730, 2;
	add.s32 	%r734, %r9, %r733;
	ld.shared.u32 	%r735, [%r734];
	ld.shared.u32 	%r736, [%r734+8];
	mul.wide.u32 	%rd402, %r736, %r732;
	shr.u64 	%rd403, %rd402, %r20;
	mul.lo.s64 	%rd404, %rd403, %rd2;
	shr.u64 	%rd405, %rd404, %r21;
	mul.lo.s64 	%rd406, %rd405, %rd8;
	sub.s64 	%rd407, %rd402, %rd406;
	setp.lt.u64 	%p133, %rd407, %rd8;
	selp.b64 	%rd408, 0, %rd8, %p133;
	cvt.u32.u64 	%r737, %rd407;
	cvt.u32.u64 	%r738, %rd408;
	sub.s32 	%r739, %r737, %r738;
	add.s32 	%r740, %r735, %r739;
	setp.lt.u32 	%p134, %r740, %r1;
	selp.b32 	%r741, 0, %r1, %p134;
	sub.s32 	%r742, %r740, %r741;
	st.shared.u32 	[%r734], %r742;
	setp.lt.u32 	%p135, %r735, %r739;
	selp.b32 	%r743, %r1, 0, %p135;
	sub.s32 	%r744, %r735, %r739;
	add.s32 	%r745, %r744, %r743;
	st.shared.u32 	[%r734+8], %r745;
	and.b32  	%r746, %r191, 4092;
	or.b32  	%r747, %r746, %r729;
	shr.u32 	%r748, %r35, 1;
	mul.wide.u32 	%rd409, %r748, 4;
	add.s64 	%rd410, %rd4, %rd409;
	ld.global.u32 	%r749, [%rd410+8192];
	shl.b32 	%r750, %r747, 2;
	add.s32 	%r751, %r9, %r750;
	ld.shared.u32 	%r752, [%r751];
	ld.shared.u32 	%r753, [%r751+8];
	mul.wide.u32 	%rd411, %r753, %r749;
	shr.u64 	%rd412, %rd411, %r20;
	mul.lo.s64 	%rd413, %rd412, %rd2;
	shr.u64 	%rd414, %rd413, %r21;
	mul.lo.s64 	%rd415, %rd414, %rd8;
	sub.s64 	%rd416, %rd411, %rd415;
	setp.lt.u64 	%p136, %rd416, %rd8;
	selp.b64 	%rd417, 0, %rd8, %p136;
	cvt.u32.u64 	%r754, %rd416;
	cvt.u32.u64 	%r755, %rd417;
	sub.s32 	%r756, %r754, %r755;
	add.s32 	%r757, %r752, %r756;
	setp.lt.u32 	%p137, %r757, %r1;
	selp.b32 	%r758, 0, %r1, %p137;
	sub.s32 	%r759, %r757, %r758;
	st.shared.u32 	[%r751], %r759;
	setp.lt.u32 	%p138, %r752, %r756;
	selp.b32 	%r760, %r1, 0, %p138;
	sub.s32 	%r761, %r752, %r756;
	add.s32 	%r762, %r761, %r760;
	st.shared.u32 	[%r751+8], %r762;
	and.b32  	%r763, %r209, 6140;
	or.b32  	%r764, %r763, %r729;
	shr.u32 	%r765, %r46, 1;
	mul.wide.u32 	%rd418, %r765, 4;
	add.s64 	%rd419, %rd4, %rd418;
	ld.global.u32 	%r766, [%rd419+8192];
	shl.b32 	%r767, %r764, 2;
	add.s32 	%r768, %r9, %r767;
	ld.shared.u32 	%r769, [%r768];
	ld.shared.u32 	%r770, [%r768+8];
	mul.wide.u32 	%rd420, %r770, %r766;
	shr.u64 	%rd421, %rd420, %r20;
	mul.lo.s64 	%rd422, %rd421, %rd2;
	shr.u64 	%rd423, %rd422, %r21;
	mul.lo.s64 	%rd424, %rd423, %rd8;
	sub.s64 	%rd425, %rd420, %rd424;
	setp.lt.u64 	%p139, %rd425, %rd8;
	selp.b64 	%rd426, 0, %rd8, %p139;
	cvt.u32.u64 	%r771, %rd425;
	cvt.u32.u64 	%r772, %rd426;
	sub.s32 	%r773, %r771, %r772;
	add.s32 	%r774, %r769, %r773;
	setp.lt.u32 	%p140, %r774, %r1;
	selp.b32 	%r775, 0, %r1, %p140;
	sub.s32 	%r776, %r774, %r775;
	st.shared.u32 	[%r768], %r776;
	setp.lt.u32 	%p141, %r769, %r773;
	selp.b32 	%r777, %r1, 0, %p141;
	sub.s32 	%r778, %r769, %r773;
	add.s32 	%r779, %r778, %r777;
	st.shared.u32 	[%r768+8], %r779;
	and.b32  	%r780, %r227, 8188;
	or.b32  	%r781, %r780, %r729;
	shr.u32 	%r782, %r57, 1;
	mul.wide.u32 	%rd427, %r782, 4;
	add.s64 	%rd428, %rd4, %rd427;
	ld.global.u32 	%r783, [%rd428+8192];
	shl.b32 	%r784, %r781, 2;
	add.s32 	%r785, %r9, %r784;
	ld.shared.u32 	%r786, [%r785];
	ld.shared.u32 	%r787, [%r785+8];
	mul.wide.u32 	%rd429, %r787, %r783;
	shr.u64 	%rd430, %rd429, %r20;
	mul.lo.s64 	%rd431, %rd430, %rd2;
	shr.u64 	%rd432, %rd431, %r21;
	mul.lo.s64 	%rd433, %rd432, %rd8;
	sub.s64 	%rd434, %rd429, %rd433;
	setp.lt.u64 	%p142, %rd434, %rd8;
	selp.b64 	%rd435, 0, %rd8, %p142;
	cvt.u32.u64 	%r788, %rd434;
	cvt.u32.u64 	%r789, %rd435;
	sub.s32 	%r790, %r788, %r789;
	add.s32 	%r791, %r786, %r790;
	setp.lt.u32 	%p143, %r791, %r1;
	selp.b32 	%r792, 0, %r1, %p143;
	sub.s32 	%r793, %r791, %r792;
	st.shared.u32 	[%r785], %r793;
	setp.lt.u32 	%p144, %r786, %r790;
	selp.b32 	%r794, %r1, 0, %p144;
	sub.s32 	%r795, %r786, %r790;
	add.s32 	%r796, %r795, %r794;
	st.shared.u32 	[%r785+8], %r796;
	bar.sync 	0;
	mul.wide.s32 	%rd436, %r34, 4;
	add.s64 	%rd437, %rd4, %rd436;
	ld.global.u32 	%r797, [%rd437+16384];
	add.s32 	%r798, %r10, %r8;
	ld.shared.v2.u32 	{%r799, %r800}, [%r798];
	mul.wide.u32 	%rd438, %r800, %r797;
	shr.u64 	%rd439, %rd438, %r20;
	mul.lo.s64 	%rd440, %rd439, %rd2;
	shr.u64 	%rd441, %rd440, %r21;
	mul.lo.s64 	%rd442, %rd441, %rd8;
	sub.s64 	%rd443, %rd438, %rd442;
	setp.lt.u64 	%p145, %rd443, %rd8;
	selp.b64 	%rd444, 0, %rd8, %p145;
	cvt.u32.u64 	%r801, %rd443;
	cvt.u32.u64 	%r802, %rd444;
	sub.s32 	%r803, %r801, %r802;
	add.s32 	%r804, %r799, %r803;
	setp.lt.u32 	%p146, %r804, %r1;
	selp.b32 	%r805, 0, %r1, %p146;
	sub.s32 	%r806, %r804, %r805;
	setp.lt.u32 	%p147, %r799, %r803;
	selp.b32 	%r807, %r1, 0, %p147;
	sub.s32 	%r808, %r799, %r803;
	add.s32 	%r809, %r808, %r807;
	st.shared.v2.u32 	[%r798], {%r806, %r809};
	ld.global.u32 	%r810, [%rd437+20480];
	add.s32 	%r811, %r12, %r8;
	ld.shared.v2.u32 	{%r812, %r813}, [%r811+4096];
	mul.wide.u32 	%rd445, %r813, %r810;
	shr.u64 	%rd446, %rd445, %r20;
	mul.lo.s64 	%rd447, %rd446, %rd2;
	shr.u64 	%rd448, %rd447, %r21;
	mul.lo.s64 	%rd449, %rd448, %rd8;
	sub.s64 	%rd450, %rd445, %rd449;
	setp.lt.u64 	%p148, %rd450, %rd8;
	selp.b64 	%rd451, 0, %rd8, %p148;
	cvt.u32.u64 	%r814, %rd450;
	cvt.u32.u64 	%r815, %rd451;
	sub.s32 	%r816, %r814, %r815;
	add.s32 	%r817, %r812, %r816;
	setp.lt.u32 	%p149, %r817, %r1;
	selp.b32 	%r818, 0, %r1, %p149;
	sub.s32 	%r819, %r817, %r818;
	setp.lt.u32 	%p150, %r812, %r816;
	selp.b32 	%r820, %r1, 0, %p150;
	sub.s32 	%r821, %r812, %r816;
	add.s32 	%r822, %r821, %r820;
	st.shared.v2.u32 	[%r811+4096], {%r819, %r822};
	ld.global.u32 	%r823, [%rd437+24576];
	ld.shared.v2.u32 	{%r824, %r825}, [%r811+12288];
	mul.wide.u32 	%rd452, %r825, %r823;
	shr.u64 	%rd453, %rd452, %r20;
	mul.lo.s64 	%rd454, %rd453, %rd2;
	shr.u64 	%rd455, %rd454, %r21;
	mul.lo.s64 	%rd456, %rd455, %rd8;
	sub.s64 	%rd457, %rd452, %rd456;
	setp.lt.u64 	%p151, %rd457, %rd8;
	selp.b64 	%rd458, 0, %rd8, %p151;
	cvt.u32.u64 	%r826, %rd457;
	cvt.u32.u64 	%r827, %rd458;
	sub.s32 	%r828, %r826, %r827;
	add.s32 	%r829, %r824, %r828;
	setp.lt.u32 	%p152, %r829, %r1;
	selp.b32 	%r830, 0, %r1, %p152;
	sub.s32 	%r831, %r829, %r830;
	setp.lt.u32 	%p153, %r824, %r828;
	selp.b32 	%r832, %r1, 0, %p153;
	sub.s32 	%r833, %r824, %r828;
	add.s32 	%r834, %r833, %r832;
	st.shared.v2.u32 	[%r811+12288], {%r831, %r834};
	ld.global.u32 	%r835, [%rd437+28672];
	ld.shared.v2.u32 	{%r836, %r837}, [%r811+20480];
	mul.wide.u32 	%rd459, %r837, %r835;
	shr.u64 	%rd460, %rd459, %r20;
	mul.lo.s64 	%rd461, %rd460, %rd2;
	shr.u64 	%rd462, %rd461, %r21;
	mul.lo.s64 	%rd463, %rd462, %rd8;
	sub.s64 	%rd464, %rd459, %rd463;
	setp.lt.u64 	%p154, %rd464, %rd8;
	selp.b64 	%rd465, 0, %rd8, %p154;
	cvt.u32.u64 	%r838, %rd464;
	cvt.u32.u64 	%r839, %rd465;
	sub.s32 	%r840, %r838, %r839;
	add.s32 	%r841, %r836, %r840;
	setp.lt.u32 	%p155, %r841, %r1;
	selp.b32 	%r842, 0, %r1, %p155;
	sub.s32 	%r843, %r841, %r842;
	setp.lt.u32 	%p156, %r836, %r840;
	selp.b32 	%r844, %r1, 0, %p156;
	sub.s32 	%r845, %r836, %r840;
	add.s32 	%r846, %r845, %r844;
	st.shared.v2.u32 	[%r811+20480], {%r843, %r846};
	bar.sync 	0;
	ld.shared.u32 	%r847, [%r10];
	st.global.u32 	[%rd7], %r847;
	ld.shared.u32 	%r848, [%r10+4096];
	st.global.u32 	[%rd7+4096], %r848;
	ld.shared.u32 	%r849, [%r10+8192];
	st.global.u32 	[%rd7+8192], %r849;
	ld.shared.u32 	%r850, [%r10+12288];
	st.global.u32 	[%rd7+12288], %r850;
	ld.shared.u32 	%r851, [%r10+16384];
	st.global.u32 	[%rd7+16384], %r851;
	ld.shared.u32 	%r852, [%r10+20480];
	st.global.u32 	[%rd7+20480], %r852;
	ld.shared.u32 	%r853, [%r10+24576];
	st.global.u32 	[%rd7+24576], %r853;
	ld.shared.u32 	%r854, [%r10+28672];
	st.global.u32 	[%rd7+28672], %r854;
	ret;

}
	// .globl	_Z21CTBasedNTTInnerSingleILj1ELj4096EEvPjjjiS0_
.visible .entry _Z21CTBasedNTTInnerSingleILj1ELj4096EEvPjjjiS0_(
	.param .u64 .ptr .align 1 _Z21CTBasedNTTInnerSingleILj1ELj4096EEvPjjjiS0__param_0,
	.param .u32 _Z21CTBasedNTTInnerSingleILj1ELj4096EEvPjjjiS0__param_1,
	.param .u32 _Z21CTBasedNTTInnerSingleILj1ELj4096EEvPjjjiS0__param_2,
	.param .u32 _Z21CTBasedNTTInnerSingleILj1ELj4096EEvPjjjiS0__param_3,
	.param .u64 .ptr .align 1 _Z21CTBasedNTTInnerSingleILj1ELj4096EEvPjjjiS0__param_4
)
{
	.reg .pred 	%p<73>;
	.reg .b32 	%r<413>;
	.reg .b64 	%rd<224>;

	ld.param.u64 	%rd1, [_Z21CTBasedNTTInnerSingleILj1ELj4096EEvPjjjiS0__param_0];
	ld.param.u32 	%r1, [_Z21CTBasedNTTInnerSingleILj1ELj4096EEvPjjjiS0__param_1];
	ld.param.u32 	%rd2, [_Z21CTBasedNTTInnerSingleILj1ELj4096EEvPjjjiS0__param_2];
	ld.param.u32 	%r2, [_Z21CTBasedNTTInnerSingleILj1ELj4096EEvPjjjiS0__param_3];
	ld.param.u64 	%rd3, [_Z21CTBasedNTTInnerSingleILj1ELj4096EEvPjjjiS0__param_4];
	cvta.to.global.u64 	%rd4, %rd3;
	cvta.to.global.u64 	%rd5, %rd1;
	mov.u32 	%r3, %tid.x;
	mov.u32 	%r4, %ctaid.x;
	shl.b32 	%r5, %r4, 12;
	or.b32  	%r6, %r3, %r5;
	mul.wide.u32 	%rd6, %r6, 4;
	add.s64 	%rd7, %rd5, %rd6;
	ld.global.u32 	%r7, [%rd7];
	shl.b32 	%r8, %r3, 2;
	mov.u32 	%r9, shared_array;
	add.s32 	%r10, %r9, %r8;
	ld.global.u32 	%r11, [%rd7+4096];
	ld.global.u32 	%r12, [%rd7+8192];
	ld.global.u32 	%r13, [%rd7+12288];
	shl.b32 	%r14, %r4, 11;
	add.s32 	%r15, %r2, -2;
	add.s32 	%r16, %r2, 2;
	cvt.u64.u32 	%rd8, %r1;
	and.b32  	%r17, %r4, 2097151;
	shl.b32 	%r18, %r4, 2;
	cvt.u64.u32 	%rd9, %r18;
	and.b64  	%rd10, %rd9, 8388604;
	add.s64 	%rd11, %rd4, %rd10;
	ld.global.u32 	%r19, [%rd11+4];
	mul.wide.u32 	%rd12, %r12, %r19;
	shr.u64 	%rd13, %rd12, %r15;
	mul.lo.s64 	%rd14, %rd13, %rd2;
	shr.u64 	%rd15, %rd14, %r16;
	mul.lo.s64 	%rd16, %rd15, %rd8;
	sub.s64 	%rd17, %rd12, %rd16;
	setp.lt.u64 	%p1, %rd17, %rd8;
	selp.b64 	%rd18, 0, %rd8, %p1;
	cvt.u32.u64 	%r20, %rd17;
	cvt.u32.u64 	%r21, %rd18;
	sub.s32 	%r22, %r20, %r21;
	add.s32 	%r23, %r7, %r22;
	setp.lt.u32 	%p2, %r23, %r1;
	selp.b32 	%r24, 0, %r1, %p2;
	sub.s32 	%r25, %r23, %r24;
	st.shared.u32 	[%r10], %r25;
	setp.lt.u32 	%p3, %r7, %r22;
	selp.b32 	%r26, %r1, 0, %p3;
	sub.s32 	%r27, %r7, %r22;
	add.s32 	%r28, %r27, %r26;
	st.shared.u32 	[%r10+8192], %r28;
	or.b32  	%r29, %r3, %r14;
	or.b32  	%r30, %r29, 1024;
	mul.wide.u32 	%rd19, %r17, 4;
	add.s64 	%rd20, %rd4, %rd19;
	ld.global.u32 	%r31, [%rd20+4];
	mul.wide.u32 	%rd21, %r13, %r31;
	shr.u64 	%rd22, %rd21, %r15;
	mul.lo.s64 	%rd23, %rd22, %rd2;
	shr.u64 	%rd24, %rd23, %r16;
	mul.lo.s64 	%rd25, %rd24, %rd8;
	sub.s64 	%rd26, %rd21, %rd25;
	setp.lt.u64 	%p4, %rd26, %rd8;
	selp.b64 	%rd27, 0, %rd8, %p4;
	cvt.u32.u64 	%r32, %rd26;
	cvt.u32.u64 	%r33, %rd27;
	sub.s32 	%r34, %r32, %r33;
	add.s32 	%r35, %r11, %r34;
	setp.lt.u32 	%p5, %r35, %r1;
	selp.b32 	%r36, 0, %r1, %p5;
	sub.s32 	%r37, %r35, %r36;
	st.shared.u32 	[%r10+4096], %r37;
	setp.lt.u32 	%p6, %r11, %r34;
	selp.b32 	%r38, %r1, 0, %p6;
	sub.s32 	%r39, %r11, %r34;
	add.s32 	%r40, %r39, %r38;
	st.shared.u32 	[%r10+12288], %r40;
	bar.sync 	0;
	shr.u32 	%r41, %r14, 10;
	mul.wide.u32 	%rd28, %r41, 4;
	add.s64 	%rd29, %rd4, %rd28;
	ld.global.u32 	%r42, [%rd29+8];
	ld.shared.u32 	%r43, [%r10];
	ld.shared.u32 	%r44, [%r10+4096];
	mul.wide.u32 	%rd30, %r44, %r42;
	shr.u64 	%rd31, %rd30, %r15;
	mul.lo.s64 	%rd32, %rd31, %rd2;
	shr.u64 	%rd33, %rd32, %r16;
	mul.lo.s64 	%rd34, %rd33, %rd8;
	sub.s64 	%rd35, %rd30, %rd34;
	setp.lt.u64 	%p7, %rd35, %rd8;
	selp.b64 	%rd36, 0, %rd8, %p7;
	cvt.u32.u64 	%r45, %rd35;
	cvt.u32.u64 	%r46, %rd36;
	sub.s32 	%r47, %r45, %r46;
	add.s32 	%r48, %r43, %r47;
	setp.lt.u32 	%p8, %r48, %r1;
	selp.b32 	%r49, 0, %r1, %p8;
	sub.s32 	%r50, %r48, %r49;
	st.shared.u32 	[%r10], %r50;
	setp.lt.u32 	%p9, %r43, %r47;
	selp.b32 	%r51, %r1, 0, %p9;
	sub.s32 	%r52, %r43, %r47;
	add.s32 	%r53, %r52, %r51;
	st.shared.u32 	[%r10+4096], %r53;
	or.b32  	%r54, %r41, 1;
	mul.wide.u32 	%rd37, %r54, 4;
	add.s64 	%rd38, %rd4, %rd37;
	ld.global.u32 	%r55, [%rd38+8];
	ld.shared.u32 	%r56, [%r10+8192];
	ld.shared.u32 	%r57, [%r10+12288];
	mul.wide.u32 	%rd39, %r57, %r55;
	shr.u64 	%rd40, %rd39, %r15;
	mul.lo.s64 	%rd41, %rd40, %rd2;
	shr.u64 	%rd42, %rd41, %r16;
	mul.lo.s64 	%rd43, %rd42, %rd8;
	sub.s64 	%rd44, %rd39, %rd43;
	setp.lt.u64 	%p10, %rd44, %rd8;
	selp.b64 	%rd45, 0, %rd8, %p10;
	cvt.u32.u64 	%r58, %rd44;
	cvt.u32.u64 	%r59, %rd45;
	sub.s32 	%r60, %r58, %r59;
	add.s32 	%r61, %r56, %r60;
	setp.lt.u32 	%p11, %r61, %r1;
	selp.b32 	%r62, 0, %r1, %p11;
	sub.s32 	%r63, %r61, %r62;
	st.shared.u32 	[%r10+8192], %r63;
	setp.lt.u32 	%p12, %r56, %r60;
	selp.b32 	%r64, %r1, 0, %p12;
	sub.s32 	%r65, %r56, %r60;
	add.s32 	%r66, %r65, %r64;
	st.shared.u32 	[%r10+12288], %r66;
	bar.sync 	0;
	shl.b32 	%r67, %r3, 1;
	and.b32  	%r68, %r67, 1024;
	and.b32  	%r69, %r3, 511;
	or.b32  	%r70, %r68, %r69;
	shr.u32 	%r71, %r29, 9;
	mul.wide.u32 	%rd46, %r71, 4;
	add.s64 	%rd47, %rd4, %rd46;
	ld.global.u32 	%r72, [%rd47+16];
	shl.b32 	%r73, %r70, 2;
	add.s32 	%r74, %r9, %r73;
	ld.shared.u32 	%r75, [%r74];
	ld.shared.u32 	%r76, [%r74+2048];
	mul.wide.u32 	%rd48, %r76, %r72;
	shr.u64 	%rd49, %rd48, %r15;
	mul.lo.s64 	%rd50, %rd49, %rd2;
	shr.u64 	%rd51, %rd50, %r16;
	mul.lo.s64 	%rd52, %rd51, %rd8;
	sub.s64 	%rd53, %rd48, %rd52;
	setp.lt.u64 	%p13, %rd53, %rd8;
	selp.b64 	%rd54, 0, %rd8, %p13;
	cvt.u32.u64 	%r77, %rd53;
	cvt.u32.u64 	%r78, %rd54;
	sub.s32 	%r79, %r77, %r78;
	add.s32 	%r80, %r75, %r79;
	setp.lt.u32 	%p14, %r80, %r1;
	selp.b32 	%r81, 0, %r1, %p14;
	sub.s32 	%r82, %r80, %r81;
	st.shared.u32 	[%r74], %r82;
	setp.lt.u32 	%p15, %r75, %r79;
	selp.b32 	%r83, %r1, 0, %p15;
	sub.s32 	%r84, %r75, %r79;
	add.s32 	%r85, %r84, %r83;
	st.shared.u32 	[%r74+2048], %r85;
	or.b32  	%r86, %r67, 2048;
	and.b32  	%r87, %r86, 3072;
	or.b32  	%r88, %r87, %r69;
	shr.u32 	%r89, %r30, 9;
	mul.wide.u32 	%rd55, %r89, 4;
	add.s64 	%rd56, %rd4, %rd55;
	ld.global.u32 	%r90, [%rd56+16];
	shl.b32 	%r91, %r88, 2;
	add.s32 	%r92, %r9, %r91;
	ld.shared.u32 	%r93, [%r92];
	ld.shared.u32 	%r94, [%r92+2048];
	mul.wide.u32 	%rd57, %r94, %r90;
	shr.u64 	%rd58, %rd57, %r15;
	mul.lo.s64 	%rd59, %rd58, %rd2;
	shr.u64 	%rd60, %rd59, %r16;
	mul.lo.s64 	%rd61, %rd60, %rd8;
	sub.s64 	%rd62, %rd57, %rd61;
	setp.lt.u64 	%p16, %rd62, %rd8;
	selp.b64 	%rd63, 0, %rd8, %p16;
	cvt.u32.u64 	%r95, %rd62;
	cvt.u32.u64 	%r96, %rd63;
	sub.s32 	%r97, %r95, %r96;
	add.s32 	%r98, %r93, %r97;
	setp.lt.u32 	%p17, %r98, %r1;
	selp.b32 	%r99, 0, %r1, %p17;
	sub.s32 	%r100, %r98, %r99;
	st.shared.u32 	[%r92], %r100;
	setp.lt.u32 	%p18, %r93, %r97;
	selp.b32 	%r101, %r1, 0, %p18;
	sub.s32 	%r102, %r93, %r97;
	add.s32 	%r103, %r102, %r101;
	st.shared.u32 	[%r92+2048], %r103;
	bar.sync 	0;
	and.b32  	%r104, %r67, 1536;
	and.b32  	%r105, %r3, 255;
	or.b32  	%r106, %r104, %r105;
	shr.u32 	%r107, %r29, 8;
	mul.wide.u32 	%rd64, %r107, 4;
	add.s64 	%rd65, %rd4, %rd64;
	ld.global.u32 	%r108, [%rd65+32];
	shl.b32 	%r109, %r106, 2;
	add.s32 	%r110, %r9, %r109;
	ld.shared.u32 	%r111, [%r110];
	ld.shared.u32 	%r112, [%r110+1024];
	mul.wide.u32 	%rd66, %r112, %r108;
	shr.u64 	%rd67, %rd66, %r15;
	mul.lo.s64 	%rd68, %rd67, %rd2;
	shr.u64 	%rd69, %rd68, %r16;
	mul.lo.s64 	%rd70, %rd69, %rd8;
	sub.s64 	%rd71, %rd66, %rd70;
	setp.lt.u64 	%p19, %rd71, %rd8;
	selp.b64 	%rd72, 0, %rd8, %p19;
	cvt.u32.u64 	%r113, %rd71;
	cvt.u32.u64 	%r114, %rd72;
	sub.s32 	%r115, %r113, %r114;
	add.s32 	%r116, %r111, %r115;
	setp.lt.u32 	%p20, %r116, %r1;
	selp.b32 	%r117, 0, %r1, %p20;
	sub.s32 	%r118, %r116, %r117;
	st.shared.u32 	[%r110], %r118;
	setp.lt.u32 	%p21, %r111, %r115;
	selp.b32 	%r119, %r1, 0, %p21;
	sub.s32 	%r120, %r111, %r115;
	add.s32 	%r121, %r120, %r119;
	st.shared.u32 	[%r110+1024], %r121;
	and.b32  	%r122, %r86, 3584;
	or.b32  	%r123, %r122, %r105;
	shr.u32 	%r124, %r30, 8;
	mul.wide.u32 	%rd73, %r124, 4;
	add.s64 	%rd74, %rd4, %rd73;
	ld.global.u32 	%r125, [%rd74+32];
	shl.b32 	%r126, %r123, 2;
	add.s32 	%r127, %r9, %r126;
	ld.shared.u32 	%r128, [%r127];
	ld.shared.u32 	%r129, [%r127+1024];
	mul.wide.u32 	%rd75, %r129, %r125;
	shr.u64 	%rd76, %rd75, %r15;
	mul.lo.s64 	%rd77, %rd76, %rd2;
	shr.u64 	%rd78, %rd77, %r16;
	mul.lo.s64 	%rd79, %rd78, %rd8;
	sub.s64 	%rd80, %rd75, %rd79;
	setp.lt.u64 	%p22, %rd80, %rd8;
	selp.b64 	%rd81, 0, %rd8, %p22;
	cvt.u32.u64 	%r130, %rd80;
	cvt.u32.u64 	%r131, %rd81;
	sub.s32 	%r132, %r130, %r131;
	add.s32 	%r133, %r128, %r132;
	setp.lt.u32 	%p23, %r133, %r1;
	selp.b32 	%r134, 0, %r1, %p23;
	sub.s32 	%r135, %r133, %r134;
	st.shared.u32 	[%r127], %r135;
	setp.lt.u32 	%p24, %r128, %r132;
	selp.b32 	%r136, %r1, 0, %p24;
	sub.s32 	%r137, %r128, %r132;
	add.s32 	%r138, %r137, %r136;
	st.shared.u32 	[%r127+1024], %r138;
	bar.sync 	0;
	and.b32  	%r139, %r67, 1792;
	and.b32  	%r140, %r3, 127;
	or.b32  	%r141, %r139, %r140;
	shr.u32 	%r142, %r29, 7;
	mul.wide.u32 	%rd82, %r142, 4;
	add.s64 	%rd83, %rd4, %rd82;
	ld.global.u32 	%r143, [%rd83+64];
	shl.b32 	%r144, %r141, 2;
	add.s32 	%r145, %r9, %r144;
	ld.shared.u32 	%r146, [%r145];
	ld.shared.u32 	%r147, [%r145+512];
	mul.wide.u32 	%rd84, %r147, %r143;
	shr.u64 	%rd85, %rd84, %r15;
	mul.lo.s64 	%rd86, %rd85, %rd2;
	shr.u64 	%rd87, %rd86, %r16;
	mul.lo.s64 	%rd88, %rd87, %rd8;
	sub.s64 	%rd89, %rd84, %rd88;
	setp.lt.u64 	%p25, %rd89, %rd8;
	selp.b64 	%rd90, 0, %rd8, %p25;
	cvt.u32.u64 	%r148, %rd89;
	cvt.u32.u64 	%r149, %rd90;
	sub.s32 	%r150, %r148, %r149;
	add.s32 	%r151, %r146, %r150;
	setp.lt.u32 	%p26, %r151, %r1;
	selp.b32 	%r152, 0, %r1, %p26;
	sub.s32 	%r153, %r151, %r152;
	st.shared.u32 	[%r145], %r153;
	setp.lt.u32 	%p27, %r146, %r150;
	selp.b32 	%r154, %r1, 0, %p27;
	sub.s32 	%r155, %r146, %r150;
	add.s32 	%r156, %r155, %r154;
	st.shared.u32 	[%r145+512], %r156;
	and.b32  	%r157, %r86, 3840;
	or.b32  	%r158, %r157, %r140;
	shr.u32 	%r159, %r30, 7;
	mul.wide.u32 	%rd91, %r159, 4;
	add.s64 	%rd92, %rd4, %rd91;
	ld.global.u32 	%r160, [%rd92+64];
	shl.b32 	%r161, %r158, 2;
	add.s32 	%r162, %r9, %r161;
	ld.shared.u32 	%r163, [%r162];
	ld.shared.u32 	%r164, [%r162+512];
	mul.wide.u32 	%rd93, %r164, %r160;
	shr.u64 	%rd94, %rd93, %r15;
	mul.lo.s64 	%rd95, %rd94, %rd2;
	shr.u64 	%rd96, %rd95, %r16;
	mul.lo.s64 	%rd97, %rd96, %rd8;
	sub.s64 	%rd98, %rd93, %rd97;
	setp.lt.u64 	%p28, %rd98, %rd8;
	selp.b64 	%rd99, 0, %rd8, %p28;
	cvt.u32.u64 	%r165, %rd98;
	cvt.u32.u64 	%r166, %rd99;
	sub.s32 	%r167, %r165, %r166;
	add.s32 	%r168, %r163, %r167;
	setp.lt.u32 	%p29, %r168, %r1;
	selp.b32 	%r169, 0, %r1, %p29;
	sub.s32 	%r170, %r168, %r169;
	st.shared.u32 	[%r162], %r170;
	setp.lt.u32 	%p30, %r163, %r167;
	selp.b32 	%r171, %r1, 0, %p30;
	sub.s32 	%r172, %r163, %r167;
	add.s32 	%r173, %r172, %r171;
	st.shared.u32 	[%r162+512], %r173;
	bar.sync 	0;
	and.b32  	%r174, %r67, 1920;
	and.b32  	%r175, %r3, 63;
	or.b32  	%r176, %r174, %r175;
	shr.u32 	%r177, %r29, 6;
	mul.wide.u32 	%rd100, %r177, 4;
	add.s64 	%rd101, %rd4, %rd100;
	ld.global.u32 	%r178, [%rd101+128];
	shl.b32 	%r179, %r176, 2;
	add.s32 	%r180, %r9, %r179;
	ld.shared.u32 	%r181, [%r180];
	ld.shared.u32 	%r182, [%r180+256];
	mul.wide.u32 	%rd102, %r182, %r178;
	shr.u64 	%rd103, %rd102, %r15;
	mul.lo.s64 	%rd104, %rd103, %rd2;
	shr.u64 	%rd105, %rd104, %r16;
	mul.lo.s64 	%rd106, %rd105, %rd8;
	sub.s64 	%rd107, %rd102, %rd106;
	setp.lt.u64 	%p31, %rd107, %rd8;
	selp.b64 	%rd108, 0, %rd8, %p31;
	cvt.u32.u64 	%r183, %rd107;
	cvt.u32.u64 	%r184, %rd108;
	sub.s32 	%r185, %r183, %r184;
	add.s32 	%r186, %r181, %r185;
	setp.lt.u32 	%p32, %r186, %r1;
	selp.b32 	%r187, 0, %r1, %p32;
	sub.s32 	%r188, %r186, %r187;
	st.shared.u32 	[%r180], %r188;
	setp.lt.u32 	%p33, %r181, %r185;
	selp.b32 	%r189, %r1, 0, %p33;
	sub.s32 	%r190, %r181, %r185;
	add.s32 	%r191, %r190, %r189;
	st.shared.u32 	[%r180+256], %r191;
	and.b32  	%r192, %r86, 3968;
	or.b32  	%r193, %r192, %r175;
	shr.u32 	%r194, %r30, 6;
	mul.wide.u32 	%rd109, %r194, 4;
	add.s64 	%rd110, %rd4, %rd109;
	ld.global.u32 	%r195, [%rd110+128];
	shl.b32 	%r196, %r193, 2;
	add.s32 	%r197, %r9, %r196;
	ld.shared.u32 	%r198, [%r197];
	ld.shared.u32 	%r199, [%r197+256];
	mul.wide.u32 	%rd111, %r199, %r195;
	shr.u64 	%rd112, %rd111, %r15;
	mul.lo.s64 	%rd113, %rd112, %rd2;
	shr.u64 	%rd114, %rd113, %r16;
	mul.lo.s64 	%rd115, %rd114, %rd8;
	sub.s64 	%rd116, %rd111, %rd115;
	setp.lt.u64 	%p34, %rd116, %rd8;
	selp.b64 	%rd117, 0, %rd8, %p34;
	cvt.u32.u64 	%r200, %rd116;
	cvt.u32.u64 	%r201, %rd117;
	sub.s32 	%r202, %r200, %r201;
	add.s32 	%r203, %r198, %r202;
	setp.lt.u32 	%p35, %r203, %r1;
	selp.b32 	%r204, 0, %r1, %p35;
	sub.s32 	%r205, %r203, %r204;
	st.shared.u32 	[%r197], %r205;
	setp.lt.u32 	%p36, %r198, %r202;
	selp.b32 	%r206, %r1, 0, %p36;
	sub.s32 	%r207, %r198, %r202;
	add.s32 	%r208, %r207, %r206;
	st.shared.u32 	[%r197+256], %r208;
	bar.sync 	0;
	and.b32  	%r209, %r67, 1984;
	and.b32  	%r210, %r3, 31;
	or.b32  	%r211, %r209, %r210;
	shr.u32 	%r212, %r29, 5;
	mul.wide.u32 	%rd118, %r212, 4;
	add.s64 	%rd119, %rd4, %rd118;
	ld.global.u32 	%r213, [%rd119+256];
	shl.b32 	%r214, %r211, 2;
	add.s32 	%r215, %r9, %r214;
	ld.shared.u32 	%r216, [%r215];
	ld.shared.u32 	%r217, [%r215+128];
	mul.wide.u32 	%rd120, %r217, %r213;
	shr.u64 	%rd121, %rd120, %r15;
	mul.lo.s64 	%rd122, %rd121, %rd2;
	shr.u64 	%rd123, %rd122, %r16;
	mul.lo.s64 	%rd124, %rd123, %rd8;
	sub.s64 	%rd125, %rd120, %rd124;
	setp.lt.u64 	%p37, %rd125, %rd8;
	selp.b64 	%rd126, 0, %rd8, %p37;
	cvt.u32.u64 	%r218, %rd125;
	cvt.u32.u64 	%r219, %rd126;
	sub.s32 	%r220, %r218, %r219;
	add.s32 	%r221, %r216, %r220;
	setp.lt.u32 	%p38, %r221, %r1;
	selp.b32 	%r222, 0, %r1, %p38;
	sub.s32 	%r223, %r221, %r222;
	st.shared.u32 	[%r215], %r223;
	setp.lt.u32 	%p39, %r216, %r220;
	selp.b32 	%r224, %r1, 0, %p39;
	sub.s32 	%r225, %r216, %r220;
	add.s32 	%r226, %r225, %r224;
	st.shared.u32 	[%r215+128], %r226;
	and.b32  	%r227, %r86, 4032;
	or.b32  	%r228, %r227, %r210;
	shr.u32 	%r229, %r30, 5;
	mul.wide.u32 	%rd127, %r229, 4;
	add.s64 	%rd128, %rd4, %rd127;
	ld.global.u32 	%r230, [%rd128+256];
	shl.b32 	%r231, %r228, 2;
	add.s32 	%r232, %r9, %r231;
	ld.shared.u32 	%r233, [%r232];
	ld.shared.u32 	%r234, [%r232+128];
	mul.wide.u32 	%rd129, %r234, %r230;
	shr.u64 	%rd130, %rd129, %r15;
	mul.lo.s64 	%rd131, %rd130, %rd2;
	shr.u64 	%rd132, %rd131, %r16;
	mul.lo.s64 	%rd133, %rd132, %rd8;
	sub.s64 	%rd134, %rd129, %rd133;
	setp.lt.u64 	%p40, %rd134, %rd8;
	selp.b64 	%rd135, 0, %rd8, %p40;
	cvt.u32.u64 	%r235, %rd134;
	cvt.u32.u64 	%r236, %rd135;
	sub.s32 	%r237, %r235, %r236;
	add.s32 	%r238, %r233, %r237;
	setp.lt.u32 	%p41, %r238, %r1;
	selp.b32 	%r239, 0, %r1, %p41;
	sub.s32 	%r240, %r238, %r239;
	st.shared.u32 	[%r232], %r240;
	setp.lt.u32 	%p42, %r233, %r237;
	selp.b32 	%r241, %r1, 0, %p42;
	sub.s32 	%r242, %r233, %r237;
	add.s32 	%r243, %r242, %r241;
	st.shared.u32 	[%r232+128], %r243;
	bar.sync 	0;
	and.b32  	%r244, %r67, 2016;
	and.b32  	%r245, %r3, 15;
	or.b32  	%r246, %r244, %r245;
	shr.u32 	%r247, %r29, 4;
	mul.wide.u32 	%rd136, %r247, 4;
	add.s64 	%rd137, %rd4, %rd136;
	ld.global.u32 	%r248, [%rd137+512];
	shl.b32 	%r249, %r246, 2;
	add.s32 	%r250, %r9, %r249;
	ld.shared.u32 	%r251, [%r250];
	ld.shared.u32 	%r252, [%r250+64];
	mul.wide.u32 	%rd138, %r252, %r248;
	shr.u64 	%rd139, %rd138, %r15;
	mul.lo.s64 	%rd140, %rd139, %rd2;
	shr.u64 	%rd141, %rd140, %r16;
	mul.lo.s64 	%rd142, %rd141, %rd8;
	sub.s64 	%rd143, %rd138, %rd142;
	setp.lt.u64 	%p43, %rd143, %rd8;
	selp.b64 	%rd144, 0, %rd8, %p43;
	cvt.u32.u64 	%r253, %rd143;
	cvt.u32.u64 	%r254, %rd144;
	sub.s32 	%r255, %r253, %r254;
	add.s32 	%r256, %r251, %r255;
	setp.lt.u32 	%p44, %r256, %r1;
	selp.b32 	%r257, 0, %r1, %p44;
	sub.s32 	%r258, %r256, %r257;
	st.shared.u32 	[%r250], %r258;
	setp.lt.u32 	%p45, %r251, %r255;
	selp.b32 	%r259, %r1, 0, %p45;
	sub.s32 	%r260, %r251, %r255;
	add.s32 	%r261, %r260, %r259;
	st.shared.u32 	[%r250+64], %r261;
	and.b32  	%r262, %r86, 4064;
	or.b32  	%r263, %r262, %r245;
	shr.u32 	%r264, %r30, 4;
	mul.wide.u32 	%rd145, %r264, 4;
	add.s64 	%rd146, %rd4, %rd145;
	ld.global.u32 	%r265, [%rd146+512];
	shl.b32 	%r266, %r263, 2;
	add.s32 	%r267, %r9, %r266;
	ld.shared.u32 	%r268, [%r267];
	ld.shared.u32 	%r269, [%r267+64];
	mul.wide.u32 	%rd147, %r269, %r265;
	shr.u64 	%rd148, %rd147, %r15;
	mul.lo.s64 	%rd149, %rd148, %rd2;
	shr.u64 	%rd150, %rd149, %r16;
	mul.lo.s64 	%rd151, %rd150, %rd8;
	sub.s64 	%rd152, %rd147, %rd151;
	setp.lt.u64 	%p46, %rd152, %rd8;
	selp.b64 	%rd153, 0, %rd8, %p46;
	cvt.u32.u64 	%r270, %rd152;
	cvt.u32.u64 	%r271, %rd153;
	sub.s32 	%r272, %r270, %r271;
	add.s32 	%r273, %r268, %r272;
	setp.lt.u32 	%p47, %r273, %r1;
	selp.b32 	%r274, 0, %r1, %p47;
	sub.s32 	%r275, %r273, %r274;
	st.shared.u32 	[%r267], %r275;
	setp.lt.u32 	%p48, %r268, %r272;
	selp.b32 	%r276, %r1, 0, %p48;
	sub.s32 	%r277, %r268, %r272;
	add.s32 	%r278, %r277, %r276;
	st.shared.u32 	[%r267+64], %r278;
	bar.sync 	0;
	and.b32  	%r279, %r67, 2032;
	and.b32  	%r280, %r3, 7;
	or.b32  	%r281, %r279, %r280;
	shr.u32 	%r282, %r29, 3;
	mul.wide.u32 	%rd154, %r282, 4;
	add.s64 	%rd155, %rd4, %rd154;
	ld.global.u32 	%r283, [%rd155+1024];
	shl.b32 	%r284, %r281, 2;
	add.s32 	%r285, %r9, %r284;
	ld.shared.u32 	%r286, [%r285];
	ld.shared.u32 	%r287, [%r285+32];
	mul.wide.u32 	%rd156, %r287, %r283;
	shr.u64 	%rd157, %rd156, %r15;
	mul.lo.s64 	%rd158, %rd157, %rd2;
	shr.u64 	%rd159, %rd158, %r16;
	mul.lo.s64 	%rd160, %rd159, %rd8;
	sub.s64 	%rd161, %rd156, %rd160;
	setp.lt.u64 	%p49, %rd161, %rd8;
	selp.b64 	%rd162, 0, %rd8, %p49;
	cvt.u32.u64 	%r288, %rd161;
	cvt.u32.u64 	%r289, %rd162;
	sub.s32 	%r290, %r288, %r289;
	add.s32 	%r291, %r286, %r290;
	setp.lt.u32 	%p50, %r291, %r1;
	selp.b32 	%r292, 0, %r1, %p50;
	sub.s32 	%r293, %r291, %r292;
	st.shared.u32 	[%r285], %r293;
	setp.lt.u32 	%p51, %r286, %r290;
	selp.b32 	%r294, %r1, 0, %p51;
	sub.s32 	%r295, %r286, %r290;
	add.s32 	%r296, %r295, %r294;
	st.shared.u32 	[%r285+32], %r296;
	and.b32  	%r297, %r86, 4080;
	or.b32  	%r298, %r297, %r280;
	shr.u32 	%r299, %r30, 3;
	mul.wide.u32 	%rd163, %r299, 4;
	add.s64 	%rd164, %rd4, %rd163;
	ld.global.u32 	%r300, [%rd164+1024];
	shl.b32 	%r301, %r298, 2;
	add.s32 	%r302, %r9, %r301;
	ld.shared.u32 	%r303, [%r302];
	ld.shared.u32 	%r304, [%r302+32];
	mul.wide.u32 	%rd165, %r304, %r300;
	shr.u64 	%rd166, %rd165, %r15;
	mul.lo.s64 	%rd167, %rd166, %rd2;
	shr.u64 	%rd168, %rd167, %r16;
	mul.lo.s64 	%rd169, %rd168, %rd8;
	sub.s64 	%rd170, %rd165, %rd169;
	setp.lt.u64 	%p52, %rd170, %rd8;
	selp.b64 	%rd171, 0, %rd8, %p52;
	cvt.u32.u64 	%r305, %rd170;
	cvt.u32.u64 	%r306, %rd171;
	sub.s32 	%r307, %r305, %r306;
	add.s32 	%r308, %r303, %r307;
	setp.lt.u32 	%p53, %r308, %r1;
	selp.b32 	%r309, 0, %r1, %p53;
	sub.s32 	%r310, %r308, %r309;
	st.shared.u32 	[%r302], %r310;
	setp.lt.u32 	%p54, %r303, %r307;
	selp.b32 	%r311, %r1, 0, %p54;
	sub.s32 	%r312, %r303, %r307;
	add.s32 	%r313, %r312, %r311;
	st.shared.u32 	[%r302+32], %r313;
	bar.sync 	0;
	and.b32  	%r314, %r67, 2040;
	and.b32  	%r315, %r3, 3;
	or.b32  	%r316, %r314, %r315;
	and.b32  	%r317, %r29, -1028;
	cvt.u64.u32 	%rd172, %r317;
	add.s64 	%rd173, %rd4, %rd172;
	ld.global.u32 	%r318, [%rd173+2048];
	shl.b32 	%r319, %r316, 2;
	add.s32 	%r320, %r9, %r319;
	ld.shared.u32 	%r321, [%r320];
	ld.shared.u32 	%r322, [%r320+16];
	mul.wide.u32 	%rd174, %r322, %r318;
	shr.u64 	%rd175, %rd174, %r15;
	mul.lo.s64 	%rd176, %rd175, %rd2;
	shr.u64 	%rd177, %rd176, %r16;
	mul.lo.s64 	%rd178, %rd177, %rd8;
	sub.s64 	%rd179, %rd174, %rd178;
	setp.lt.u64 	%p55, %rd179, %rd8;
	selp.b64 	%rd180, 0, %rd8, %p55;
	cvt.u32.u64 	%r323, %rd179;
	cvt.u32.u64 	%r324, %rd180;
	sub.s32 	%r325, %r323, %r324;
	add.s32 	%r326, %r321, %r325;
	setp.lt.u32 	%p56, %r326, %r1;
	selp.b32 	%r327, 0, %r1, %p56;
	sub.s32 	%r328, %r326, %r327;
	st.shared.u32 	[%r320], %r328;
	setp.lt.u32 	%p57, %r321, %r325;
	selp.b32 	%r329, %r1, 0, %p57;
	sub.s32 	%r330, %r321, %r325;
	add.s32 	%r331, %r330, %r329;
	st.shared.u32 	[%r320+16], %r331;
	and.b32  	%r332, %r86, 4088;
	or.b32  	%r333, %r332, %r315;
	and.b32  	%r334, %r30, -4;
	cvt.u64.u32 	%rd181, %r334;
	add.s64 	%rd182, %rd4, %rd181;
	ld.global.u32 	%r335, [%rd182+2048];
	shl.b32 	%r336, %r333, 2;
	add.s32 	%r337, %r9, %r336;
	ld.shared.u32 	%r338, [%r337];
	ld.shared.u32 	%r339, [%r337+16];
	mul.wide.u32 	%rd183, %r339, %r335;
	shr.u64 	%rd184, %rd183, %r15;
	mul.lo.s64 	%rd185, %rd184, %rd2;
	shr.u64 	%rd186, %rd185, %r16;
	mul.lo.s64 	%rd187, %rd186, %rd8;
	sub.s64 	%rd188, %rd183, %rd187;
	setp.lt.u64 	%p58, %rd188, %rd8;
	selp.b64 	%rd189, 0, %rd8, %p58;
	cvt.u32.u64 	%r340, %rd188;
	cvt.u32.u64 	%r341, %rd189;
	sub.s32 	%r342, %r340, %r341;
	add.s32 	%r343, %r338, %r342;
	setp.lt.u32 	%p59, %r343, %r1;
	selp.b32 	%r344, 0, %r1, %p59;
	sub.s32 	%r345, %r343, %r344;
	st.shared.u32 	[%r337], %r345;
	setp.lt.u32 	%p60, %r338, %r342;
	selp.b32 	%r346, %r1, 0, %p60;
	sub.s32 	%r347, %r338, %r342;
	add.s32 	%r348, %r347, %r346;
	st.shared.u32 	[%r337+16], %r348;
	bar.sync 	0;
	and.b32  	%r349, %r67, 2044;
	and.b32  	%r350, %r3, 1;
	or.b32  	%r351, %r349, %r350;
	shr.u32 	%r352, %r29, 1;
	mul.wide.u32 	%rd190, %r352, 4;
	add.s64 	%rd191, %rd4, %rd190;
	ld.global.u32 	%r353, [%rd191+4096];
	shl.b32 	%r354, %r351, 2;
	add.s32 	%r355, %r9, %r354;
	ld.shared.u32 	%r356, [%r355];
	ld.shared.u32 	%r357, [%r355+8];
	mul.wide.u32 	%rd192, %r357, %r353;
	shr.u64 	%rd193, %rd192, %r15;
	mul.lo.s64 	%rd194, %rd193, %rd2;
	shr.u64 	%rd195, %rd194, %r16;
	mul.lo.s64 	%rd196, %rd195, %rd8;
	sub.s64 	%rd197, %rd192, %rd196;
	setp.lt.u64 	%p61, %rd197, %rd8;
	selp.b64 	%rd198, 0, %rd8, %p61;
	cvt.u32.u64 	%r358, %rd197;
	cvt.u32.u64 	%r359, %rd198;
	sub.s32 	%r360, %r358, %r359;
	add.s32 	%r361, %r356, %r360;
	setp.lt.u32 	%p62, %r361, %r1;
	selp.b32 	%r362, 0, %r1, %p62;
	sub.s32 	%r363, %r361, %r362;
	st.shared.u32 	[%r355], %r363;
	setp.lt.u32 	%p63, %r356, %r360;
	selp.b32 	%r364, %r1, 0, %p63;
	sub.s32 	%r365, %r356, %r360;
	add.s32 	%r366, %r365, %r364;
	st.shared.u32 	[%r355+8], %r366;
	and.b32  	%r367, %r86, 4092;
	or.b32  	%r368, %r367, %r350;
	shr.u32 	%r369, %r30, 1;
	mul.wide.u32 	%rd199, %r369, 4;
	add.s64 	%rd200, %rd4, %rd199;
	ld.global.u32 	%r370, [%rd200+4096];
	shl.b32 	%r371, %r368, 2;
	add.s32 	%r372, %r9, %r371;
	ld.shared.u32 	%r373, [%r372];
	ld.shared.u32 	%r374, [%r372+8];
	mul.wide.u32 	%rd201, %r374, %r370;
	shr.u64 	%rd202, %rd201, %r15;
	mul.lo.s64 	%rd203, %rd202, %rd2;
	shr.u64 	%rd204, %rd203, %r16;
	mul.lo.s64 	%rd205, %rd204, %rd8;
	sub.s64 	%rd206, %rd201, %rd205;
	setp.lt.u64 	%p64, %rd206, %rd8;
	selp.b64 	%rd207, 0, %rd8, %p64;
	cvt.u32.u64 	%r375, %rd206;
	cvt.u32.u64 	%r376, %rd207;
	sub.s32 	%r377, %r375, %r376;
	add.s32 	%r378, %r373, %r377;
	setp.lt.u32 	%p65, %r378, %r1;
	selp.b32 	%r379, 0, %r1, %p65;
	sub.s32 	%r380, %r378, %r379;
	st.shared.u32 	[%r372], %r380;
	setp.lt.u32 	%p66, %r373, %r377;
	selp.b32 	%r381, %r1, 0, %p66;
	sub.s32 	%r382, %r373, %r377;
	add.s32 	%r383, %r382, %r381;
	st.shared.u32 	[%r372+8], %r383;
	bar.sync 	0;
	mul.wide.s32 	%rd208, %r29, 4;
	add.s64 	%rd209, %rd4, %rd208;
	ld.global.u32 	%r384, [%rd209+8192];
	add.s32 	%r385, %r10, %r8;
	ld.shared.v2.u32 	{%r386, %r387}, [%r385];
	mul.wide.u32 	%rd210, %r387, %r384;
	shr.u64 	%rd211, %rd210, %r15;
	mul.lo.s64 	%rd212, %rd211, %rd2;
	shr.u64 	%rd213, %rd212, %r16;
	mul.lo.s64 	%rd214, %rd213, %rd8;
	sub.s64 	%rd215, %rd210, %rd214;
	setp.lt.u64 	%p67, %rd215, %rd8;
	selp.b64 	%rd216, 0, %rd8, %p67;
	cvt.u32.u64 	%r388, %rd215;
	cvt.u32.u64 	%r389, %rd216;
	sub.s32 	%r390, %r388, %r389;
	add.s32 	%r391, %r386, %r390;
	setp.lt.u32 	%p68, %r391, %r1;
	selp.b32 	%r392, 0, %r1, %p68;
	sub.s32 	%r393, %r391, %r392;
	setp.lt.u32 	%p69, %r386, %r390;
	selp.b32 	%r394, %r1, 0, %p69;
	sub.s32 	%r395, %r386, %r390;
	add.s32 	%r396, %r395, %r394;
	st.shared.v2.u32 	[%r385], {%r393, %r396};
	ld.global.u32 	%r397, [%rd209+12288];
	ld.shared.v2.u32 	{%r398, %r399}, [%r385+8192];
	mul.wide.u32 	%rd217, %r399, %r397;
	shr.u64 	%rd218, %rd217, %r15;
	mul.lo.s64 	%rd219, %rd218, %rd2;
	shr.u64 	%rd220, %rd219, %r16;
	mul.lo.s64 	%rd221, %rd220, %rd8;
	sub.s64 	%rd222, %rd217, %rd221;
	setp.lt.u64 	%p70, %rd222, %rd8;
	selp.b64 	%rd223, 0, %rd8, %p70;
	cvt.u32.u64 	%r400, %rd222;
	cvt.u32.u64 	%r401, %rd223;
	sub.s32 	%r402, %r400, %r401;
	add.s32 	%r403, %r398, %r402;
	setp.lt.u32 	%p71, %r403, %r1;
	selp.b32 	%r404, 0, %r1, %p71;
	sub.s32 	%r405, %r403, %r404;
	setp.lt.u32 	%p72, %r398, %r402;
	selp.b32 	%r406, %r1, 0, %p72;
	sub.s32 	%r407, %r398, %r402;
	add.s32 	%r408, %r407, %r406;
	st.shared.v2.u32 	[%r385+8192], {%r405, %r408};
	bar.sync 	0;
	ld.shared.u32 	%r409, [%r10];
	st.global.u32 	[%rd7], %r409;
	ld.shared.u32 	%r410, [%r10+4096];
	st.global.u32 	[%rd7+4096], %r410;
	ld.shared.u32 	%r411, [%r10+8192];
	st.global.u32 	[%rd7+8192], %r411;
	ld.shared.u32 	%r412, [%r10+12288];
	st.global.u32 	[%rd7+12288], %r412;
	ret;

}
	// .globl	_Z21CTBasedNTTInnerSingleILj1ELj2048EEvPjjjiS0_
.visible .entry _Z21CTBasedNTTInnerSingleILj1ELj2048EEvPjjjiS0_(
	.param .u64 .ptr .align 1 _Z21CTBasedNTTInnerSingleILj1ELj2048EEvPjjjiS0__param_0,
	.param .u32 _Z21CTBasedNTTInnerSingleILj1ELj2048EEvPjjjiS0__param_1,
	.param .u32 _Z21CTBasedNTTInnerSingleILj1ELj2048EEvPjjjiS0__param_2,
	.param .u32 _Z21CTBasedNTTInnerSingleILj1ELj2048EEvPjjjiS0__param_3,
	.param .u64 .ptr .align 1 _Z21CTBasedNTTInnerSingleILj1ELj2048EEvPjjjiS0__param_4
)
{
	.reg .pred 	%p<34>;
	.reg .b32 	%r<205>;
	.reg .b64 	%rd<108>;

	ld.param.u64 	%rd1, [_Z21CTBasedNTTInnerSingleILj1ELj2048EEvPjjjiS0__param_0];
	ld.param.u32 	%r1, [_Z21CTBasedNTTInnerSingleILj1ELj2048EEvPjjjiS0__param_1];
	ld.param.u32 	%rd2, [_Z21CTBasedNTTInnerSingleILj1ELj2048EEvPjjjiS0__param_2];
	ld.param.u32 	%r2, [_Z21CTBasedNTTInnerSingleILj1ELj2048EEvPjjjiS0__param_3];
	ld.param.u64 	%rd3, [_Z21CTBasedNTTInnerSingleILj1ELj2048EEvPjjjiS0__param_4];
	cvta.to.global.u64 	%rd4, %rd3;
	cvta.to.global.u64 	%rd5, %rd1;
	mov.u32 	%r3, %tid.x;
	mov.u32 	%r4, %ctaid.x;
	shl.b32 	%r5, %r4, 11;
	or.b32  	%r6, %r3, %r5;
	mul.wide.u32 	%rd6, %r6, 4;
	add.s64 	%rd7, %rd5, %rd6;
	ld.global.u32 	%r7, [%rd7];
	shl.b32 	%r8, %r3, 2;
	mov.u32 	%r9, shared_array;
	add.s32 	%r10, %r9, %r8;
	ld.global.u32 	%r11, [%rd7+4096];
	shl.b32 	%r12, %r4, 10;
	sub.s32 	%r13, %r6, %r12;
	cvt.u64.u32 	%rd8, %r1;
	add.s32 	%r14, %r2, 2;
	add.s32 	%r15, %r2, -2;
	shr.u32 	%r16, %r13, 10;
	mul.wide.u32 	%rd9, %r16, 4;
	add.s64 	%rd10, %rd4, %rd9;
	ld.global.u32 	%r17, [%rd10+4];
	mul.wide.u32 	%rd11, %r11, %r17;
	shr.u64 	%rd12, %rd11, %r15;
	mul.lo.s64 	%rd13, %rd12, %rd2;
	shr.u64 	%rd14, %rd13, %r14;
	mul.lo.s64 	%rd15, %rd14, %rd8;
	sub.s64 	%rd16, %rd11, %rd15;
	setp.lt.u64 	%p1, %rd16, %rd8;
	selp.b64 	%rd17, 0, %rd8, %p1;
	cvt.u32.u64 	%r18, %rd16;
	cvt.u32.u64 	%r19, %rd17;
	sub.s32 	%r20, %r18, %r19;
	add.s32 	%r21, %r7, %r20;
	setp.lt.u32 	%p2, %r21, %r1;
	selp.b32 	%r22, 0, %r1, %p2;
	sub.s32 	%r23, %r21, %r22;
	st.shared.u32 	[%r10], %r23;
	setp.lt.u32 	%p3, %r7, %r20;
	selp.b32 	%r24, %r1, 0, %p3;
	sub.s32 	%r25, %r7, %r20;
	add.s32 	%r26, %r25, %r24;
	st.shared.u32 	[%r10+4096], %r26;
	bar.sync 	0;
	shl.b32 	%r27, %r3, 1;
	and.b32  	%r28, %r27, 1024;
	and.b32  	%r29, %r3, 511;
	or.b32  	%r30, %r28, %r29;
	shr.u32 	%r31, %r13, 9;
	mul.wide.u32 	%rd18, %r31, 4;
	add.s64 	%rd19, %rd4, %rd18;
	ld.global.u32 	%r32, [%rd19+8];
	shl.b32 	%r33, %r30, 2;
	add.s32 	%r34, %r9, %r33;
	ld.shared.u32 	%r35, [%r34];
	ld.shared.u32 	%r36, [%r34+2048];
	mul.wide.u32 	%rd20, %r36, %r32;
	shr.u64 	%rd21, %rd20, %r15;
	mul.lo.s64 	%rd22, %rd21, %rd2;
	shr.u64 	%rd23, %rd22, %r14;
	mul.lo.s64 	%rd24, %rd23, %rd8;
	sub.s64 	%rd25, %rd20, %rd24;
	setp.lt.u64 	%p4, %rd25, %rd8;
	selp.b64 	%rd26, 0, %rd8, %p4;
	cvt.u32.u64 	%r37, %rd25;
	cvt.u32.u64 	%r38, %rd26;
	sub.s32 	%r39, %r37, %r38;
	add.s32 	%r40, %r35, %r39;
	setp.lt.u32 	%p5, %r40, %r1;
	selp.b32 	%r41, 0, %r1, %p5;
	sub.s32 	%r42, %r40, %r41;
	st.shared.u32 	[%r34], %r42;
	setp.lt.u32 	%p6, %r35, %r39;
	selp.b32 	%r43, %r1, 0, %p6;
	sub.s32 	%r44, %r35, %r39;
	add.s32 	%r45, %r44, %r43;
	st.shared.u32 	[%r34+2048], %r45;
	bar.sync 	0;
	and.b32  	%r46, %r27, 1536;
	and.b32  	%r47, %r3, 255;
	or.b32  	%r48, %r46, %r47;
	shr.u32 	%r49, %r13, 8;
	mul.wide.u32 	%rd27, %r49, 4;
	add.s64 	%rd28, %rd4, %rd27;
	ld.global.u32 	%r50, [%rd28+16];
	shl.b32 	%r51, %r48, 2;
	add.s32 	%r52, %r9, %r51;
	ld.shared.u32 	%r53, [%r52];
	ld.shared.u32 	%r54, [%r52+1024];
	mul.wide.u32 	%rd29, %r54, %r50;
	shr.u64 	%rd30, %rd29, %r15;
	mul.lo.s64 	%rd31, %rd30, %rd2;
	shr.u64 	%rd32, %rd31, %r14;
	mul.lo.s64 	%rd33, %rd32, %rd8;
	sub.s64 	%rd34, %rd29, %rd33;
	setp.lt.u64 	%p7, %rd34, %rd8;
	selp.b64 	%rd35, 0, %rd8, %p7;
	cvt.u32.u64 	%r55, %rd34;
	cvt.u32.u64 	%r56, %rd35;
	sub.s32 	%r57, %r55, %r56;
	add.s32 	%r58, %r53, %r57;
	setp.lt.u32 	%p8, %r58, %r1;
	selp.b32 	%r59, 0, %r1, %p8;
	sub.s32 	%r60, %r58, %r59;
	st.shared.u32 	[%r52], %r60;
	setp.lt.u32 	%p9, %r53, %r57;
	selp.b32 	%r61, %r1, 0, %p9;
	sub.s32 	%r62, %r53, %r57;
	add.s32 	%r63, %r62, %r61;
	st.shared.u32 	[%r52+1024], %r63;
	bar.sync 	0;
	and.b32  	%r64, %r27, 1792;
	and.b32  	%r65, %r3, 127;
	or.b32  	%r66, %r64, %r65;
	shr.u32 	%r67, %r13, 7;
	mul.wide.u32 	%rd36, %r67, 4;
	add.s64 	%rd37, %rd4, %rd36;
	ld.global.u32 	%r68, [%rd37+32];
	shl.b32 	%r69, %r66, 2;
	add.s32 	%r70, %r9, %r69;
	ld.shared.u32 	%r71, [%r70];
	ld.shared.u32 	%r72, [%r70+512];
	mul.wide.u32 	%rd38, %r72, %r68;
	shr.u64 	%rd39, %rd38, %r15;
	mul.lo.s64 	%rd40, %rd39, %rd2;
	shr.u64 	%rd41, %rd40, %r14;
	mul.lo.s64 	%rd42, %rd41, %rd8;
	sub.s64 	%rd43, %rd38, %rd42;
	setp.lt.u64 	%p10, %rd43, %rd8;
	selp.b64 	%rd44, 0, %rd8, %p10;
	cvt.u32.u64 	%r73, %rd43;
	cvt.u32.u64 	%r74, %rd44;
	sub.s32 	%r75, %r73, %r74;
	add.s32 	%r76, %r71, %r75;
	setp.lt.u32 	%p11, %r76, %r1;
	selp.b32 	%r77, 0, %r1, %p11;
	sub.s32 	%r78, %r76, %r77;
	st.shared.u32 	[%r70], %r78;
	setp.lt.u32 	%p12, %r71, %r75;
	selp.b32 	%r79, %r1, 0, %p12;
	sub.s32 	%r80, %r71, %r75;
	add.s32 	%r81, %r80, %r79;
	st.shared.u32 	[%r70+512], %r81;
	bar.sync 	0;
	and.b32  	%r82, %r27, 1920;
	and.b32  	%r83, %r3, 63;
	or.b32  	%r84, %r82, %r83;
	shr.u32 	%r85, %r13, 6;
	mul.wide.u32 	%rd45, %r85, 4;
	add.s64 	%rd46, %rd4, %rd45;
	ld.global.u32 	%r86, [%rd46+64];
	shl.b32 	%r87, %r84, 2;
	add.s32 	%r88, %r9, %r87;
	ld.shared.u32 	%r89, [%r88];
	ld.shared.u32 	%r90, [%r88+256];
	mul.wide.u32 	%rd47, %r90, %r86;
	shr.u64 	%rd48, %rd47, %r15;
	mul.lo.s64 	%rd49, %rd48, %rd2;
	shr.u64 	%rd50, %rd49, %r14;
	mul.lo.s64 	%rd51, %rd50, %rd8;
	sub.s64 	%rd52, %rd47, %rd51;
	setp.lt.u64 	%p13, %rd52, %rd8;
	selp.b64 	%rd53, 0, %rd8, %p13;
	cvt.u32.u64 	%r91, %rd52;
	cvt.u32.u64 	%r92, %rd53;
	sub.s32 	%r93, %r91, %r92;
	add.s32 	%r94, %r89, %r93;
	setp.lt.u32 	%p14, %r94, %r1;
	selp.b32 	%r95, 0, %r1, %p14;
	sub.s32 	%r96, %r94, %r95;
	st.shared.u32 	[%r88], %r96;
	setp.lt.u32 	%p15, %r89, %r93;
	selp.b32 	%r97, %r1, 0, %p15;
	sub.s32 	%r98, %r89, %r93;
	add.s32 	%r99, %r98, %r97;
	st.shared.u32 	[%r88+256], %r99;
	bar.sync 	0;
	and.b32  	%r100, %r27, 1984;
	and.b32  	%r101, %r3, 31;
	or.b32  	%r102, %r100, %r101;
	shr.u32 	%r103, %r13, 5;
	mul.wide.u32 	%rd54, %r103, 4;
	add.s64 	%rd55, %rd4, %rd54;
	ld.global.u32 	%r104, [%rd55+128];
	shl.b32 	%r105, %r102, 2;
	add.s32 	%r106, %r9, %r105;
	ld.shared.u32 	%r107, [%r106];
	ld.shared.u32 	%r108, [%r106+128];
	mul.wide.u32 	%rd56, %r108, %r104;
	shr.u64 	%rd57, %rd56, %r15;
	mul.lo.s64 	%rd58, %rd57, %rd2;
	shr.u64 	%rd59, %rd58, %r14;
	mul.lo.s64 	%rd60, %rd59, %rd8;
	sub.s64 	%rd61, %rd56, %rd60;
	setp.lt.u64 	%p16, %rd61, %rd8;
	selp.b64 	%rd62, 0, %rd8, %p16;
	cvt.u32.u64 	%r109, %rd61;
	cvt.u32.u64 	%r110, %rd62;
	sub.s32 	%r111, %r109, %r110;
	add.s32 	%r112, %r107, %r111;
	setp.lt.u32 	%p17, %r112, %r1;
	selp.b32 	%r113, 0, %r1, %p17;
	sub.s32 	%r114, %r112, %r113;
	st.shared.u32 	[%r106], %r114;
	setp.lt.u32 	%p18, %r107, %r111;
	selp.b32 	%r115, %r1, 0, %p18;
	sub.s32 	%r116, %r107, %r111;
	add.s32 	%r117, %r116, %r115;
	st.shared.u32 	[%r106+128], %r117;
	bar.sync 	0;
	and.b32  	%r118, %r27, 2016;
	and.b32  	%r119, %r3, 15;
	or.b32  	%r120, %r118, %r119;
	shr.u32 	%r121, %r13, 4;
	mul.wide.u32 	%rd63, %r121, 4;
	add.s64 	%rd64, %rd4, %rd63;
	ld.global.u32 	%r122, [%rd64+256];
	shl.b32 	%r123, %r120, 2;
	add.s32 	%r124, %r9, %r123;
	ld.shared.u32 	%r125, [%r124];
	ld.shared.u32 	%r126, [%r124+64];
	mul.wide.u32 	%rd65, %r126, %r122;
	shr.u64 	%rd66, %rd65, %r15;
	mul.lo.s64 	%rd67, %rd66, %rd2;
	shr.u64 	%rd68, %rd67, %r14;
	mul.lo.s64 	%rd69, %rd68, %rd8;
	sub.s64 	%rd70, %rd65, %rd69;
	setp.lt.u64 	%p19, %rd70, %rd8;
	selp.b64 	%rd71, 0, %rd8, %p19;
	cvt.u32.u64 	%r127, %rd70;
	cvt.u32.u64 	%r128, %rd71;
	sub.s32 	%r129, %r127, %r128;
	add.s32 	%r130, %r125, %r129;
	setp.lt.u32 	%p20, %r130, %r1;
	selp.b32 	%r131, 0, %r1, %p20;
	sub.s32 	%r132, %r130, %r131;
	st.shared.u32 	[%r124], %r132;
	setp.lt.u32 	%p21, %r125, %r129;
	selp.b32 	%r133, %r1, 0, %p21;
	sub.s32 	%r134, %r125, %r129;
	add.s32 	%r135, %r134, %r133;
	st.shared.u32 	[%r124+64], %r135;
	bar.sync 	0;
	and.b32  	%r136, %r27, 2032;
	and.b32  	%r137, %r3, 7;
	or.b32  	%r138, %r136, %r137;
	shr.u32 	%r139, %r13, 3;
	mul.wide.u32 	%rd72, %r139, 4;
	add.s64 	%rd73, %rd4, %rd72;
	ld.global.u32 	%r140, [%rd73+512];
	shl.b32 	%r141, %r138, 2;
	add.s32 	%r142, %r9, %r141;
	ld.shared.u32 	%r143, [%r142];
	ld.shared.u32 	%r144, [%r142+32];
	mul.wide.u32 	%rd74, %r144, %r140;
	shr.u64 	%rd75, %rd74, %r15;
	mul.lo.s64 	%rd76, %rd75, %rd2;
	shr.u64 	%rd77, %rd76, %r14;
	mul.lo.s64 	%rd78, %rd77, %rd8;
	sub.s64 	%rd79, %rd74, %rd78;
	setp.lt.u64 	%p22, %rd79, %rd8;
	selp.b64 	%rd80, 0, %rd8, %p22;
	cvt.u32.u64 	%r145, %rd79;
	cvt.u32.u64 	%r146, %rd80;
	sub.s32 	%r147, %r145, %r146;
	add.s32 	%r148, %r143, %r147;
	setp.lt.u32 	%p23, %r148, %r1;
	selp.b32 	%r149, 0, %r1, %p23;
	sub.s32 	%r150, %r148, %r149;
	st.shared.u32 	[%r142], %r150;
	setp.lt.u32 	%p24, %r143, %r147;
	selp.b32 	%r151, %r1, 0, %p24;
	sub.s32 	%r152, %r143, %r147;
	add.s32 	%r153, %r152, %r151;
	st.shared.u32 	[%r142+32], %r153;
	bar.sync 	0;
	and.b32  	%r154, %r27, 2040;
	and.b32  	%r155, %r3, 3;
	or.b32  	%r156, %r154, %r155;
	and.b32  	%r157, %r13, -4;
	cvt.u64.u32 	%rd81, %r157;
	add.s64 	%rd82, %rd4, %rd81;
	ld.global.u32 	%r158, [%rd82+1024];
	shl.b32 	%r159, %r156, 2;
	add.s32 	%r160, %r9, %r159;
	ld.shared.u32 	%r161, [%r160];
	ld.shared.u32 	%r162, [%r160+16];
	mul.wide.u32 	%rd83, %r162, %r158;
	shr.u64 	%rd84, %rd83, %r15;
	mul.lo.s64 	%rd85, %rd84, %rd2;
	shr.u64 	%rd86, %rd85, %r14;
	mul.lo.s64 	%rd87, %rd86, %rd8;
	sub.s64 	%rd88, %rd83, %rd87;
	setp.lt.u64 	%p25, %rd88, %rd8;
	selp.b64 	%rd89, 0, %rd8, %p25;
	cvt.u32.u64 	%r163, %rd88;
	cvt.u32.u64 	%r164, %rd89;
	sub.s32 	%r165, %r163, %r164;
	add.s32 	%r166, %r161, %r165;
	setp.lt.u32 	%p26, %r166, %r1;
	selp.b32 	%r167, 0, %r1, %p26;
	sub.s32 	%r168, %r166, %r167;
	st.shared.u32 	[%r160], %r168;
	setp.lt.u32 	%p27, %r161, %r165;
	selp.b32 	%r169, %r1, 0, %p27;
	sub.s32 	%r170, %r161, %r165;
	add.s32 	%r171, %r170, %r169;
	st.shared.u32 	[%r160+16], %r171;
	bar.sync 	0;
	and.b32  	%r172, %r27, 2044;
	and.b32  	%r173, %r3, 1;
	or.b32  	%r174, %r172, %r173;
	shr.u32 	%r175, %r13, 1;
	mul.wide.u32 	%rd90, %r175, 4;
	add.s64 	%rd91, %rd4, %rd90;
	ld.global.u32 	%r176, [%rd91+2048];
	shl.b32 	%r177, %r174, 2;
	add.s32 	%r178, %r9, %r177;
	ld.shared.u32 	%r179, [%r178];
	ld.shared.u32 	%r180, [%r178+8];
	mul.wide.u32 	%rd92, %r180, %r176;
	shr.u64 	%rd93, %rd92, %r15;
	mul.lo.s64 	%rd94, %rd93, %rd2;
	shr.u64 	%rd95, %rd94, %r14;
	mul.lo.s64 	%rd96, %rd95, %rd8;
	sub.s64 	%rd97, %rd92, %rd96;
	setp.lt.u64 	%p28, %rd97, %rd8;
	selp.b64 	%rd98, 0, %rd8, %p28;
	cvt.u32.u64 	%r181, %rd97;
	cvt.u32.u64 	%r182, %rd98;
	sub.s32 	%r183, %r181, %r182;
	add.s32 	%r184, %r179, %r183;
	setp.lt.u32 	%p29, %r184, %r1;
	selp.b32 	%r185, 0, %r1, %p29;
	sub.s32 	%r186, %r184, %r185;
	st.shared.u32 	[%r178], %r186;
	setp.lt.u32 	%p30, %r179, %r183;
	selp.b32 	%r187, %r1, 0, %p30;
	sub.s32 	%r188, %r179, %r183;
	add.s32 	%r189, %r188, %r187;
	st.shared.u32 	[%r178+8], %r189;
	bar.sync 	0;
	mul.wide.s32 	%rd99, %r13, 4;
	add.s64 	%rd100, %rd4, %rd99;
	ld.global.u32 	%r190, [%rd100+4096];
	add.s32 	%r191, %r10, %r8;
	ld.shared.v2.u32 	{%r192, %r193}, [%r191];
	mul.wide.u32 	%rd101, %r193, %r190;
	shr.u64 	%rd102, %rd101, %r15;
	mul.lo.s64 	%rd103, %rd102, %rd2;
	shr.u64 	%rd104, %rd103, %r14;
	mul.lo.s64 	%rd105, %rd104, %rd8;
	sub.s64 	%rd106, %rd101, %rd105;
	setp.lt.u64 	%p31, %rd106, %rd8;
	selp.b64 	%rd107, 0, %rd8, %p31;
	cvt.u32.u64 	%r194, %rd106;
	cvt.u32.u64 	%r195, %rd107;
	sub.s32 	%r196, %r194, %r195;
	add.s32 	%r197, %r192, %r196;
	setp.lt.u32 	%p32, %r197, %r1;
	selp.b32 	%r198, 0, %r1, %p32;
	sub.s32 	%r199, %r197, %r198;
	setp.lt.u32 	%p33, %r192, %r196;
	selp.b32 	%r200, %r1, 0, %p33;
	sub.s32 	%r201, %r192, %r196;
	add.s32 	%r202, %r201, %r200;
	st.shared.v2.u32 	[%r191], {%r199, %r202};
	bar.sync 	0;
	ld.shared.u32 	%r203, [%r10];
	st.global.u32 	[%rd7], %r203;
	ld.shared.u32 	%r204, [%r10+4096];
	st.global.u32 	[%rd7+4096], %r204;
	ret;

}
	// .globl	_Z22GSBasedINTTInnerSingleILj16ELj65536EEvPjjjiS0_
.visible .entry _Z22GSBasedINTTInnerSingleILj16ELj65536EEvPjjjiS0_(
	.param .u64 .ptr .align 1 _Z22GSBasedINTTInnerSingleILj16ELj65536EEvPjjjiS0__param_0,
	.param .u32 _Z22GSBasedINTTInnerSingleILj16ELj65536EEvPjjjiS0__param_1,
	.param .u32 _Z22GSBasedINTTInnerSingleILj16ELj65536EEvPjjjiS0__param_2,
	.param .u32 _Z22GSBasedINTTInnerSingleILj16ELj65536EEvPjjjiS0__param_3,
	.param .u64 .ptr .align 1 _Z22GSBasedINTTInnerSingleILj16ELj65536EEvPjjjiS0__param_4
)
{
	.reg .pred 	%p<121>;
	.reg .b32 	%r<569>;
	.reg .b64 	%rd<272>;

	ld.param.u64 	%rd1, [_Z22GSBasedINTTInnerSingleILj16ELj65536EEvPjjjiS0__param_0];
	ld.param.u32 	%r1, [_Z22GSBasedINTTInnerSingleILj16ELj65536EEvPjjjiS0__param_1];
	ld.param.u32 	%rd2, [_Z22GSBasedINTTInnerSingleILj16ELj65536EEvPjjjiS0__param_2];
	ld.param.u32 	%r2, [_Z22GSBasedINTTInnerSingleILj16ELj65536EEvPjjjiS0__param_3];
	ld.param.u64 	%rd3, [_Z22GSBasedINTTInnerSingleILj16ELj65536EEvPjjjiS0__param_4];
	cvta.to.global.u64 	%rd4, %rd3;
	cvta.to.global.u64 	%rd5, %rd1;
	mov.u32 	%r3, %tid.x;
	add.s32 	%r4, %r1, 1;
	shr.u32 	%r5, %r4, 1;
	mov.u32 	%r6, %ctaid.x;
	shl.b32 	%r7, %r6, 12;
	or.b32  	%r8, %r3, %r7;
	mul.wide.u32 	%rd6, %r8, 4;
	add.s64 	%rd7, %rd5, %rd6;
	ld.global.u32 	%r9, [%rd7];
	shl.b32 	%r10, %r3, 2;
	mov.u32 	%r11, shared_array;
	add.s32 	%r12, %r11, %r10;
	st.shared.u32 	[%r12], %r9;
	ld.global.u32 	%r13, [%rd7+4096];
	st.shared.u32 	[%r12+4096], %r13;
	ld.global.u32 	%r14, [%rd7+8192];
	st.shared.u32 	[%r12+8192], %r14;
	ld.global.u32 	%r15, [%rd7+12288];
	st.shared.u32 	[%r12+12288], %r15;
	bar.sync 	0;
	shl.b32 	%r16, %r6, 11;
	add.s32 	%r17, %r2, -2;
	add.s32 	%r18, %r2, 2;
	cvt.u64.u32 	%rd8, %r1;
	sub.s32 	%r19, %r8, %r16;
	mul.wide.s32 	%rd9, %r19, 4;
	add.s64 	%rd10, %rd4, %rd9;
	ld.global.u32 	%r20, [%rd10+131072];
	add.s32 	%r21, %r12, %r10;
	ld.shared.v2.u32 	{%r22, %r23}, [%r21];
	add.s32 	%r24, %r23, %r22;
	setp.lt.u32 	%p1, %r24, %r1;
	selp.b32 	%r25, 0, %r1, %p1;
	sub.s32 	%r26, %r24, %r25;
	shr.u32 	%r27, %r26, 1;
	and.b32  	%r28, %r26, 1;
	setp.eq.b32 	%p2, %r28, 1;
	selp.b32 	%r29, %r5, 0, %p2;
	add.s32 	%r30, %r29, %r27;
	setp.lt.u32 	%p3, %r22, %r23;
	selp.b32 	%r31, %r1, 0, %p3;
	sub.s32 	%r32, %r22, %r23;
	add.s32 	%r33, %r32, %r31;
	mul.wide.u32 	%rd11, %r33, %r20;
	shr.u64 	%rd12, %rd11, %r17;
	mul.lo.s64 	%rd13, %rd12, %rd2;
	shr.u64 	%rd14, %rd13, %r18;
	mul.lo.s64 	%rd15, %rd14, %rd8;
	sub.s64 	%rd16, %rd11, %rd15;
	setp.lt.u64 	%p4, %rd16, %rd8;
	selp.b64 	%rd17, 0, %rd8, %p4;
	sub.s64 	%rd18, %rd16, %rd17;
	cvt.u32.u64 	%r34, %rd16;
	cvt.u32.u64 	%r35, %rd17;
	sub.s32 	%r36, %r34, %r35;
	shr.u32 	%r37, %r36, 1;
	and.b64  	%rd19, %rd18, 1;
	setp.eq.b64 	%p5, %rd19, 1;
	selp.b32 	%r38, %r5, 0, %p5;
	add.s32 	%r39, %r37, %r38;
	st.shared.v2.u32 	[%r21], {%r30, %r39};
	or.b32  	%r40, %r19, 1024;
	ld.global.u32 	%r41, [%rd10+135168];
	ld.shared.v2.u32 	{%r42, %r43}, [%r21+8192];
	add.s32 	%r44, %r43, %r42;
	setp.lt.u32 	%p6, %r44, %r1;
	selp.b32 	%r45, 0, %r1, %p6;
	sub.s32 	%r46, %r44, %r45;
	shr.u32 	%r47, %r46, 1;
	and.b32  	%r48, %r46, 1;
	setp.eq.b32 	%p7, %r48, 1;
	selp.b32 	%r49, %r5, 0, %p7;
	add.s32 	%r50, %r49, %r47;
	setp.lt.u32 	%p8, %r42, %r43;
	selp.b32 	%r51, %r1, 0, %p8;
	sub.s32 	%r52, %r42, %r43;
	add.s32 	%r53, %r52, %r51;
	mul.wide.u32 	%rd20, %r53, %r41;
	shr.u64 	%rd21, %rd20, %r17;
	mul.lo.s64 	%rd22, %rd21, %rd2;
	shr.u64 	%rd23, %rd22, %r18;
	mul.lo.s64 	%rd24, %rd23, %rd8;
	sub.s64 	%rd25, %rd20, %rd24;
	setp.lt.u64 	%p9, %rd25, %rd8;
	selp.b64 	%rd26, 0, %rd8, %p9;
	sub.s64 	%rd27, %rd25, %rd26;
	cvt.u32.u64 	%r54, %rd25;
	cvt.u32.u64 	%r55, %rd26;
	sub.s32 	%r56, %r54, %r55;
	shr.u32 	%r57, %r56, 1;
	and.b64  	%rd28, %rd27, 1;
	setp.eq.b64 	%p10, %rd28, 1;
	selp.b32 	%r58, %r5, 0, %p10;
	add.s32 	%r59, %r57, %r58;
	st.shared.v2.u32 	[%r21+8192], {%r50, %r59};
	bar.sync 	0;
	shr.u32 	%r60, %r19, 1;
	mul.wide.u32 	%rd29, %r60, 4;
	add.s64 	%rd30, %rd4, %rd29;
	ld.global.u32 	%r61, [%rd30+65536];
	shl.b32 	%r62, %r3, 3;
	and.b32  	%r63, %r62, 8176;
	and.b32  	%r64, %r10, 4;
	or.b32  	%r65, %r63, %r64;
	add.s32 	%r66, %r11, %r65;
	ld.shared.u32 	%r67, [%r66];
	ld.shared.u32 	%r68, [%r66+8];
	add.s32 	%r69, %r68, %r67;
	setp.lt.u32 	%p11, %r69, %r1;
	selp.b32 	%r70, 0, %r1, %p11;
	sub.s32 	%r71, %r69, %r70;
	shr.u32 	%r72, %r71, 1;
	and.b32  	%r73, %r71, 1;
	setp.eq.b32 	%p12, %r73, 1;
	selp.b32 	%r74, %r5, 0, %p12;
	add.s32 	%r75, %r74, %r72;
	st.shared.u32 	[%r66], %r75;
	setp.lt.u32 	%p13, %r67, %r68;
	selp.b32 	%r76, %r1, 0, %p13;
	sub.s32 	%r77, %r67, %r68;
	add.s32 	%r78, %r77, %r76;
	mul.wide.u32 	%rd31, %r78, %r61;
	shr.u64 	%rd32, %rd31, %r17;
	mul.lo.s64 	%rd33, %rd32, %rd2;
	shr.u64 	%rd34, %rd33, %r18;
	mul.lo.s64 	%rd35, %rd34, %rd8;
	sub.s64 	%rd36, %rd31, %rd35;
	setp.lt.u64 	%p14, %rd36, %rd8;
	selp.b64 	%rd37, 0, %rd8, %p14;
	sub.s64 	%rd38, %rd36, %rd37;
	cvt.u32.u64 	%r79, %rd36;
	cvt.u32.u64 	%r80, %rd37;
	sub.s32 	%r81, %r79, %r80;
	shr.u32 	%r82, %r81, 1;
	and.b64  	%rd39, %rd38, 1;
	setp.eq.b64 	%p15, %rd39, 1;
	selp.b32 	%r83, %r5, 0, %p15;
	add.s32 	%r84, %r82, %r83;
	st.shared.u32 	[%r66+8], %r84;
	shr.u32 	%r85, %r40, 1;
	mul.wide.u32 	%rd40, %r85, 4;
	add.s64 	%rd41, %rd4, %rd40;
	ld.global.u32 	%r86, [%rd41+65536];
	or.b32  	%r87, %r62, 8192;
	and.b32  	%r88, %r87, 16368;
	or.b32  	%r89, %r88, %r64;
	add.s32 	%r90, %r11, %r89;
	ld.shared.u32 	%r91, [%r90];
	ld.shared.u32 	%r92, [%r90+8];
	add.s32 	%r93, %r92, %r91;
	setp.lt.u32 	%p16, %r93, %r1;
	selp.b32 	%r94, 0, %r1, %p16;
	sub.s32 	%r95, %r93, %r94;
	shr.u32 	%r96, %r95, 1;
	and.b32  	%r97, %r95, 1;
	setp.eq.b32 	%p17, %r97, 1;
	selp.b32 	%r98, %r5, 0, %p17;
	add.s32 	%r99, %r98, %r96;
	st.shared.u32 	[%r90], %r99;
	setp.lt.u32 	%p18, %r91, %r92;
	selp.b32 	%r100, %r1, 0, %p18;
	sub.s32 	%r101, %r91, %r92;
	add.s32 	%r102, %r101, %r100;
	mul.wide.u32 	%rd42, %r102, %r86;
	shr.u64 	%rd43, %rd42, %r17;
	mul.lo.s64 	%rd44, %rd43, %rd2;
	shr.u64 	%rd45, %rd44, %r18;
	mul.lo.s64 	%rd46, %rd45, %rd8;
	sub.s64 	%rd47, %rd42, %rd46;
	setp.lt.u64 	%p19, %rd47, %rd8;
	selp.b64 	%rd48, 0, %rd8, %p19;
	sub.s64 	%rd49, %rd47, %rd48;
	cvt.u32.u64 	%r103, %rd47;
	cvt.u32.u64 	%r104, %rd48;
	sub.s32 	%r105, %r103, %r104;
	shr.u32 	%r106, %r105, 1;
	and.b64  	%rd50, %rd49, 1;
	setp.eq.b64 	%p20, %rd50, 1;
	selp.b32 	%r107, %r5, 0, %p20;
	add.s32 	%r108, %r106, %r107;
	st.shared.u32 	[%r90+8], %r108;
	bar.sync 	0;
	and.b32  	%r109, %r19, -1028;
	cvt.u64.u32 	%rd51, %r109;
	add.s64 	%rd52, %rd4, %rd51;
	ld.global.u32 	%r110, [%rd52+32768];
	and.b32  	%r111, %r62, 8160;
	and.b32  	%r112, %r10, 12;
	or.b32  	%r113, %r111, %r112;
	add.s32 	%r114, %r11, %r113;
	ld.shared.u32 	%r115, [%r114];
	ld.shared.u32 	%r116, [%r114+16];
	add.s32 	%r117, %r116, %r115;
	setp.lt.u32 	%p21, %r117, %r1;
	selp.b32 	%r118, 0, %r1, %p21;
	sub.s32 	%r119, %r117, %r118;
	shr.u32 	%r120, %r119, 1;
	and.b32  	%r121, %r119, 1;
	setp.eq.b32 	%p22, %r121, 1;
	selp.b32 	%r122, %r5, 0, %p22;
	add.s32 	%r123, %r122, %r120;
	st.shared.u32 	[%r114], %r123;
	setp.lt.u32 	%p23, %r115, %r116;
	selp.b32 	%r124, %r1, 0, %p23;
	sub.s32 	%r125, %r115, %r116;
	add.s32 	%r126, %r125, %r124;
	mul.wide.u32 	%rd53, %r126, %r110;
	shr.u64 	%rd54, %rd53, %r17;
	mul.lo.s64 	%rd55, %rd54, %rd2;
	shr.u64 	%rd56, %rd55, %r18;
	mul.lo.s64 	%rd57, %rd56, %rd8;
	sub.s64 	%rd58, %rd53, %rd57;
	setp.lt.u64 	%p24, %rd58, %rd8;
	selp.b64 	%rd59, 0, %rd8, %p24;
	sub.s64 	%rd60, %rd58, %rd59;
	cvt.u32.u64 	%r127, %rd58;
	cvt.u32.u64 	%r128, %rd59;
	sub.s32 	%r129, %r127, %r128;
	shr.u32 	%r130, %r129, 1;
	and.b64  	%rd61, %rd60, 1;
	setp.eq.b64 	%p25, %rd61, 1;
	selp.b32 	%r131, %r5, 0, %p25;
	add.s32 	%r132, %r130, %r131;
	st.shared.u32 	[%r114+16], %r132;
	and.b32  	%r133, %r40, -4;
	cvt.u64.u32 	%rd62, %r133;
	add.s64 	%rd63, %rd4, %rd62;
	ld.global.u32 	%r134, [%rd63+32768];
	and.b32  	%r135, %r87, 16352;
	or.b32  	%r136, %r135, %r112;
	add.s32 	%r137, %r11, %r136;
	ld.shared.u32 	%r138, [%r137];
	ld.shared.u32 	%r139, [%r137+16];
	add.s32 	%r140, %r139, %r138;
	setp.lt.u32 	%p26, %r140, %r1;
	selp.b32 	%r141, 0, %r1, %p26;
	sub.s32 	%r142, %r140, %r141;
	shr.u32 	%r143, %r142, 1;
	and.b32  	%r144, %r142, 1;
	setp.eq.b32 	%p27, %r144, 1;
	selp.b32 	%r145, %r5, 0, %p27;
	add.s32 	%r146, %r145, %r143;
	st.shared.u32 	[%r137], %r146;
	setp.lt.u32 	%p28, %r138, %r139;
	selp.b32 	%r147, %r1, 0, %p28;
	sub.s32 	%r148, %r138, %r139;
	add.s32 	%r149, %r148, %r147;
	mul.wide.u32 	%rd64, %r149, %r134;
	shr.u64 	%rd65, %rd64, %r17;
	mul.lo.s64 	%rd66, %rd65, %rd2;
	shr.u64 	%rd67, %rd66, %r18;
	mul.lo.s64 	%rd68, %rd67, %rd8;
	sub.s64 	%rd69, %rd64, %rd68;
	setp.lt.u64 	%p29, %rd69, %rd8;
	selp.b64 	%rd70, 0, %rd8, %p29;
	sub.s64 	%rd71, %rd69, %rd70;
	cvt.u32.u64 	%r150, %rd69;
	cvt.u32.u64 	%r151, %rd70;
	sub.s32 	%r152, %r150, %r151;
	shr.u32 	%r153, %r152, 1;
	and.b64  	%rd72, %rd71, 1;
	setp.eq.b64 	%p30, %rd72, 1;
	selp.b32 	%r154, %r5, 0, %p30;
	add.s32 	%r155, %r153, %r154;
	st.shared.u32 	[%r137+16], %r155;
	bar.sync 	0;
	shr.u32 	%r156, %r19, 3;
	mul.wide.u32 	%rd73, %r156, 4;
	add.s64 	%rd74, %rd4, %rd73;
	ld.global.u32 	%r157, [%rd74+16384];
	and.b32  	%r158, %r62, 8128;
	and.b32  	%r159, %r10, 28;
	or.b32  	%r160, %r158, %r159;
	add.s32 	%r161, %r11, %r160;
	ld.shared.u32 	%r162, [%r161];
	ld.shared.u32 	%r163, [%r161+32];
	add.s32 	%r164, %r163, %r162;
	setp.lt.u32 	%p31, %r164, %r1;
	selp.b32 	%r165, 0, %r1, %p31;
	sub.s32 	%r166, %r164, %r165;
	shr.u32 	%r167, %r166, 1;
	and.b32  	%r168, %r166, 1;
	setp.eq.b32 	%p32, %r168, 1;
	selp.b32 	%r169, %r5, 0, %p32;
	add.s32 	%r170, %r169, %r167;
	st.shared.u32 	[%r161], %r170;
	setp.lt.u32 	%p33, %r162, %r163;
	selp.b32 	%r171, %r1, 0, %p33;
	sub.s32 	%r172, %r162, %r163;
	add.s32 	%r173, %r172, %r171;
	mul.wide.u32 	%rd75, %r173, %r157;
	shr.u64 	%rd76, %rd75, %r17;
	mul.lo.s64 	%rd77, %rd76, %rd2;
	shr.u64 	%rd78, %rd77, %r18;
	mul.lo.s64 	%rd79, %rd78, %rd8;
	sub.s64 	%rd80, %rd75, %rd79;
	setp.lt.u64 	%p34, %rd80, %rd8;
	selp.b64 	%rd81, 0, %rd8, %p34;
	sub.s64 	%rd82, %rd80, %rd81;
	cvt.u32.u64 	%r174, %rd80;
	cvt.u32.u64 	%r175, %rd81;
	sub.s32 	%r176, %r174, %r175;
	shr.u32 	%r177, %r176, 1;
	and.b64  	%rd83, %rd82, 1;
	setp.eq.b64 	%p35, %rd83, 1;
	selp.b32 	%r178, %r5, 0, %p35;
	add.s32 	%r179, %r177, %r178;
	st.shared.u32 	[%r161+32], %r179;
	shr.u32 	%r180, %r40, 3;
	mul.wide.u32 	%rd84, %r180, 4;
	add.s64 	%rd85, %rd4, %rd84;
	ld.global.u32 	%r181, [%rd85+16384];
	and.b32  	%r182, %r87, 16320;
	or.b32  	%r183, %r182, %r159;
	add.s32 	%r184, %r11, %r183;
	ld.shared.u32 	%r185, [%r184];
	ld.shared.u32 	%r186, [%r184+32];
	add.s32 	%r187, %r186, %r185;
	setp.lt.u32 	%p36, %r187, %r1;
	selp.b32 	%r188, 0, %r1, %p36;
	sub.s32 	%r189, %r187, %r188;
	shr.u32 	%r190, %r189, 1;
	and.b32  	%r191, %r189, 1;
	setp.eq.b32 	%p37, %r191, 1;
	selp.b32 	%r192, %r5, 0, %p37;
	add.s32 	%r193, %r192, %r190;
	st.shared.u32 	[%r184], %r193;
	setp.lt.u32 	%p38, %r185, %r186;
	selp.b32 	%r194, %r1, 0, %p38;
	sub.s32 	%r195, %r185, %r186;
	add.s32 	%r196, %r195, %r194;
	mul.wide.u32 	%rd86, %r196, %r181;
	shr.u64 	%rd87, %rd86, %r17;
	mul.lo.s64 	%rd88, %rd87, %rd2;
	shr.u64 	%rd89, %rd88, %r18;
	mul.lo.s64 	%rd90, %rd89, %rd8;
	sub.s64 	%rd91, %rd86, %rd90;
	setp.lt.u64 	%p39, %rd91, %rd8;
	selp.b64 	%rd92, 0, %rd8, %p39;
	sub.s64 	%rd93, %rd91, %rd92;
	cvt.u32.u64 	%r197, %rd91;
	cvt.u32.u64 	%r198, %rd92;
	sub.s32 	%r199, %r197, %r198;
	shr.u32 	%r200, %r199, 1;
	and.b64  	%rd94, %rd93, 1;
	setp.eq.b64 	%p40, %rd94, 1;
	selp.b32 	%r201, %r5, 0, %p40;
	add.s32 	%r202, %r200, %r201;
	st.shared.u32 	[%r184+32], %r202;
	bar.sync 	0;
	shr.u32 	%r203, %r19, 4;
	mul.wide.u32 	%rd95, %r203, 4;
	add.s64 	%rd96, %rd4, %rd95;
	ld.global.u32 	%r204, [%rd96+8192];
	and.b32  	%r205, %r62, 8064;
	and.b32  	%r206, %r10, 60;
	or.b32  	%r207, %r205, %r206;
	add.s32 	%r208, %r11, %r207;
	ld.shared.u32 	%r209, [%r208];
	ld.shared.u32 	%r210, [%r208+64];
	add.s32 	%r211, %r210, %r209;
	setp.lt.u32 	%p41, %r211, %r1;
	selp.b32 	%r212, 0, %r1, %p41;
	sub.s32 	%r213, %r211, %r212;
	shr.u32 	%r214, %r213, 1;
	and.b32  	%r215, %r213, 1;
	setp.eq.b32 	%p42, %r215, 1;
	selp.b32 	%r216, %r5, 0, %p42;
	add.s32 	%r217, %r216, %r214;
	st.shared.u32 	[%r208], %r217;
	setp.lt.u32 	%p43, %r209, %r210;
	selp.b32 	%r218, %r1, 0, %p43;
	sub.s32 	%r219, %r209, %r210;
	add.s32 	%r220, %r219, %r218;
	mul.wide.u32 	%rd97, %r220, %r204;
	shr.u64 	%rd98, %rd97, %r17;
	mul.lo.s64 	%rd99, %rd98, %rd2;
	shr.u64 	%rd100, %rd99, %r18;
	mul.lo.s64 	%rd101, %rd100, %rd8;
	sub.s64 	%rd102, %rd97, %rd101;
	setp.lt.u64 	%p44, %rd102, %rd8;
	selp.b64 	%rd103, 0, %rd8, %p44;
	sub.s64 	%rd104, %rd102, %rd103;
	cvt.u32.u64 	%r221, %rd102;
	cvt.u32.u64 	%r222, %rd103;
	sub.s32 	%r223, %r221, %r222;
	shr.u32 	%r224, %r223, 1;
	and.b64  	%rd105, %rd104, 1;
	setp.eq.b64 	%p45, %rd105, 1;
	selp.b32 	%r225, %r5, 0, %p45;
	add.s32 	%r226, %r224, %r225;
	st.shared.u32 	[%r208+64], %r226;
	shr.u32 	%r227, %r40, 4;
	mul.wide.u32 	%rd106, %r227, 4;
	add.s64 	%rd107, %rd4, %rd106;
	ld.global.u32 	%r228, [%rd107+8192];
	and.b32  	%r229, %r87, 16256;
	or.b32  	%r230, %r229, %r206;
	add.s32 	%r231, %r11, %r230;
	ld.shared.u32 	%r232, [%r231];
	ld.shared.u32 	%r233, [%r231+64];
	add.s32 	%r234, %r233, %r232;
	setp.lt.u32 	%p46, %r234, %r1;
	selp.b32 	%r235, 0, %r1, %p46;
	sub.s32 	%r236, %r234, %r235;
	shr.u32 	%r237, %r236, 1;
	and.b32  	%r238, %r236, 1;
	setp.eq.b32 	%p47, %r238, 1;
	selp.b32 	%r239, %r5, 0, %p47;
	add.s32 	%r240, %r239, %r237;
	st.shared.u32 	[%r231], %r240;
	setp.lt.u32 	%p48, %r232, %r233;
	selp.b32 	%r241, %r1, 0, %p48;
	sub.s32 	%r242, %r232, %r233;
	add.s32 	%r243, %r242, %r241;
	mul.wide.u32 	%rd108, %r243, %r228;
	shr.u64 	%rd109, %rd108, %r17;
	mul.lo.s64 	%rd110, %rd109, %rd2;
	shr.u64 	%rd111, %rd110, %r18;
	mul.lo.s64 	%rd112, %rd111, %rd8;
	sub.s64 	%rd113, %rd108, %rd112;
	setp.lt.u64 	%p49, %rd113, %rd8;
	selp.b64 	%rd114, 0, %rd8, %p49;
	sub.s64 	%rd115, %rd113, %rd114;
	cvt.u32.u64 	%r244, %rd113;
	cvt.u32.u64 	%r245, %rd114;
	sub.s32 	%r246, %r244, %r245;
	shr.u32 	%r247, %r246, 1;
	and.b64  	%rd116, %rd115, 1;
	setp.eq.b64 	%p50, %rd116, 1;
	selp.b32 	%r248, %r5, 0, %p50;
	add.s32 	%r249, %r247, %r248;
	st.shared.u32 	[%r231+64], %r249;
	bar.sync 	0;
	shr.u32 	%r250, %r19, 5;
	mul.wide.u32 	%rd117, %r250, 4;
	add.s64 	%rd118, %rd4, %rd117;
	ld.global.u32 	%r251, [%rd118+4096];
	and.b32  	%r252, %r62, 7936;
	and.b32  	%r253, %r10, 124;
	or.b32  	%r254, %r252, %r253;
	add.s32 	%r255, %r11, %r254;
	ld.shared.u32 	%r256, [%r255];
	ld.shared.u32 	%r257, [%r255+128];
	add.s32 	%r258, %r257, %r256;
	setp.lt.u32 	%p51, %r258, %r1;
	selp.b32 	%r259, 0, %r1, %p51;
	sub.s32 	%r260, %r258, %r259;
	shr.u32 	%r261, %r260, 1;
	and.b32  	%r262, %r260, 1;
	setp.eq.b32 	%p52, %r262, 1;
	selp.b32 	%r263, %r5, 0, %p52;
	add.s32 	%r264, %r263, %r261;
	st.shared.u32 	[%r255], %r264;
	setp.lt.u32 	%p53, %r256, %r257;
	selp.b32 	%r265, %r1, 0, %p53;
	sub.s32 	%r266, %r256, %r257;
	add.s32 	%r267, %r266, %r265;
	mul.wide.u32 	%rd119, %r267, %r251;
	shr.u64 	%rd120, %rd119, %r17;
	mul.lo.s64 	%rd121, %rd120, %rd2;
	shr.u64 	%rd122, %rd121, %r18;
	mul.lo.s64 	%rd123, %rd122, %rd8;
	sub.s64 	%rd124, %rd119, %rd123;
	setp.lt.u64 	%p54, %rd124, %rd8;
	selp.b64 	%rd125, 0, %rd8, %p54;
	sub.s64 	%rd126, %rd124, %rd125;
	cvt.u32.u64 	%r268, %rd124;
	cvt.u32.u64 	%r269, %rd125;
	sub.s32 	%r270, %r268, %r269;
	shr.u32 	%r271, %r270, 1;
	and.b64  	%rd127, %rd126, 1;
	setp.eq.b64 	%p55, %rd127, 1;
	selp.b32 	%r272, %r5, 0, %p55;
	add.s32 	%r273, %r271, %r272;
	st.shared.u32 	[%r255+128], %r273;
	shr.u32 	%r274, %r40, 5;
	mul.wide.u32 	%rd128, %r274, 4;
	add.s64 	%rd129, %rd4, %rd128;
	ld.global.u32 	%r275, [%rd129+4096];
	and.b32  	%r276, %r87, 16128;
	or.b32  	%r277, %r276, %r253;
	add.s32 	%r278, %r11, %r277;
	ld.shared.u32 	%r279, [%r278];
	ld.shared.u32 	%r280, [%r278+128];
	add.s32 	%r281, %r280, %r279;
	setp.lt.u32 	%p56, %r281, %r1;
	selp.b32 	%r282, 0, %r1, %p56;
	sub.s32 	%r283, %r281, %r282;
	shr.u32 	%r284, %r283, 1;
	and.b32  	%r285, %r283, 1;
	setp.eq.b32 	%p57, %r285, 1;
	selp.b32 	%r286, %r5, 0, %p57;
	add.s32 	%r287, %r286, %r284;
	st.shared.u32 	[%r278], %r287;
	setp.lt.u32 	%p58, %r279, %r280;
	selp.b32 	%r288, %r1, 0, %p58;
	sub.s32 	%r289, %r279, %r280;
	add.s32 	%r290, %r289, %r288;
	mul.wide.u32 	%rd130, %r290, %r275;
	shr.u64 	%rd131, %rd130, %r17;
	mul.lo.s64 	%rd132, %rd131, %rd2;
	shr.u64 	%rd133, %rd132, %r18;
	mul.lo.s64 	%rd134, %rd133, %rd8;
	sub.s64 	%rd135, %rd130, %rd134;
	setp.lt.u64 	%p59, %rd135, %rd8;
	selp.b64 	%rd136, 0, %rd8, %p59;
	sub.s64 	%rd137, %rd135, %rd136;
	cvt.u32.u64 	%r291, %rd135;
	cvt.u32.u64 	%r292, %rd136;
	sub.s32 	%r293, %r291, %r292;
	shr.u32 	%r294, %r293, 1;
	and.b64  	%rd138, %rd137, 1;
	setp.eq.b64 	%p60, %rd138, 1;
	selp.b32 	%r295, %r5, 0, %p60;
	add.s32 	%r296, %r294, %r295;
	st.shared.u32 	[%r278+128], %r296;
	bar.sync 	0;
	shr.u32 	%r297, %r19, 6;
	mul.wide.u32 	%rd139, %r297, 4;
	add.s64 	%rd140, %rd4, %rd139;
	ld.global.u32 	%r298, [%rd140+2048];
	and.b32  	%r299, %r62, 7680;
	and.b32  	%r300, %r10, 252;
	or.b32  	%r301, %r299, %r300;
	add.s32 	%r302, %r11, %r301;
	ld.shared.u32 	%r303, [%r302];
	ld.shared.u32 	%r304, [%r302+256];
	add.s32 	%r305, %r304, %r303;
	setp.lt.u32 	%p61, %r305, %r1;
	selp.b32 	%r306, 0, %r1, %p61;
	sub.s32 	%r307, %r305, %r306;
	shr.u32 	%r308, %r307, 1;
	and.b32  	%r309, %r307, 1;
	setp.eq.b32 	%p62, %r309, 1;
	selp.b32 	%r310, %r5, 0, %p62;
	add.s32 	%r311, %r310, %r308;
	st.shared.u32 	[%r302], %r311;
	setp.lt.u32 	%p63, %r303, %r304;
	selp.b32 	%r312, %r1, 0, %p63;
	sub.s32 	%r313, %r303, %r304;
	add.s32 	%r314, %r313, %r312;
	mul.wide.u32 	%rd141, %r314, %r298;
	shr.u64 	%rd142, %rd141, %r17;
	mul.lo.s64 	%rd143, %rd142, %rd2;
	shr.u64 	%rd144, %rd143, %r18;
	mul.lo.s64 	%rd145, %rd144, %rd8;
	sub.s64 	%rd146, %rd141, %rd145;
	setp.lt.u64 	%p64, %rd146, %rd8;
	selp.b64 	%rd147, 0, %rd8, %p64;
	sub.s64 	%rd148, %rd146, %rd147;
	cvt.u32.u64 	%r315, %rd146;
	cvt.u32.u64 	%r316, %rd147;
	sub.s32 	%r317, %r315, %r316;
	shr.u32 	%r318, %r317, 1;
	and.b64  	%rd149, %rd148, 1;
	setp.eq.b64 	%p65, %rd149, 1;
	selp.b32 	%r319, %r5, 0, %p65;
	add.s32 	%r320, %r318, %r319;
	st.shared.u32 	[%r302+256], %r320;
	shr.u32 	%r321, %r40, 6;
	mul.wide.u32 	%rd150, %r321, 4;
	add.s64 	%rd151, %rd4, %rd150;
	ld.global.u32 	%r322, [%rd151+2048];
	and.b32  	%r323, %r87, 15872;
	or.b32  	%r324, %r323, %r300;
	add.s32 	%r325, %r11, %r324;
	ld.shared.u32 	%r326, [%r325];
	ld.shared.u32 	%r327, [%r325+256];
	add.s32 	%r328, %r327, %r326;
	setp.lt.u32 	%p66, %r328, %r1;
	selp.b32 	%r329, 0, %r1, %p66;
	sub.s32 	%r330, %r328, %r329;
	shr.u32 	%r331, %r330, 1;
	and.b32  	%r332, %r330, 1;
	setp.eq.b32 	%p67, %r332, 1;
	selp.b32 	%r333, %r5, 0, %p67;
	add.s32 	%r334, %r333, %r331;
	st.shared.u32 	[%r325], %r334;
	setp.lt.u32 	%p68, %r326, %r327;
	selp.b32 	%r335, %r1, 0, %p68;
	sub.s32 	%r336, %r326, %r327;
	add.s32 	%r337, %r336, %r335;
	mul.wide.u32 	%rd152, %r337, %r322;
	shr.u64 	%rd153, %rd152, %r17;
	mul.lo.s64 	%rd154, %rd153, %rd2;
	shr.u64 	%rd155, %rd154, %r18;
	mul.lo.s64 	%rd156, %rd155, %rd8;
	sub.s64 	%rd157, %rd152, %rd156;
	setp.lt.u64 	%p69, %rd157, %rd8;
	selp.b64 	%rd158, 0, %rd8, %p69;
	sub.s64 	%rd159, %rd157, %rd158;
	cvt.u32.u64 	%r338, %rd157;
	cvt.u32.u64 	%r339, %rd158;
	sub.s32 	%r340, %r338, %r339;
	shr.u32 	%r341, %r340, 1;
	and.b64  	%rd160, %rd159, 1;
	setp.eq.b64 	%p70, %rd160, 1;
	selp.b32 	%r342, %r5, 0, %p70;
	add.s32 	%r343, %r341, %r342;
	st.shared.u32 	[%r325+256], %r343;
	bar.sync 	0;
	shr.u32 	%r344, %r19, 7;
	mul.wide.u32 	%rd161, %r344, 4;
	add.s64 	%rd162, %rd4, %rd161;
	ld.global.u32 	%r345, [%rd162+1024];
	and.b32  	%r346, %r62, 7168;
	and.b32  	%r347, %r10, 508;
	or.b32  	%r348, %r346, %r347;
	add.s32 	%r349, %r11, %r348;
	ld.shared.u32 	%r350, [%r349];
	ld.shared.u32 	%r351, [%r349+512];
	add.s32 	%r352, %r351, %r350;
	setp.lt.u32 	%p71, %r352, %r1;
	selp.b32 	%r353, 0, %r1, %p71;
	sub.s32 	%r354, %r352, %r353;
	shr.u32 	%r355, %r354, 1;
	and.b32  	%r356, %r354, 1;
	setp.eq.b32 	%p72, %r356, 1;
	selp.b32 	%r357, %r5, 0, %p72;
	add.s32 	%r358, %r357, %r355;
	st.shared.u32 	[%r349], %r358;
	setp.lt.u32 	%p73, %r350, %r351;
	selp.b32 	%r359, %r1, 0, %p73;
	sub.s32 	%r360, %r350, %r351;
	add.s32 	%r361, %r360, %r359;
	mul.wide.u32 	%rd163, %r361, %r345;
	shr.u64 	%rd164, %rd163, %r17;
	mul.lo.s64 	%rd165, %rd164, %rd2;
	shr.u64 	%rd166, %rd165, %r18;
	mul.lo.s64 	%rd167, %rd166, %rd8;
	sub.s64 	%rd168, %rd163, %rd167;
	setp.lt.u64 	%p74, %rd168, %rd8;
	selp.b64 	%rd169, 0, %rd8, %p74;
	sub.s64 	%rd170, %rd168, %rd169;
	cvt.u32.u64 	%r362, %rd168;
	cvt.u32.u64 	%r363, %rd169;
	sub.s32 	%r364, %r362, %r363;
	shr.u32 	%r365, %r364, 1;
	and.b64  	%rd171, %rd170, 1;
	setp.eq.b64 	%p75, %rd171, 1;
	selp.b32 	%r366, %r5, 0, %p75;
	add.s32 	%r367, %r365, %r366;
	st.shared.u32 	[%r349+512], %r367;
	shr.u32 	%r368, %r40, 7;
	mul.wide.u32 	%rd172, %r368, 4;
	add.s64 	%rd173, %rd4, %rd172;
	ld.global.u32 	%r369, [%rd173+1024];
	and.b32  	%r370, %r87, 15360;
	or.b32  	%r371, %r370, %r347;
	add.s32 	%r372, %r11, %r371;
	ld.shared.u32 	%r373, [%r372];
	ld.shared.u32 	%r374, [%r372+512];
	add.s32 	%r375, %r374, %r373;
	setp.lt.u32 	%p76, %r375, %r1;
	selp.b32 	%r376, 0, %r1, %p76;
	sub.s32 	%r377, %r375, %r376;
	shr.u32 	%r378, %r377, 1;
	and.b32  	%r379, %r377, 1;
	setp.eq.b32 	%p77, %r379, 1;
	selp.b32 	%r380, %r5, 0, %p77;
	add.s32 	%r381, %r380, %r378;
	st.shared.u32 	[%r372], %r381;
	setp.lt.u32 	%p78, %r373, %r374;
	selp.b32 	%r382, %r1, 0, %p78;
	sub.s32 	%r383, %r373, %r374;
	add.s32 	%r384, %r383, %r382;
	mul.wide.u32 	%rd174, %r384, %r369;
	shr.u64 	%rd175, %rd174, %r17;
	mul.lo.s64 	%rd176, %rd175, %rd2;
	shr.u64 	%rd177, %rd176, %r18;
	mul.lo.s64 	%rd178, %rd177, %rd8;
	sub.s64 	%rd179, %rd174, %rd178;
	setp.lt.u64 	%p79, %rd179, %rd8;
	selp.b64 	%rd180, 0, %rd8, %p79;
	sub.s64 	%rd181, %rd179, %rd180;
	cvt.u32.u64 	%r385, %rd179;
	cvt.u32.u64 	%r386, %rd180;
	sub.s32 	%r387, %r385, %r386;
	shr.u32 	%r388, %r387, 1;
	and.b64  	%rd182, %rd181, 1;
	setp.eq.b64 	%p80, %rd182, 1;
	selp.b32 	%r389, %r5, 0, %p80;
	add.s32 	%r390, %r388, %r389;
	st.shared.u32 	[%r372+512], %r390;
	bar.sync 	0;
	shr.u32 	%r391, %r19, 8;
	mul.wide.u32 	%rd183, %r391, 4;
	add.s64 	%rd184, %rd4, %rd183;
	ld.global.u32 	%r392, [%rd184+512];
	and.b32  	%r393, %r62, 6144;
	and.b32  	%r394, %r10, 1020;
	or.b32  	%r395, %r393, %r394;
	add.s32 	%r396, %r11, %r395;
	ld.shared.u32 	%r397, [%r396];
	ld.shared.u32 	%r398, [%r396+1024];
	add.s32 	%r399, %r398, %r397;
	setp.lt.u32 	%p81, %r399, %r1;
	selp.b32 	%r400, 0, %r1, %p81;
	sub.s32 	%r401, %r399, %r400;
	shr.u32 	%r402, %r401, 1;
	and.b32  	%r403, %r401, 1;
	setp.eq.b32 	%p82, %r403, 1;
	selp.b32 	%r404, %r5, 0, %p82;
	add.s32 	%r405, %r404, %r402;
	st.shared.u32 	[%r396], %r405;
	setp.lt.u32 	%p83, %r397, %r398;
	selp.b32 	%r406, %r1, 0, %p83;
	sub.s32 	%r407, %r397, %r398;
	add.s32 	%r408, %r407, %r406;
	mul.wide.u32 	%rd185, %r408, %r392;
	shr.u64 	%rd186, %rd185, %r17;
	mul.lo.s64 	%rd187, %rd186, %rd2;
	shr.u64 	%rd188, %rd187, %r18;
	mul.lo.s64 	%rd189, %rd188, %rd8;
	sub.s64 	%rd190, %rd185, %rd189;
	setp.lt.u64 	%p84, %rd190, %rd8;
	selp.b64 	%rd191, 0, %rd8, %p84;
	sub.s64 	%rd192, %rd190, %rd191;
	cvt.u32.u64 	%r409, %rd190;
	cvt.u32.u64 	%r410, %rd191;
	sub.s32 	%r411, %r409, %r410;
	shr.u32 	%r412, %r411, 1;
	and.b64  	%rd193, %rd192, 1;
	setp.eq.b64 	%p85, %rd193, 1;
	selp.b32 	%r413, %r5, 0, %p85;
	add.s32 	%r414, %r412, %r413;
	st.shared.u32 	[%r396+1024], %r414;
	shr.u32 	%r415, %r40, 8;
	mul.wide.u32 	%rd194, %r415, 4;
	add.s64 	%rd195, %rd4, %rd194;
	ld.global.u32 	%r416, [%rd195+512];
	and.b32  	%r417, %r87, 14336;
	or.b32  	%r418, %r417, %r394;
	add.s32 	%r419, %r11, %r418;
	ld.shared.u32 	%r420, [%r419];
	ld.shared.u32 	%r421, [%r419+1024];
	add.s32 	%r422, %r421, %r420;
	setp.lt.u32 	%p86, %r422, %r1;
	selp.b32 	%r423, 0, %r1, %p86;
	sub.s32 	%r424, %r422, %r423;
	shr.u32 	%r425, %r424, 1;
	and.b32  	%r426, %r424, 1;
	setp.eq.b32 	%p87, %r426, 1;
	selp.b32 	%r427, %r5, 0, %p87;
	add.s32 	%r428, %r427, %r425;
	st.shared.u32 	[%r419], %r428;
	setp.lt.u32 	%p88, %r420, %r421;
	selp.b32 	%r429, %r1, 0, %p88;
	sub.s32 	%r430, %r420, %r421;
	add.s32 	%r431, %r430, %r429;
	mul.wide.u32 	%rd196, %r431, %r416;
	shr.u64 	%rd197, %rd196, %r17;
	mul.lo.s64 	%rd198, %rd197, %rd2;
	shr.u64 	%rd199, %rd198, %r18;
	mul.lo.s64 	%rd200, %rd199, %rd8;
	sub.s64 	%rd201, %rd196, %rd200;
	setp.lt.u64 	%p89, %rd201, %rd8;
	selp.b64 	%rd202, 0, %rd8, %p89;
	sub.s64 	%rd203, %rd201, %rd202;
	cvt.u32.u64 	%r432, %rd201;
	cvt.u32.u64 	%r433, %rd202;
	sub.s32 	%r434, %r432, %r433;
	shr.u32 	%r435, %r434, 1;
	and.b64  	%rd204, %rd203, 1;
	setp.eq.b64 	%p90, %rd204, 1;
	selp.b32 	%r436, %r5, 0, %p90;
	add.s32 	%r437, %r435, %r436;
	st.shared.u32 	[%r419+1024], %r437;
	bar.sync 	0;
	shr.u32 	%r438, %r19, 9;
	mul.wide.u32 	%rd205, %r438, 4;
	add.s64 	%rd206, %rd4, %rd205;
	ld.global.u32 	%r439, [%rd206+256];
	and.b32  	%r440, %r62, 4096;
	and.b32  	%r441, %r10, 2044;
	or.b32  	%r442, %r440, %r441;
	add.s32 	%r443, %r11, %r442;
	ld.shared.u32 	%r444, [%r443];
	ld.shared.u32 	%r445, [%r443+2048];
	add.s32 	%r446, %r445, %r444;
	setp.lt.u32 	%p91, %r446, %r1;
	selp.b32 	%r447, 0, %r1, %p91;
	sub.s32 	%r448, %r446, %r447;
	shr.u32 	%r449, %r448, 1;
	and.b32  	%r450, %r448, 1;
	setp.eq.b32 	%p92, %r450, 1;
	selp.b32 	%r451, %r5, 0, %p92;
	add.s32 	%r452, %r451, %r449;
	st.shared.u32 	[%r443], %r452;
	setp.lt.u32 	%p93, %r444, %r445;
	selp.b32 	%r453, %r1, 0, %p93;
	sub.s32 	%r454, %r444, %r445;
	add.s32 	%r455, %r454, %r453;
	mul.wide.u32 	%rd207, %r455, %r439;
	shr.u64 	%rd208, %rd207, %r17;
	mul.lo.s64 	%rd209, %rd208, %rd2;
	shr.u64 	%rd210, %rd209, %r18;
	mul.lo.s64 	%rd211, %rd210, %rd8;
	sub.s64 	%rd212, %rd207, %rd211;
	setp.lt.u64 	%p94, %rd212, %rd8;
	selp.b64 	%rd213, 0, %rd8, %p94;
	sub.s64 	%rd214, %rd212, %rd213;
	cvt.u32.u64 	%r456, %rd212;
	cvt.u32.u64 	%r457, %rd213;
	sub.s32 	%r458, %r456, %r457;
	shr.u32 	%r459, %r458, 1;
	and.b64  	%rd215, %rd214, 1;
	setp.eq.b64 	%p95, %rd215, 1;
	selp.b32 	%r460, %r5, 0, %p95;
	add.s32 	%r461, %r459, %r460;
	st.shared.u32 	[%r443+2048], %r461;
	shr.u32 	%r462, %r40, 9;
	mul.wide.u32 	%rd216, %r462, 4;
	add.s64 	%rd217, %rd4, %rd216;
	ld.global.u32 	%r463, [%rd217+256];
	and.b32  	%r464, %r87, 12288;
	or.b32  	%r465, %r464, %r441;
	add.s32 	%r466, %r11, %r465;
	ld.shared.u32 	%r467, [%r466];
	ld.shared.u32 	%r468, [%r466+2048];
	add.s32 	%r469, %r468, %r467;
	setp.lt.u32 	%p96, %r469, %r1;
	selp.b32 	%r470, 0, %r1, %p96;
	sub.s32 	%r471, %r469, %r470;
	shr.u32 	%r472, %r471, 1;
	and.b32  	%r473, %r471, 1;
	setp.eq.b32 	%p97, %r473, 1;
	selp.b32 	%r474, %r5, 0, %p97;
	add.s32 	%r475, %r474, %r472;
	st.shared.u32 	[%r466], %r475;
	setp.lt.u32 	%p98, %r467, %r468;
	selp.b32 	%r476, %r1, 0, %p98;
	sub.s32 	%r477, %r467, %r468;
	add.s32 	%r478, %r477, %r476;
	mul.wide.u32 	%rd218, %r478, %r463;
	shr.u64 	%rd219, %rd218, %r17;
	mul.lo.s64 	%rd220, %rd219, %rd2;
	shr.u64 	%rd221, %rd220, %r18;
	mul.lo.s64 	%rd222, %rd221, %rd8;
	sub.s64 	%rd223, %rd218, %rd222;
	setp.lt.u64 	%p99, %rd223, %rd8;
	selp.b64 	%rd224, 0, %rd8, %p99;
	sub.s64 	%rd225, %rd223, %rd224;
	cvt.u32.u64 	%r479, %rd223;
	cvt.u32.u64 	%r480, %rd224;
	sub.s32 	%r481, %r479, %r480;
	shr.u32 	%r482, %r481, 1;
	and.b64  	%rd226, %rd225, 1;
	setp.eq.b64 	%p100, %rd226, 1;
	selp.b32 	%r483, %r5, 0, %p100;
	add.s32 	%r484, %r482, %r483;
	st.shared.u32 	[%r466+2048], %r484;
	bar.sync 	0;
	shr.u32 	%r485, %r16, 10;
	mul.wide.u32 	%rd227, %r485, 4;
	add.s64 	%rd228, %rd4, %rd227;
	ld.global.u32 	%r486, [%rd228+128];
	ld.shared.u32 	%r487, [%r12];
	ld.shared.u32 	%r488, [%r12+4096];
	add.s32 	%r489, %r488, %r487;
	setp.lt.u32 	%p101, %r489, %r1;
	selp.b32 	%r490, 0, %r1, %p101;
	sub.s32 	%r491, %r489, %r490;
	shr.u32 	%r492, %r491, 1;
	and.b32  	%r493, %r491, 1;
	setp.eq.b32 	%p102, %r493, 1;
	selp.b32 	%r494, %r5, 0, %p102;
	add.s32 	%r495, %r494, %r492;
	st.shared.u32 	[%r12], %r495;
	setp.lt.u32 	%p103, %r487, %r488;
	selp.b32 	%r496, %r1, 0, %p103;
	sub.s32 	%r497, %r487, %r488;
	add.s32 	%r498, %r497, %r496;
	mul.wide.u32 	%rd229, %r498, %r486;
	shr.u64 	%rd230, %rd229, %r17;
	mul.lo.s64 	%rd231, %rd230, %rd2;
	shr.u64 	%rd232, %rd231, %r18;
	mul.lo.s64 	%rd233, %rd232, %rd8;
	sub.s64 	%rd234, %rd229, %rd233;
	setp.lt.u64 	%p104, %rd234, %rd8;
	selp.b64 	%rd235, 0, %rd8, %p104;
	sub.s64 	%rd236, %rd234, %rd235;
	cvt.u32.u64 	%r499, %rd234;
	cvt.u32.u64 	%r500, %rd235;
	sub.s32 	%r501, %r499, %r500;
	shr.u32 	%r502, %r501, 1;
	and.b64  	%rd237, %rd236, 1;
	setp.eq.b64 	%p105, %rd237, 1;
	selp.b32 	%r503, %r5, 0, %p105;
	add.s32 	%r504, %r502, %r503;
	st.shared.u32 	[%r12+4096], %r504;
	or.b32  	%r505, %r485, 1;
	mul.wide.u32 	%rd238, %r505, 4;
	add.s64 	%rd239, %rd4, %rd238;
	ld.global.u32 	%r506, [%rd239+128];
	ld.shared.u32 	%r507, [%r12+8192];
	ld.shared.u32 	%r508, [%r12+12288];
	add.s32 	%r509, %r508, %r507;
	setp.lt.u32 	%p106, %r509, %r1;
	selp.b32 	%r510, 0, %r1, %p106;
	sub.s32 	%r511, %r509, %r510;
	shr.u32 	%r512, %r511, 1;
	and.b32  	%r513, %r511, 1;
	setp.eq.b32 	%p107, %r513, 1;
	selp.b32 	%r514, %r5, 0, %p107;
	add.s32 	%r515, %r514, %r512;
	st.shared.u32 	[%r12+8192], %r515;
	setp.lt.u32 	%p108, %r507, %r508;
	selp.b32 	%r516, %r1, 0, %p108;
	sub.s32 	%r517, %r507, %r508;
	add.s32 	%r518, %r517, %r516;
	mul.wide.u32 	%rd240, %r518, %r506;
	shr.u64 	%rd241, %rd240, %r17;
	mul.lo.s64 	%rd242, %rd241, %rd2;
	shr.u64 	%rd243, %rd242, %r18;
	mul.lo.s64 	%rd244, %rd243, %rd8;
	sub.s64 	%rd245, %rd240, %rd244;
	setp.lt.u64 	%p109, %rd245, %rd8;
	selp.b64 	%rd246, 0, %rd8, %p109;
	sub.s64 	%rd247, %rd245, %rd246;
	cvt.u32.u64 	%r519, %rd245;
	cvt.u32.u64 	%r520, %rd246;
	sub.s32 	%r521, %r519, %r520;
	shr.u32 	%r522, %r521, 1;
	and.b64  	%rd248, %rd247, 1;
	setp.eq.b64 	%p110, %rd248, 1;
	selp.b32 	%r523, %r5, 0, %p110;
	add.s32 	%r524, %r522, %r523;
	st.shared.u32 	[%r12+12288], %r524;
	bar.sync 	0;
	shl.b32 	%r525, %r6, 2;
	cvt.u64.u32 	%rd249, %r525;
	and.b64  	%rd250, %rd249, 8388604;
	add.s64 	%rd251, %rd4, %rd250;
	ld.global.u32 	%r526, [%rd251+64];
	ld.shared.u32 	%r527, [%r12];
	ld.shared.u32 	%r528, [%r12+8192];
	add.s32 	%r529, %r528, %r527;
	setp.lt.u32 	%p111, %r529, %r1;
	selp.b32 	%r530, 0, %r1, %p111;
	sub.s32 	%r531, %r529, %r530;
	shr.u32 	%r532, %r531, 1;
	and.b32  	%r533, %r531, 1;
	setp.eq.b32 	%p112, %r533, 1;
	selp.b32 	%r534, %r5, 0, %p112;
	add.s32 	%r535, %r534, %r532;
	st.shared.u32 	[%r12], %r535;
	setp.lt.u32 	%p113, %r527, %r528;
	selp.b32 	%r536, %r1, 0, %p113;
	sub.s32 	%r537, %r527, %r528;
	add.s32 	%r538, %r537, %r536;
	mul.wide.u32 	%rd252, %r538, %r526;
	shr.u64 	%rd253, %rd252, %r17;
	mul.lo.s64 	%rd254, %rd253, %rd2;
	shr.u64 	%rd255, %rd254, %r18;
	mul.lo.s64 	%rd256, %rd255, %rd8;
	sub.s64 	%rd257, %rd252, %rd256;
	setp.lt.u64 	%p114, %rd257, %rd8;
	selp.b64 	%rd258, 0, %rd8, %p114;
	sub.s64 	%rd259, %rd257, %rd258;
	cvt.u32.u64 	%r539, %rd257;
	cvt.u32.u64 	%r540, %rd258;
	sub.s32 	%r541, %r539, %r540;
	shr.u32 	%r542, %r541, 1;
	and.b64  	%rd260, %rd259, 1;
	setp.eq.b64 	%p115, %rd260, 1;
	selp.b32 	%r543, %r5, 0, %p115;
	add.s32 	%r544, %r542, %r543;
	st.shared.u32 	[%r12+8192], %r544;
	shr.u32 	%r545, %r19, 11;
	mul.wide.u32 	%rd261, %r545, 4;
	add.s64 	%rd262, %rd4, %rd261;
	ld.global.u32 	%r546, [%rd262+64];
	ld.shared.u32 	%r547, [%r12+4096];
	ld.shared.u32 	%r548, [%r12+12288];
	add.s32 	%r549, %r548, %r547;
	setp.lt.u32 	%p116, %r549, %r1;
	selp.b32 	%r550, 0, %r1, %p116;
	sub.s32 	%r551, %r549, %r550;
	shr.u32 	%r552, %r551, 1;
	and.b32  	%r553, %r551, 1;
	setp.eq.b32 	%p117, %r553, 1;
	selp.b32 	%r554, %r5, 0, %p117;
	add.s32 	%r555, %r554, %r552;
	st.shared.u32 	[%r12+4096], %r555;
	setp.lt.u32 	%p118, %r547, %r548;
	selp.b32 	%r556, %r1, 0, %p118;
	sub.s32 	%r557, %r547, %r548;
	add.s32 	%r558, %r557, %r556;
	mul.wide.u32 	%rd263, %r558, %r546;
	shr.u64 	%rd264, %rd263, %r17;
	mul.lo.s64 	%rd265, %rd264, %rd2;
	shr.u64 	%rd266, %rd265, %r18;
	mul.lo.s64 	%rd267, %rd266, %rd8;
	sub.s64 	%rd268, %rd263, %rd267;
	setp.lt.u64 	%p119, %rd268, %rd8;
	selp.b64 	%rd269, 0, %rd8, %p119;
	sub.s64 	%rd270, %rd268, %rd269;
	cvt.u32.u64 	%r559, %rd268;
	cvt.u32.u64 	%r560, %rd269;
	sub.s32 	%r561, %r559, %r560;
	shr.u32 	%r562, %r561, 1;
	and.b64  	%rd271, %rd270, 1;
	setp.eq.b64 	%p120, %rd271, 1;
	selp.b32 	%r563, %r5, 0, %p120;
	add.s32 	%r564, %r562, %r563;
	st.shared.u32 	[%r12+12288], %r564;
	bar.sync 	0;
	ld.shared.u32 	%r565, [%r12];
	st.global.u32 	[%rd7], %r565;
	ld.shared.u32 	%r566, [%r12+4096];
	st.global.u32 	[%rd7+4096], %r566;
	ld.shared.u32 	%r567, [%r12+8192];
	st.global.u32 	[%rd7+8192], %r567;
	ld.shared.u32 	%r568, [%r12+12288];
	st.global.u32 	[%rd7+12288], %r568;
	ret;

}
	// .globl	_Z16GSBasedINTTInnerILj8ELj65536EEvPjjjiS0_
.visible .entry _Z16GSBasedINTTInnerILj8ELj65536EEvPjjjiS0_(
	.param .u64 .ptr .align 1 _Z16GSBasedINTTInnerILj8ELj65536EEvPjjjiS0__param_0,
	.param .u32 _Z16GSBasedINTTInnerILj8ELj65536EEvPjjjiS0__param_1,
	.param .u32 _Z16GSBasedINTTInnerILj8ELj65536EEvPjjjiS0__param_2,
	.param .u32 _Z16GSBasedINTTInnerILj8ELj65536EEvPjjjiS0__param_3,
	.param .u64 .ptr .align 1 _Z16GSBasedINTTInnerILj8ELj65536EEvPjjjiS0__param_4
)
{
	.reg .pred 	%p<6>;
	.reg .b32 	%r<36>;
	.reg .b64 	%rd<20>;

	ld.param.u64 	%rd1, [_Z16GSBasedINTTInnerILj8ELj65536EEvPjjjiS0__param_0];
	ld.param.u32 	%r1, [_Z16GSBasedINTTInnerILj8ELj65536EEvPjjjiS0__param_1];
	ld.param.u32 	%rd2, [_Z16GSBasedINTTInnerILj8ELj65536EEvPjjjiS0__param_2];
	ld.param.u32 	%r2, [_Z16GSBasedINTTInnerILj8ELj65536EEvPjjjiS0__param_3];
	ld.param.u64 	%rd3, [_Z16GSBasedINTTInnerILj8ELj65536EEvPjjjiS0__param_4];
	cvta.to.global.u64 	%rd4, %rd1;
	cvta.to.global.u64 	%rd5, %rd3;
	mov.u32 	%r3, %ctaid.x;
	shl.b32 	%r4, %r3, 10;
	mov.u32 	%r5, %tid.x;
	or.b32  	%r6, %r4, %r5;
	shr.s32 	%r7, %r4, 31;
	shr.u32 	%r8, %r7, 20;
	add.s32 	%r9, %r6, %r8;
	shr.s32 	%r10, %r9, 12;
	and.b32  	%r11, %r9, -4096;
	add.s32 	%r12, %r11, %r6;
	mul.wide.s32 	%rd6, %r10, 4;
	add.s64 	%rd7, %rd5, %rd6;
	ld.global.u32 	%r13, [%rd7+32];
	mul.wide.s32 	%rd8, %r12, 4;
	add.s64 	%rd9, %rd4, %rd8;
	ld.global.u32 	%r14, [%rd9];
	ld.global.u32 	%r15, [%rd9+16384];
	add.s32 	%r16, %r15, %r14;
	setp.lt.u32 	%p1, %r16, %r1;
	selp.b32 	%r17, 0, %r1, %p1;
	sub.s32 	%r18, %r16, %r17;
	add.s32 	%r19, %r1, 1;
	shr.u32 	%r20, %r19, 1;
	shr.u32 	%r21, %r18, 1;
	and.b32  	%r22, %r18, 1;
	setp.eq.b32 	%p2, %r22, 1;
	selp.b32 	%r23, %r20, 0, %p2;
	add.s32 	%r24, %r23, %r21;
	st.global.u32 	[%rd9], %r24;
	setp.lt.u32 	%p3, %r14, %r15;
	selp.b32 	%r25, %r1, 0, %p3;
	sub.s32 	%r26, %r14, %r15;
	add.s32 	%r27, %r26, %r25;
	mul.wide.u32 	%rd10, %r27, %r13;
	add.s32 	%r28, %r2, -2;
	shr.u64 	%rd11, %rd10, %r28;
	mul.lo.s64 	%rd12, %rd11, %rd2;
	add.s32 	%r29, %r2, 2;
	shr.u64 	%rd13, %rd12, %r29;
	cvt.u64.u32 	%rd14, %r1;
	mul.lo.s64 	%rd15, %rd13, %rd14;
	sub.s64 	%rd16, %rd10, %rd15;
	setp.lt.u64 	%p4, %rd16, %rd14;
	selp.b64 	%rd17, 0, %rd14, %p4;
	sub.s64 	%rd18, %rd16, %rd17;
	cvt.u32.u64 	%r30, %rd16;
	cvt.u32.u64 	%r31, %rd17;
	sub.s32 	%r32, %r30, %r31;
	shr.u32 	%r33, %r32, 1;
	and.b64  	%rd19, %rd18, 1;
	setp.eq.b64 	%p5, %rd19, 1;
	selp.b32 	%r34, %r20, 0, %p5;
	add.s32 	%r35, %r33, %r34;
	st.global.u32 	[%rd9+16384], %r35;
	ret;

}
	// .globl	_Z16GSBasedINTTInnerILj4ELj65536EEvPjjjiS0_
.visible .entry _Z16GSBasedINTTInnerILj4ELj65536EEvPjjjiS0_(
	.param .u64 .ptr .align 1 _Z16GSBasedINTTInnerILj4ELj65536EEvPjjjiS0__param_0,
	.param .u32 _Z16GSBasedINTTInnerILj4ELj65536EEvPjjjiS0__param_1,
	.param .u32 _Z16GSBasedINTTInnerILj4ELj65536EEvPjjjiS0__param_2,
	.param .u32 _Z16GSBasedINTTInnerILj4ELj65536EEvPjjjiS0__param_3,
	.param .u64 .ptr .align 1 _Z16GSBasedINTTInnerILj4ELj65536EEvPjjjiS0__param_4
)
{
	.reg .pred 	%p<6>;
	.reg .b32 	%r<36>;
	.reg .b64 	%rd<20>;

	ld.param.u64 	%rd1, [_Z16GSBasedINTTInnerILj4ELj65536EEvPjjjiS0__param_0];
	ld.param.u32 	%r1, [_Z16GSBasedINTTInnerILj4ELj65536EEvPjjjiS0__param_1];
	ld.param.u32 	%rd2, [_Z16GSBasedINTTInnerILj4ELj65536EEvPjjjiS0__param_2];
	ld.param.u32 	%r2, [_Z16GSBasedINTTInnerILj4ELj65536EEvPjjjiS0__param_3];
	ld.param.u64 	%rd3, [_Z16GSBasedINTTInnerILj4ELj65536EEvPjjjiS0__param_4];
	cvta.to.global.u64 	%rd4, %rd1;
	cvta.to.global.u64 	%rd5, %rd3;
	mov.u32 	%r3, %ctaid.x;
	shl.b32 	%r4, %r3, 10;
	mov.u32 	%r5, %tid.x;
	or.b32  	%r6, %r4, %r5;
	shr.s32 	%r7, %r4, 31;
	shr.u32 	%r8, %r7, 19;
	add.s32 	%r9, %r6, %r8;
	shr.s32 	%r10, %r9, 13;
	and.b32  	%r11, %r9, -8192;
	add.s32 	%r12, %r11, %r6;
	mul.wide.s32 	%rd6, %r10, 4;
	add.s64 	%rd7, %rd5, %rd6;
	ld.global.u32 	%r13, [%rd7+16];
	mul.wide.s32 	%rd8, %r12, 4;
	add.s64 	%rd9, %rd4, %rd8;
	ld.global.u32 	%r14, [%rd9];
	ld.global.u32 	%r15, [%rd9+32768];
	add.s32 	%r16, %r15, %r14;
	setp.lt.u32 	%p1, %r16, %r1;
	selp.b32 	%r17, 0, %r1, %p1;
	sub.s32 	%r18, %r16, %r17;
	add.s32 	%r19, %r1, 1;
	shr.u32 	%r20, %r19, 1;
	shr.u32 	%r21, %r18, 1;
	and.b32  	%r22, %r18, 1;
	setp.eq.b32 	%p2, %r22, 1;
	selp.b32 	%r23, %r20, 0, %p2;
	add.s32 	%r24, %r23, %r21;
	st.global.u32 	[%rd9], %r24;
	setp.lt.u32 	%p3, %r14, %r15;
	selp.b32 	%r25, %r1, 0, %p3;
	sub.s32 	%r26, %r14, %r15;
	add.s32 	%r27, %r26, %r25;
	mul.wide.u32 	%rd10, %r27, %r13;
	add.s32 	%r28, %r2, -2;
	shr.u64 	%rd11, %rd10, %r28;
	mul.lo.s64 	%rd12, %rd11, %rd2;
	add.s32 	%r29, %r2, 2;
	shr.u64 	%rd13, %rd12, %r29;
	cvt.u64.u32 	%rd14, %r1;
	mul.lo.s64 	%rd15, %rd13, %rd14;
	sub.s64 	%rd16, %rd10, %rd15;
	setp.lt.u64 	%p4, %rd16, %rd14;
	selp.b64 	%rd17, 0, %rd14, %p4;
	sub.s64 	%rd18, %rd16, %rd17;
	cvt.u32.u64 	%r30, %rd16;
	cvt.u32.u64 	%r31, %rd17;
	sub.s32 	%r32, %r30, %r31;
	shr.u32 	%r33, %r32, 1;
	and.b64  	%rd19, %rd18, 1;
	setp.eq.b64 	%p5, %rd19, 1;
	selp.b32 	%r34, %r20, 0, %p5;
	add.s32 	%r35, %r33, %r34;
	st.global.u32 	[%rd9+32768], %r35;
	ret;

}
	// .globl	_Z16GSBasedINTTInnerILj2ELj65536EEvPjjjiS0_
.visible .entry _Z16GSBasedINTTInnerILj2ELj65536EEvPjjjiS0_(
	.param .u64 .ptr .align 1 _Z16GSBasedINTTInnerILj2ELj65536EEvPjjjiS0__param_0,
	.param .u32 _Z16GSBasedINTTInnerILj2ELj65536EEvPjjjiS0__param_1,
	.param .u32 _Z16GSBasedINTTInnerILj2ELj65536EEvPjjjiS0__param_2,
	.param .u32 _Z16GSBasedINTTInnerILj2ELj65536EEvPjjjiS0__param_3,
	.param .u64 .ptr .align 1 _Z16GSBasedINTTInnerILj2ELj65536EEvPjjjiS0__param_4
)
{
	.reg .pred 	%p<6>;
	.reg .b32 	%r<36>;
	.reg .b64 	%rd<20>;

	ld.param.u64 	%rd1, [_Z16GSBasedINTTInnerILj2ELj65536EEvPjjjiS0__param_0];
	ld.param.u32 	%r1, [_Z16GSBasedINTTInnerILj2ELj65536EEvPjjjiS0__param_1];
	ld.param.u32 	%rd2, [_Z16GSBasedINTTInnerILj2ELj65536EEvPjjjiS0__param_2];
	ld.param.u32 	%r2, [_Z16GSBasedINTTInnerILj2ELj65536EEvPjjjiS0__param_3];
	ld.param.u64 	%rd3, [_Z16GSBasedINTTInnerILj2ELj65536EEvPjjjiS0__param_4];
	cvta.to.global.u64 	%rd4, %rd1;
	cvta.to.global.u64 	%rd5, %rd3;
	mov.u32 	%r3, %ctaid.x;
	shl.b32 	%r4, %r3, 10;
	mov.u32 	%r5, %tid.x;
	or.b32  	%r6, %r4, %r5;
	shr.s32 	%r7, %r4, 31;
	shr.u32 	%r8, %r7, 18;
	add.s32 	%r9, %r6, %r8;
	shr.s32 	%r10, %r9, 14;
	and.b32  	%r11, %r9, -16384;
	add.s32 	%r12, %r11, %r6;
	mul.wide.s32 	%rd6, %r10, 4;
	add.s64 	%rd7, %rd5, %rd6;
	ld.global.u32 	%r13, [%rd7+8];
	mul.wide.s32 	%rd8, %r12, 4;
	add.s64 	%rd9, %rd4, %rd8;
	ld.global.u32 	%r14, [%rd9];
	ld.global.u32 	%r15, [%rd9+65536];
	add.s32 	%r16, %r15, %r14;
	setp.lt.u32 	%p1, %r16, %r1;
	selp.b32 	%r17, 0, %r1, %p1;
	sub.s32 	%r18, %r16, %r17;
	add.s32 	%r19, %r1, 1;
	shr.u32 	%r20, %r19, 1;
	shr.u32 	%r21, %r18, 1;
	and.b32  	%r22, %r18, 1;
	setp.eq.b32 	%p2, %r22, 1;
	selp.b32 	%r23, %r20, 0, %p2;
	add.s32 	%r24, %r23, %r21;
	st.global.u32 	[%rd9], %r24;
	setp.lt.u32 	%p3, %r14, %r15;
	selp.b32 	%r25, %r1, 0, %p3;
	sub.s32 	%r26, %r14, %r15;
	add.s32 	%r27, %r26, %r25;
	mul.wide.u32 	%rd10, %r27, %r13;
	add.s32 	%r28, %r2, -2;
	shr.u64 	%rd11, %rd10, %r28;
	mul.lo.s64 	%rd12, %rd11, %rd2;
	add.s32 	%r29, %r2, 2;
	shr.u64 	%rd13, %rd12, %r29;
	cvt.u64.u32 	%rd14, %r1;
	mul.lo.s64 	%rd15, %rd13, %rd14;
	sub.s64 	%rd16, %rd10, %rd15;
	setp.lt.u64 	%p4, %rd16, %rd14;
	selp.b64 	%rd17, 0, %rd14, %p4;
	sub.s64 	%rd18, %rd16, %rd17;
	cvt.u32.u64 	%r30, %rd16;
	cvt.u32.u64 	%r31, %rd17;
	sub.s32 	%r32, %r30, %r31;
	shr.u32 	%r33, %r32, 1;
	and.b64  	%rd19, %rd18, 1;
	setp.eq.b64 	%p5, %rd19, 1;
	selp.b32 	%r34, %r20, 0, %p5;
	add.s32 	%r35, %r33, %r34;
	st.global.u32 	[%rd9+65536], %r35;
	ret;

}
	// .globl	_Z16GSBasedINTTInnerILj1ELj65536EEvPjjjiS0_
.visible .entry _Z16GSBasedINTTInnerILj1ELj65536EEvPjjjiS0_(
	.param .u64 .ptr .align 1 _Z16GSBasedINTTInnerILj1ELj65536EEvPjjjiS0__param_0,
	.param .u32 _Z16GSBasedINTTInnerILj1ELj65536EEvPjjjiS0__param_1,
	.param .u32 _Z16GSBasedINTTInnerILj1ELj65536EEvPjjjiS0__param_2,
	.param .u32 _Z16GSBasedINTTInnerILj1ELj65536EEvPjjjiS0__param_3,
	.param .u64 .ptr .align 1 _Z16GSBasedINTTInnerILj1ELj65536EEvPjjjiS0__param_4
)
{
	.reg .pred 	%p<6>;
	.reg .b32 	%r<36>;
	.reg .b64 	%rd<20>;

	ld.param.u64 	%rd1, [_Z16GSBasedINTTInnerILj1ELj65536EEvPjjjiS0__param_0];
	ld.param.u32 	%r1, [_Z16GSBasedINTTInnerILj1ELj65536EEvPjjjiS0__param_1];
	ld.param.u32 	%rd2, [_Z16GSBasedINTTInnerILj1ELj65536EEvPjjjiS0__param_2];
	ld.param.u32 	%r2, [_Z16GSBasedINTTInnerILj1ELj65536EEvPjjjiS0__param_3];
	ld.param.u64 	%rd3, [_Z16GSBasedINTTInnerILj1ELj65536EEvPjjjiS0__param_4];
	cvta.to.global.u64 	%rd4, %rd1;
	cvta.to.global.u64 	%rd5, %rd3;
	mov.u32 	%r3, %ctaid.x;
	shl.b32 	%r4, %r3, 10;
	mov.u32 	%r5, %tid.x;
	or.b32  	%r6, %r4, %r5;
	shr.s32 	%r7, %r4, 31;
	shr.u32 	%r8, %r7, 17;
	add.s32 	%r9, %r6, %r8;
	shr.s32 	%r10, %r9, 15;
	and.b32  	%r11, %r9, -32768;
	add.s32 	%r12, %r11, %r6;
	mul.wide.s32 	%rd6, %r10, 4;
	add.s64 	%rd7, %rd5, %rd6;
	ld.global.u32 	%r13, [%rd7+4];
	mul.wide.s32 	%rd8, %r12, 4;
	add.s64 	%rd9, %rd4, %rd8;
	ld.global.u32 	%r14, [%rd9];
	ld.global.u32 	%r15, [%rd9+131072];
	add.s32 	%r16, %r15, %r14;
	setp.lt.u32 	%p1, %r16, %r1;
	selp.b32 	%r17, 0, %r1, %p1;
	sub.s32 	%r18, %r16, %r17;
	add.s32 	%r19, %r1, 1;
	shr.u32 	%r20, %r19, 1;
	shr.u32 	%r21, %r18, 1;
	and.b32  	%r22, %r18, 1;
	setp.eq.b32 	%p2, %r22, 1;
	selp.b32 	%r23, %r20, 0, %p2;
	add.s32 	%r24, %r23, %r21;
	st.global.u32 	[%rd9], %r24;
	setp.lt.u32 	%p3, %r14, %r15;
	selp.b32 	%r25, %r1, 0, %p3;
	sub.s32 	%r26, %r14, %r15;
	add.s32 	%r27, %r26, %r25;
	mul.wide.u32 	%rd10, %r27, %r13;
	add.s32 	%r28, %r2, -2;
	shr.u64 	%rd11, %rd10, %r28;
	mul.lo.s64 	%rd12, %rd11, %rd2;
	add.s32 	%r29, %r2, 2;
	shr.u64 	%rd13, %rd12, %r29;
	cvt.u64.u32 	%rd14, %r1;
	mul.lo.s64 	%rd15, %rd13, %rd14;
	sub.s64 	%rd16, %rd10, %rd15;
	setp.lt.u64 	%p4, %rd16, %rd14;
	selp.b64 	%rd17, 0, %rd14, %p4;
	sub.s64 	%rd18, %rd16, %rd17;
	cvt.u32.u64 	%r30, %rd16;
	cvt.u32.u64 	%r31, %rd17;
	sub.s32 	%r32, %r30, %r31;
	shr.u32 	%r33, %r32, 1;
	and.b64  	%rd19, %rd18, 1;
	setp.eq.b64 	%p5, %rd19, 1;
	selp.b32 	%r34, %r20, 0, %p5;
	add.s32 	%r35, %r33, %r34;
	st.global.u32 	[%rd9+131072], %r35;
	ret;

}
	// .globl	_Z22GSBasedINTTInnerSingleILj8ELj32768EEvPjjjiS0_
.visible .entry _Z22GSBasedINTTInnerSingleILj8ELj32768EEvPjjjiS0_(
	.param .u64 .ptr .align 1 _Z22GSBasedINTTInnerSingleILj8ELj32768EEvPjjjiS0__param_0,
	.param .u32 _Z22GSBasedINTTInnerSingleILj8ELj32768EEvPjjjiS0__param_1,
	.param .u32 _Z22GSBasedINTTInnerSingleILj8ELj32768EEvPjjjiS0__param_2,
	.param .u32 _Z22GSBasedINTTInnerSingleILj8ELj32768EEvPjjjiS0__param_3,
	.param .u64 .ptr .align 1 _Z22GSBasedINTTInnerSingleILj8ELj32768EEvPjjjiS0__param_4
)
{
	.reg .pred 	%p<121>;
	.reg .b32 	%r<569>;
	.reg .b64 	%rd<272>;

	ld.param.u64 	%rd1, [_Z22GSBasedINTTInnerSingleILj8ELj32768EEvPjjjiS0__param_0];
	ld.param.u32 	%r1, [_Z22GSBasedINTTInnerSingleILj8ELj32768EEvPjjjiS0__param_1];
	ld.param.u32 	%rd2, [_Z22GSBasedINTTInnerSingleILj8ELj32768EEvPjjjiS0__param_2];
	ld.param.u32 	%r2, [_Z22GSBasedINTTInnerSingleILj8ELj32768EEvPjjjiS0__param_3];
	ld.param.u64 	%rd3, [_Z22GSBasedINTTInnerSingleILj8ELj32768EEvPjjjiS0__param_4];
	cvta.to.global.u64 	%rd4, %rd3;
	cvta.to.global.u64 	%rd5, %rd1;
	mov.u32 	%r3, %tid.x;
	add.s32 	%r4, %r1, 1;
	shr.u32 	%r5, %r4, 1;
	mov.u32 	%r6, %ctaid.x;
	shl.b32 	%r7, %r6, 12;
	or.b32  	%r8, %r3, %r7;
	mul.wide.u32 	%rd6, %r8, 4;
	add.s64 	%rd7, %rd5, %rd6;
	ld.global.u32 	%r9, [%rd7];
	shl.b32 	%r10, %r3, 2;
	mov.u32 	%r11, shared_array;
	add.s32 	%r12, %r11, %r10;
	st.shared.u32 	[%r12], %r9;
	ld.global.u32 	%r13, [%rd7+4096];
	st.shared.u32 	[%r12+4096], %r13;
	ld.global.u32 	%r14, [%rd7+8192];
	st.shared.u32 	[%r12+8192], %r14;
	ld.global.u32 	%r15, [%rd7+12288];
	st.shared.u32 	[%r12+12288], %r15;
	bar.sync 	0;
	shl.b32 	%r16, %r6, 11;
	add.s32 	%r17, %r2, -2;
	add.s32 	%r18, %r2, 2;
	cvt.u64.u32 	%rd8, %r1;
	sub.s32 	%r19, %r8, %r16;
	mul.wide.s32 	%rd9, %r19, 4;
	add.s64 	%rd10, %rd4, %rd9;
	ld.global.u32 	%r20, [%rd10+65536];
	add.s32 	%r21, %r12, %r10;
	ld.shared.v2.u32 	{%r22, %r23}, [%r21];
	add.s32 	%r24, %r23, %r22;
	setp.lt.u32 	%p1, %r24, %r1;
	selp.b32 	%r25, 0, %r1, %p1;
	sub.s32 	%r26, %r24, %r25;
	shr.u32 	%r27, %r26, 1;
	and.b32  	%r28, %r26, 1;
	setp.eq.b32 	%p2, %r28, 1;
	selp.b32 	%r29, %r5, 0, %p2;
	add.s32 	%r30, %r29, %r27;
	setp.lt.u32 	%p3, %r22, %r23;
	selp.b32 	%r31, %r1, 0, %p3;
	sub.s32 	%r32, %r22, %r23;
	add.s32 	%r33, %r32, %r31;
	mul.wide.u32 	%rd11, %r33, %r20;
	shr.u64 	%rd12, %rd11, %r17;
	mul.lo.s64 	%rd13, %rd12, %rd2;
	shr.u64 	%rd14, %rd13, %r18;
	mul.lo.s64 	%rd15, %rd14, %rd8;
	sub.s64 	%rd16, %rd11, %rd15;
	setp.lt.u64 	%p4, %rd16, %rd8;
	selp.b64 	%rd17, 0, %rd8, %p4;
	sub.s64 	%rd18, %rd16, %rd17;
	cvt.u32.u64 	%r34, %rd16;
	cvt.u32.u64 	%r35, %rd17;
	sub.s32 	%r36, %r34, %r35;
	shr.u32 	%r37, %r36, 1;
	and.b64  	%rd19, %rd18, 1;
	setp.eq.b64 	%p5, %rd19, 1;
	selp.b32 	%r38, %r5, 0, %p5;
	add.s32 	%r39, %r37, %r38;
	st.shared.v2.u32 	[%r21], {%r30, %r39};
	or.b32  	%r40, %r19, 1024;
	ld.global.u32 	%r41, [%rd10+69632];
	ld.shared.v2.u32 	{%r42, %r43}, [%r21+8192];
	add.s32 	%r44, %r43, %r42;
	setp.lt.u32 	%p6, %r44, %r1;
	selp.b32 	%r45, 0, %r1, %p6;
	sub.s32 	%r46, %r44, %r45;
	shr.u32 	%r47, %r46, 1;
	and.b32  	%r48, %r46, 1;
	setp.eq.b32 	%p7, %r48, 1;
	selp.b32 	%r49, %r5, 0, %p7;
	add.s32 	%r50, %r49, %r47;
	setp.lt.u32 	%p8, %r42, %r43;
	selp.b32 	%r51, %r1, 0, %p8;
	sub.s32 	%r52, %r42, %r43;
	add.s32 	%r53, %r52, %r51;
	mul.wide.u32 	%rd20, %r53, %r41;
	shr.u64 	%rd21, %rd20, %r17;
	mul.lo.s64 	%rd22, %rd21, %rd2;
	shr.u64 	%rd23, %rd22, %r18;
	mul.lo.s64 	%rd24, %rd23, %rd8;
	sub.s64 	%rd25, %rd20, %rd24;
	setp.lt.u64 	%p9, %rd25, %rd8;
	selp.b64 	%rd26, 0, %rd8, %p9;
	sub.s64 	%rd27, %rd25, %rd26;
	cvt.u32.u64 	%r54, %rd25;
	cvt.u32.u64 	%r55, %rd26;
	sub.s32 	%r56, %r54, %r55;
	shr.u32 	%r57, %r56, 1;
	and.b64  	%rd28, %rd27, 1;
	setp.eq.b64 	%p10, %rd28, 1;
	selp.b32 	%r58, %r5, 0, %p10;
	add.s32 	%r59, %r57, %r58;
	st.shared.v2.u32 	[%r21+8192], {%r50, %r59};
	bar.sync 	0;
	shr.u32 	%r60, %r19, 1;
	mul.wide.u32 	%rd29, %r60, 4;
	add.s64 	%rd30, %rd4, %rd29;
	ld.global.u32 	%r61, [%rd30+32768];
	shl.b32 	%r62, %r3, 3;
	and.b32  	%r63, %r62, 8176;
	and.b32  	%r64, %r10, 4;
	or.b32  	%r65, %r63, %r64;
	add.s32 	%r66, %r11, %r65;
	ld.shared.u32 	%r67, [%r66];
	ld.shared.u32 	%r68, [%r66+8];
	add.s32 	%r69, %r68, %r67;
	setp.lt.u32 	%p11, %r69, %r1;
	selp.b32 	%r70, 0, %r1, %p11;
	sub.s32 	%r71, %r69, %r70;
	shr.u32 	%r72, %r71, 1;
	and.b32  	%r73, %r71, 1;
	setp.eq.b32 	%p12, %r73, 1;
	selp.b32 	%r74, %r5, 0, %p12;
	add.s32 	%r75, %r74, %r72;
	st.shared.u32 	[%r66], %r75;
	setp.lt.u32 	%p13, %r67, %r68;
	selp.b32 	%r76, %r1, 0, %p13;
	sub.s32 	%r77, %r67, %r68;
	add.s32 	%r78, %r77, %r76;
	mul.wide.u32 	%rd31, %r78, %r61;
	shr.u64 	%rd32, %rd31, %r17;
	mul.lo.s64 	%rd33, %rd32, %rd2;
	shr.u64 	%rd34, %rd33, %r18;
	mul.lo.s64 	%rd35, %rd34, %rd8;
	sub.s64 	%rd36, %rd31, %rd35;
	setp.lt.u64 	%p14, %rd36, %rd8;
	selp.b64 	%rd37, 0, %rd8, %p14;
	sub.s64 	%rd38, %rd36, %rd37;
	cvt.u32.u64 	%r79, %rd36;
	cvt.u32.u64 	%r80, %rd37;
	sub.s32 	%r81, %r79, %r80;
	shr.u32 	%r82, %r81, 1;
	and.b64  	%rd39, %rd38, 1;
	setp.eq.b64 	%p15, %rd39, 1;
	selp.b32 	%r83, %r5, 0, %p15;
	add.s32 	%r84, %r82, %r83;
	st.shared.u32 	[%r66+8], %r84;
	shr.u32 	%r85, %r40, 1;
	mul.wide.u32 	%rd40, %r85, 4;
	add.s64 	%rd41, %rd4, %rd40;
	ld.global.u32 	%r86, [%rd41+32768];
	or.b32  	%r87, %r62, 8192;
	and.b32  	%r88, %r87, 16368;
	or.b32  	%r89, %r88, %r64;
	add.s32 	%r90, %r11, %r89;
	ld.shared.u32 	%r91, [%r90];
	ld.shared.u32 	%r92, [%r90+8];
	add.s32 	%r93, %r92, %r91;
	setp.lt.u32 	%p16, %r93, %r1;
	selp.b32 	%r94, 0, %r1, %p16;
	sub.s32 	%r95, %r93, %r94;
	shr.u32 	%r96, %r95, 1;
	and.b32  	%r97, %r95, 1;
	setp.eq.b32 	%p17, %r97, 1;
	selp.b32 	%r98, %r5, 0, %p17;
	add.s32 	%r99, %r98, %r96;
	st.shared.u32 	[%r90], %r99;
	setp.lt.u32 	%p18, %r91, %r92;
	selp.b32 	%r100, %r1, 0, %p18;
	sub.s32 	%r101, %r91, %r92;
	add.s32 	%r102, %r101, %r100;
	mul.wide.u32 	%rd42, %r102, %r86;
	shr.u64 	%rd43, %rd42, %r17;
	mul.lo.s64 	%rd44, %rd43, %rd2;
	shr.u64 	%rd45, %rd44, %r18;
	mul.lo.s64 	%rd46, %rd45, %rd8;
	sub.s64 	%rd47, %rd42, %rd46;
	setp.lt.u64 	%p19, %rd47, %rd8;
	selp.b64 	%rd48, 0, %rd8, %p19;
	sub.s64 	%rd49, %rd47, %rd48;
	cvt.u32.u64 	%r103, %rd47;
	cvt.u32.u64 	%r104, %rd48;
	sub.s32 	%r105, %r103, %r104;
	shr.u32 	%r106, %r105, 1;
	and.b64  	%rd50, %rd49, 1;
	setp.eq.b64 	%p20, %rd50, 1;
	selp.b32 	%r107, %r5, 0, %p20;
	add.s32 	%r108, %r106, %r107;
	st.shared.u32 	[%r90+8], %r108;
	bar.sync 	0;
	and.b32  	%r109, %r19, -1028;
	cvt.u64.u32 	%rd51, %r109;
	add.s64 	%rd52, %rd4, %rd51;
	ld.global.u32 	%r110, [%rd52+16384];
	and.b32  	%r111, %r62, 8160;
	and.b32  	%r112, %r10, 12;
	or.b32  	%r113, %r111, %r112;
	add.s32 	%r114, %r11, %r113;
	ld.shared.u32 	%r115, [%r114];
	ld.shared.u32 	%r116, [%r114+16];
	add.s32 	%r117, %r116, %r115;
	setp.lt.u32 	%p21, %r117, %r1;
	selp.b32 	%r118, 0, %r1, %p21;
	sub.s32 	%r119, %r117, %r118;
	shr.u32 	%r120, %r119, 1;
	and.b32  	%r121, %r119, 1;
	setp.eq.b32 	%p22, %r121, 1;
	selp.b32 	%r122, %r5, 0, %p22;
	add.s32 	%r123, %r122, %r120;
	st.shared.u32 	[%r114], %r123;
	setp.lt.u32 	%p23, %r115, %r116;
	selp.b32 	%r124, %r1, 0, %p23;
	sub.s32 	%r125, %r115, %r116;
	add.s32 	%r126, %r125, %r124;
	mul.wide.u32 	%rd53, %r126, %r110;
	shr.u64 	%rd54, %rd53, %r17;
	mul.lo.s64 	%rd55, %rd54, %rd2;
	shr.u64 	%rd56, %rd55, %r18;
	mul.lo.s64 	%rd57, %rd56, %rd8;
	sub.s64 	%rd58, %rd53, %rd57;
	setp.lt.u64 	%p24, %rd58, %rd8;
	selp.b64 	%rd59, 0, %rd8, %p24;
	sub.s64 	%rd60, %rd58, %rd59;
	cvt.u32.u64 	%r127, %rd58;
	cvt.u32.u64 	%r128, %rd59;
	sub.s32 	%r129, %r127, %r128;
	shr.u32 	%r130, %r129, 1;
	and.b64  	%rd61, %rd60, 1;
	setp.eq.b64 	%p25, %rd61, 1;
	selp.b32 	%r131, %r5, 0, %p25;
	add.s32 	%r132, %r130, %r131;
	st.shared.u32 	[%r114+16], %r132;
	and.b32  	%r133, %r40, -4;
	cvt.u64.u32 	%rd62, %r133;
	add.s64 	%rd63, %rd4, %rd62;
	ld.global.u32 	%r134, [%rd63+16384];
	and.b32  	%r135, %r87, 16352;
	or.b32  	%r136, %r135, %r112;
	add.s32 	%r137, %r11, %r136;
	ld.shared.u32 	%r138, [%r137];
	ld.shared.u32 	%r139, [%r137+16];
	add.s32 	%r140, %r139, %r138;
	setp.lt.u32 	%p26, %r140, %r1;
	selp.b32 	%r141, 0, %r1, %p26;
	sub.s32 	%r142, %r140, %r141;
	shr.u32 	%r143, %r142, 1;
	and.b32  	%r144, %r142, 1;
	setp.eq.b32 	%p27, %r144, 1;
	selp.b32 	%r145, %r5, 0, %p27;
	add.s32 	%r146, %r145, %r143;
	st.shared.u32 	[%r137], %r146;
	setp.lt.u32 	%p28, %r138, %r139;
	selp.b32 	%r147, %r1, 0, %p28;
	sub.s32 	%r148, %r138, %r139;
	add.s32 	%r149, %r148, %r147;
	mul.wide.u32 	%rd64, %r149, %r134;
	shr.u64 	%rd65, %rd64, %r17;
	mul.lo.s64 	%rd66, %rd65, %rd2;
	shr.u64 	%rd67, %rd66, %r18;
	mul.lo.s64 	%rd68, %rd67, %rd8;
	sub.s64 	%rd69, %rd64, %rd68;
	setp.lt.u64 	%p29, %rd69, %rd8;
	selp.b64 	%rd70, 0, %rd8, %p29;
	sub.s64 	%rd71, %rd69, %rd70;
	cvt.u32.u64 	%r150, %rd69;
	cvt.u32.u64 	%r151, %rd70;
	sub.s32 	%r152, %r150, %r151;
	shr.u32 	%r153, %r152, 1;
	and.b64  	%rd72, %rd71, 1;
	setp.eq.b64 	%p30, %rd72, 1;
	selp.b32 	%r154, %r5, 0, %p30;
	add.s32 	%r155, %r153, %r154;
	st.shared.u32 	[%r137+16], %r155;
	bar.sync 	0;
	shr.u32 	%r156, %r19, 3;
	mul.wide.u32 	%rd73, %r156, 4;
	add.s64 	%rd74, %rd4, %rd73;
	ld.global.u32 	%r157, [%rd74+8192];
	and.b32  	%r158, %r62, 8128;
	and.b32  	%r159, %r10, 28;
	or.b32  	%r160, %r158, %r159;
	add.s32 	%r161, %r11, %r160;
	ld.shared.u32 	%r162, [%r161];
	ld.shared.u32 	%r163, [%r161+32];
	add.s32 	%r164, %r163, %r162;
	setp.lt.u32 	%p31, %r164, %r1;
	selp.b32 	%r165, 0, %r1, %p31;
	sub.s32 	%r166, %r164, %r165;
	shr.u32 	%r167, %r166, 1;
	and.b32  	%r168, %r166, 1;
	setp.eq.b32 	%p32, %r168, 1;
	selp.b32 	%r169, %r5, 0, %p32;
	add.s32 	%r170, %r169, %r167;
	st.shared.u32 	[%r161], %r170;
	setp.lt.u32 	%p33, %r162, %r163;
	selp.b32 	%r171, %r1, 0, %p33;
	sub.s32 	%r172, %r162, %r163;
	add.s32 	%r173, %r172, %r171;
	mul.wide.u32 	%rd75, %r173, %r157;
	shr.u64 	%rd76, %rd75, %r17;
	mul.lo.s64 	%rd77, %rd76, %rd2;
	shr.u64 	%rd78, %rd77, %r18;
	mul.lo.s64 	%rd79, %rd78, %rd8;
	sub.s64 	%rd80, %rd75, %rd79;
	setp.lt.u64 	%p34, %rd80, %rd8;
	selp.b64 	%rd81, 0, %rd8, %p34;
	sub.s64 	%rd82, %rd80, %rd81;
	cvt.u32.u64 	%r174, %rd80;
	cvt.u32.u64 	%r175, %rd81;
	sub.s32 	%r176, %r174, %r175;
	shr.u32 	%r177, %r176, 1;
	and.b64  	%rd83, %rd82, 1;
	setp.eq.b64 	%p35, %rd83, 1;
	selp.b32 	%r178, %r5, 0, %p35;
	add.s32 	%r179, %r177, %r178;
	st.shared.u32 	[%r161+32], %r179;
	shr.u32 	%r180, %r40, 3;
	mul.wide.u32 	%rd84, %r180, 4;
	add.s64 	%rd85, %rd4, %rd84;
	ld.global.u32 	%r181, [%rd85+8192];
	and.b32  	%r182, %r87, 16320;
	or.b32  	%r183, %r182, %r159;
	add.s32 	%r184, %r11, %r183;
	ld.shared.u32 	%r185, [%r184];
	ld.shared.u32 	%r186, [%r184+32];
	add.s32 	%r187, %r186, %r185;
	setp.lt.u32 	%p36, %r187, %r1;
	selp.b32 	%r188, 0, %r1, %p36;
	sub.s32 	%r189, %r187, %r188;
	shr.u32 	%r190, %r189, 1;
	and.b32  	%r191, %r189, 1;
	setp.eq.b32 	%p37, %r191, 1;
	selp.b32 	%r192, %r5, 0, %p37;
	add.s32 	%r193, %r192, %r190;
	st.shared.u32 	[%r184], %r193;
	setp.lt.u32 	%p38, %r185, %r186;
	selp.b32 	%r194, %r1, 0, %p38;
	sub.s32 	%r195, %r185, %r186;
	add.s32 	%r196, %r195, %r194;
	mul.wide.u32 	%rd86, %r196, %r181;
	shr.u64 	%rd87, %rd86, %r17;
	mul.lo.s64 	%rd88, %rd87, %rd2;
	shr.u64 	%rd89, %rd88, %r18;
	mul.lo.s64 	%rd90, %rd89, %rd8;
	sub.s64 	%rd91, %rd86, %rd90;
	setp.lt.u64 	%p39, %rd91, %rd8;
	selp.b64 	%rd92, 0, %rd8, %p39;
	sub.s64 	%rd93, %rd91, %rd92;
	cvt.u32.u64 	%r197, %rd91;
	cvt.u32.u64 	%r198, %rd92;
	sub.s32 	%r199, %r197, %r198;
	shr.u32 	%r200, %r199, 1;
	and.b64  	%rd94, %rd93, 1;
	setp.eq.b64 	%p40, %rd94, 1;
	selp.b32 	%r201, %r5, 0, %p40;
	add.s32 	%r202, %r200, %r201;
	st.shared.u32 	[%r184+32], %r202;
	bar.sync 	0;
	shr.u32 	%r203, %r19, 4;
	mul.wide.u32 	%rd95, %r203, 4;
	add.s64 	%rd96, %rd4, %rd95;
	ld.global.u32 	%r204, [%rd96+4096];
	and.b32  	%r205, %r62, 8064;
	and.b32  	%r206, %r10, 60;
	or.b32  	%r207, %r205, %r206;
	add.s32 	%r208, %r11, %r207;
	ld.shared.u32 	%r209, [%r208];
	ld.shared.u32 	%r210, [%r208+64];
	add.s32 	%r211, %r210, %r209;
	setp.lt.u32 	%p41, %r211, %r1;
	selp.b32 	%r212, 0, %r1, %p41;
	sub.s32 	%r213, %r211, %r212;
	shr.u32 	%r214, %r213, 1;
	and.b32  	%r215, %r213, 1;
	setp.eq.b32 	%p42, %r215, 1;
	selp.b32 	%r216, %r5, 0, %p42;
	add.s32 	%r217, %r216, %r214;
	st.shared.u32 	[%r208], %r217;
	setp.lt.u32 	%p43, %r209, %r210;
	selp.b32 	%r218, %r1, 0, %p43;
	sub.s32 	%r219, %r209, %r210;
	add.s32 	%r220, %r219, %r218;
	mul.wide.u32 	%rd97, %r220, %r204;
	shr.u64 	%rd98, %rd97, %r17;
	mul.lo.s64 	%rd99, %rd98, %rd2;
	shr.u64 	%rd100, %rd99, %r18;
	mul.lo.s64 	%rd101, %rd100, %rd8;
	sub.s64 	%rd102, %rd97, %rd101;
	setp.lt.u64 	%p44, %rd102, %rd8;
	selp.b64 	%rd103, 0, %rd8, %p44;
	sub.s64 	%rd104, %rd102, %rd103;
	cvt.u32.u64 	%r221, %rd102;
	cvt.u32.u64 	%r222, %rd103;
	sub.s32 	%r223, %r221, %r222;
	shr.u32 	%r224, %r223, 1;
	and.b64  	%rd105, %rd104, 1;
	setp.eq.b64 	%p45, %rd105, 1;
	selp.b32 	%r225, %r5, 0, %p45;
	add.s32 	%r226, %r224, %r225;
	st.shared.u32 	[%r208+64], %r226;
	shr.u32 	%r227, %r40, 4;
	mul.wide.u32 	%rd106, %r227, 4;
	add.s64 	%rd107, %rd4, %rd106;
	ld.global.u32 	%r228, [%rd107+4096];
	and.b32  	%r229, %r87, 16256;
	or.b32  	%r230, %r229, %r206;
	add.s32 	%r231, %r11, %r230;
	ld.shared.u32 	%r232, [%r231];
	ld.shared.u32 	%r233, [%r231+64];
	add.s32 	%r234, %r233, %r232;
	setp.lt.u32 	%p46, %r234, %r1;
	selp.b32 	%r235, 0, %r1, %p46;
	sub.s32 	%r236, %r234, %r235;
	shr.u32 	%r237, %r236, 1;
	and.b32  	%r238, %r236, 1;
	setp.eq.b32 	%p47, %r238, 1;
	selp.b32 	%r239, %r5, 0, %p47;
	add.s32 	%r240, %r239, %r237;
	st.shared.u32 	[%r231], %r240;
	setp.lt.u32 	%p48, %r232, %r233;
	selp.b32 	%r241, %r1, 0, %p48;
	sub.s32 	%r242, %r232, %r233;
	add.s32 	%r243, %r242, %r241;
	mul.wide.u32 	%rd108, %r243, %r228;
	shr.u64 	%rd109, %rd108, %r17;
	mul.lo.s64 	%rd110, %rd109, %rd2;
	shr.u64 	%rd111, %rd110, %r18;
	mul.lo.s64 	%rd112, %rd111, %rd8;
	sub.s64 	%rd113, %rd108, %rd112;
	setp.lt.u64 	%p49, %rd113, %rd8;
	selp.b64 	%rd114, 0, %rd8, %p49;
	sub.s64 	%rd115, %rd113, %rd114;
	cvt.u32.u64 	%r244, %rd113;
	cvt.u32.u64 	%r245, %rd114;
	sub.s32 	%r246, %r244, %r245;
	shr.u32 	%r247, %r246, 1;
	and.b64  	%rd116, %rd115, 1;
	setp.eq.b64 	%p50, %rd116, 1;
	selp.b32 	%r248, %r5, 0, %p50;
	add.s32 	%r249, %r247, %r248;
	st.shared.u32 	[%r231+64], %r249;
	bar.sync 	0;
	shr.u32 	%r250, %r19, 5;
	mul.wide.u32 	%rd117, %r250, 4;
	add.s64 	%rd118, %rd4, %rd117;
	ld.global.u32 	%r251, [%rd118+2048];
	and.b32  	%r252, %r62, 7936;
	and.b32  	%r253, %r10, 124;
	or.b32  	%r254, %r252, %r253;
	add.s32 	%r255, %r11, %r254;
	ld.shared.u32 	%r256, [%r255];
	ld.shared.u32 	%r257, [%r255+128];
	add.s32 	%r258, %r257, %r256;
	setp.lt.u32 	%p51, %r258, %r1;
	selp.b32 	%r259, 0, %r1, %p51;
	sub.s32 	%r260, %r258, %r259;
	shr.u32 	%r261, %r260, 1;
	and.b32  	%r262, %r260, 1;
	setp.eq.b32 	%p52, %r262, 1;
	selp.b32 	%r263, %r5, 0, %p52;
	add.s32 	%r264, %r263, %r261;
	st.shared.u32 	[%r255], %r264;
	setp.lt.u32 	%p53, %r256, %r257;
	selp.b32 	%r265, %r1, 0, %p53;
	sub.s32 	%r266, %r256, %r257;
	add.s32 	%r267, %r266, %r265;
	mul.wide.u32 	%rd119, %r267, %r251;
	shr.u64 	%rd120, %rd119, %r17;
	mul.lo.s64 	%rd121, %rd120, %rd2;
	shr.u64 	%rd122, %rd121, %r18;
	mul.lo.s64 	%rd123, %rd122, %rd8;
	sub.s64 	%rd124, %rd119, %rd123;
	setp.lt.u64 	%p54, %rd124, %rd8;
	selp.b64 	%rd125, 0, %rd8, %p54;
	sub.s64 	%rd126, %rd124, %rd125;
	cvt.u32.u64 	%r268, %rd124;
	cvt.u32.u64 	%r269, %rd125;
	sub.s32 	%r270, %r268, %r269;
	shr.u32 	%r271, %r270, 1;
	and.b64  	%rd127, %rd126, 1;
	setp.eq.b64 	%p55, %rd127, 1;
	selp.b32 	%r272, %r5, 0, %p55;
	add.s32 	%r273, %r271, %r272;
	st.shared.u32 	[%r255+128], %r273;
	shr.u32 	%r274, %r40, 5;
	mul.wide.u32 	%rd128, %r274, 4;
	add.s64 	%rd129, %rd4, %rd128;
	ld.global.u32 	%r275, [%rd129+2048];
	and.b32  	%r276, %r87, 16128;
	or.b32  	%r277, %r276, %r253;
	add.s32 	%r278, %r11, %r277;
	ld.shared.u32 	%r279, [%r278];
	ld.shared.u32 	%r280, [%r278+128];
	add.s32 	%r281, %r280, %r279;
	setp.lt.u32 	%p56, %r281, %r1;
	selp.b32 	%r282, 0, %r1, %p56;
	sub.s32 	%r283, %r281, %r282;
	shr.u32 	%r284, %r283, 1;
	and.b32  	%r285, %r283, 1;
	setp.eq.b32 	%p57, %r285, 1;
	selp.b32 	%r286, %r5, 0, %p57;
	add.s32 	%r287, %r286, %r284;
	st.shared.u32 	[%r278], %r287;
	setp.lt.u32 	%p58, %r279, %r280;
	selp.b32 	%r288, %r1, 0, %p58;
	sub.s32 	%r289, %r279, %r280;
	add.s32 	%r290, %r289, %r288;
	mul.wide.u32 	%rd130, %r290, %r275;
	shr.u64 	%rd131, %rd130, %r17;
	mul.lo.s64 	%rd132, %rd131, %rd2;
	shr.u64 	%rd133, %rd132, %r18;
	mul.lo.s64 	%rd134, %rd133, %rd8;
	sub.s64 	%rd135, %rd130, %rd134;
	setp.lt.u64 	%p59, %rd135, %rd8;
	selp.b64 	%rd136, 0, %rd8, %p59;
	sub.s64 	%rd137, %rd135, %rd136;
	cvt.u32.u64 	%r291, %rd135;
	cvt.u32.u64 	%r292, %rd136;
	sub.s32 	%r293, %r291, %r292;
	shr.u32 	%r294, %r293, 1;
	and.b64  	%rd138, %rd137, 1;
	setp.eq.b64 	%p60, %rd138, 1;
	selp.b32 	%r295, %r5, 0, %p60;
	add.s32 	%r296, %r294, %r295;
	st.shared.u32 	[%r278+128], %r296;
	bar.sync 	0;
	shr.u32 	%r297, %r19, 6;
	mul.wide.u32 	%rd139, %r297, 4;
	add.s64 	%rd140, %rd4, %rd139;
	ld.global.u32 	%r298, [%rd140+1024];
	and.b32  	%r299, %r62, 7680;
	and.b32  	%r300, %r10, 252;
	or.b32  	%r301, %r299, %r300;
	add.s32 	%r302, %r11, %r301;
	ld.shared.u32 	%r303, [%r302];
	ld.shared.u32 	%r304, [%r302+256];
	add.s32 	%r305, %r304, %r303;
	setp.lt.u32 	%p61, %r305, %r1;
	selp.b32 	%r306, 0, %r1, %p61;
	sub.s32 	%r307, %r305, %r306;
	shr.u32 	%r308, %r307, 1;
	and.b32  	%r309, %r307, 1;
	setp.eq.b32 	%p62, %r309, 1;
	selp.b32 	%r310, %r5, 0, %p62;
	add.s32 	%r311, %r310, %r308;
	st.shared.u32 	[%r302], %r311;
	setp.lt.u32 	%p63, %r303, %r304;
	selp.b32 	%r312, %r1, 0, %p63;
	sub.s32 	%r313, %r303, %r304;
	add.s32 	%r314, %r313, %r312;
	mul.wide.u32 	%rd141, %r314, %r298;
	shr.u64 	%rd142, %rd141, %r17;
	mul.lo.s64 	%rd143, %rd142, %rd2;
	shr.u64 	%rd144, %rd143, %r18;
	mul.lo.s64 	%rd145, %rd144, %rd8;
	sub.s64 	%rd146, %rd141, %rd145;
	setp.lt.u64 	%p64, %rd146, %rd8;
	selp.b64 	%rd147, 0, %rd8, %p64;
	sub.s64 	%rd148, %rd146, %rd147;
	cvt.u32.u64 	%r315, %rd146;
	cvt.u32.u64 	%r316, %rd147;
	sub.s32 	%r317, %r315, %r316;
	shr.u32 	%r318, %r317, 1;
	and.b64  	%rd149, %rd148, 1;
	setp.eq.b64 	%p65, %rd149, 1;
	selp.b32 	%r319, %r5, 0, %p65;
	add.s32 	%r320, %r318, %r319;
	st.shared.u32 	[%r302+256], %r320;
	shr.u32 	%r321, %r40, 6;
	mul.wide.u32 	%rd150, %r321, 4;
	add.s64 	%rd151, %rd4, %rd150;
	ld.global.u32 	%r322, [%rd151+1024];
	and.b32  	%r323, %r87, 15872;
	or.b32  	%r324, %r323, %r300;
	add.s32 	%r325, %r11, %r324;
	ld.shared.u32 	%r326, [%r325];
	ld.shared.u32 	%r327, [%r325+256];
	add.s32 	%r328, %r327, %r326;
	setp.lt.u32 	%p66, %r328, %r1;
	selp.b32 	%r329, 0, %r1, %p66;
	sub.s32 	%r330, %r328, %r329;
	shr.u32 	%r331, %r330, 1;
	and.b32  	%r332, %r330, 1;
	setp.eq.b32 	%p67, %r332, 1;
	selp.b32 	%r333, %r5, 0, %p67;
	add.s32 	%r334, %r333, %r331;
	st.shared.u32 	[%r325], %r334;
	setp.lt.u32 	%p68, %r326, %r327;
	selp.b32 	%r335, %r1, 0, %p68;
	sub.s32 	%r336, %r326, %r327;
	add.s32 	%r337, %r336, %r335;
	mul.wide.u32 	%rd152, %r337, %r322;
	shr.u64 	%rd153, %rd152, %r17;
	mul.lo.s64 	%rd154, %rd153, %rd2;
	shr.u64 	%rd155, %rd154, %r18;
	mul.lo.s64 	%rd156, %rd155, %rd8;
	sub.s64 	%rd157, %rd152, %rd156;
	setp.lt.u64 	%p69, %rd157, %rd8;
	selp.b64 	%rd158, 0, %rd8, %p69;
	sub.s64 	%rd159, %rd157, %rd158;
	cvt.u32.u64 	%r338, %rd157;
	cvt.u32.u64 	%r339, %rd158;
	sub.s32 	%r340, %r338, %r339;
	shr.u32 	%r341, %r340, 1;
	and.b64  	%rd160, %rd159, 1;
	setp.eq.b64 	%p70, %rd160, 1;
	selp.b32 	%r342, %r5, 0, %p70;
	add.s32 	%r343, %r341, %r342;
	st.shared.u32 	[%r325+256], %r343;
	bar.sync 	0;
	shr.u32 	%r344, %r19, 7;
	mul.wide.u32 	%rd161, %r344, 4;
	add.s64 	%rd162, %rd4, %rd161;
	ld.global.u32 	%r345, [%rd162+512];
	and.b32  	%r346, %r62, 7168;
	and.b32  	%r347, %r10, 508;
	or.b32  	%r348, %r346, %r347;
	add.s32 	%r349, %r11, %r348;
	ld.shared.u32 	%r350, [%r349];
	ld.shared.u32 	%r351, [%r349+512];
	add.s32 	%r352, %r351, %r350;
	setp.lt.u32 	%p71, %r352, %r1;
	selp.b32 	%r353, 0, %r1, %p71;
	sub.s32 	%r354, %r352, %r353;
	shr.u32 	%r355, %r354, 1;
	and.b32  	%r356, %r354, 1;
	setp.eq.b32 	%p72, %r356, 1;
	selp.b32 	%r357, %r5, 0, %p72;
	add.s32 	%r358, %r357, %r355;
	st.shared.u32 	[%r349], %r358;
	setp.lt.u32 	%p73, %r350, %r351;
	selp.b32 	%r359, %r1, 0, %p73;
	sub.s32 	%r360, %r350, %r351;
	add.s32 	%r361, %r360, %r359;
	mul.wide.u32 	%rd163, %r361, %r345;
	shr.u64 	%rd164, %rd163, %r17;
	mul.lo.s64 	%rd165, %rd164, %rd2;
	shr.u64 	%rd166, %rd165, %r18;
	mul.lo.s64 	%rd167, %rd166, %rd8;
	sub.s64 	%rd168, %rd163, %rd167;
	setp.lt.u64 	%p74, %rd168, %rd8;
	selp.b64 	%rd169, 0, %rd8, %p74;
	sub.s64 	%rd170, %rd168, %rd169;
	cvt.u32.u64 	%r362, %rd168;
	cvt.u32.u64 	%r363, %rd169;
	sub.s32 	%r364, %r362, %r363;
	shr.u32 	%r365, %r364, 1;
	and.b64  	%rd171, %rd170, 1;
	setp.eq.b64 	%p75, %rd171, 1;
	selp.b32 	%r366, %r5, 0, %p75;
	add.s32 	%r367, %r365, %r366;
	st.shared.u32 	[%r349+512], %r367;
	shr.u32 	%r368, %r40, 7;
	mul.wide.u32 	%rd172, %r368, 4;
	add.s64 	%rd173, %rd4, %rd172;
	ld.global.u32 	%r369, [%rd173+512];
	and.b32  	%r370, %r87, 15360;
	or.b32  	%r371, %r370, %r347;
	add.s32 	%r372, %r11, %r371;
	ld.shared.u32 	%r373, [%r372];
	ld.shared.u32 	%r374, [%r372+512];
	add.s32 	%r375, %r374, %r373;
	setp.lt.u32 	%p76, %r375, %r1;
	selp.b32 	%r376, 0, %r1, %p76;
	sub.s32 	%r377, %r375, %r376;
	shr.u32 	%r378, %r377, 1;
	and.b32  	%r379, %r377, 1;
	setp.eq.b32 	%p77, %r379, 1;
	selp.b32 	%r380, %r5, 0, %p77;
	add.s32 	%r381, %r380, %r378;
	st.shared.u32 	[%r372], %r381;
	setp.lt.u32 	%p78, %r373, %r374;
	selp.b32 	%r382, %r1, 0, %p78;
	sub.s32 	%r383, %r373, %r374;
	add.s32 	%r384, %r383, %r382;
	mul.wide.u32 	%rd174, %r384, %r369;
	shr.u64 	%rd175, %rd174, %r17;
	mul.lo.s64 	%rd176, %rd175, %rd2;
	shr.u64 	%rd177, %rd176, %r18;
	mul.lo.s64 	%rd178, %rd177, %rd8;
	sub.s64 	%rd179, %rd174, %rd178;
	setp.lt.u64 	%p79, %rd179, %rd8;
	selp.b64 	%rd180, 0, %rd8, %p79;
	sub.s64 	%rd181, %rd179, %rd180;
	cvt.u32.u64 	%r385, %rd179;
	cvt.u32.u64 	%r386, %rd180;
	sub.s32 	%r387, %r385, %r386;
	shr.u32 	%r388, %r387, 1;
	and.b64  	%rd182, %rd181, 1;
	setp.eq.b64 	%p80, %rd182, 1;
	selp.b32 	%r389, %r5, 0, %p80;
	add.s32 	%r390, %r388, %r389;
	st.shared.u32 	[%r372+512], %r390;
	bar.sync 	0;
	shr.u32 	%r391, %r19, 8;
	mul.wide.u32 	%rd183, %r391, 4;
	add.s64 	%rd184, %rd4, %rd183;
	ld.global.u32 	%r392, [%rd184+256];
	and.b32  	%r393, %r62, 6144;
	and.b32  	%r394, %r10, 1020;
	or.b32  	%r395, %r393, %r394;
	add.s32 	%r396, %r11, %r395;
	ld.shared.u32 	%r397, [%r396];
	ld.shared.u32 	%r398, [%r396+1024];
	add.s32 	%r399, %r398, %r397;
	setp.lt.u32 	%p81, %r399, %r1;
	selp.b32 	%r400, 0, %r1, %p81;
	sub.s32 	%r401, %r399, %r400;
	shr.u32 	%r402, %r401, 1;
	and.b32  	%r403, %r401, 1;
	setp.eq.b32 	%p82, %r403, 1;
	selp.b32 	%r404, %r5, 0, %p82;
	add.s32 	%r405, %r404, %r402;
	st.shared.u32 	[%r396], %r405;
	setp.lt.u32 	%p83, %r397, %r398;
	selp.b32 	%r406, %r1, 0, %p83;
	sub.s32 	%r407, %r397, %r398;
	add.s32 	%r408, %r407, %r406;
	mul.wide.u32 	%rd185, %r408, %r392;
	shr.u64 	%rd186, %rd185, %r17;
	mul.lo.s64 	%rd187, %rd186, %rd2;
	shr.u64 	%rd188, %rd187, %r18;
	mul.lo.s64 	%rd189, %rd188, %rd8;
	sub.s64 	%rd190, %rd185, %rd189;
	setp.lt.u64 	%p84, %rd190, %rd8;
	selp.b64 	%rd191, 0, %rd8, %p84;
	sub.s64 	%rd192, %rd190, %rd191;
	cvt.u32.u64 	%r409, %rd190;
	cvt.u32.u64 	%r410, %rd191;
	sub.s32 	%r411, %r409, %r410;
	shr.u32 	%r412, %r411, 1;
	and.b64  	%rd193, %rd192, 1;
	setp.eq.b64 	%p85, %rd193, 1;
	selp.b32 	%r413, %r5, 0, %p85;
	add.s32 	%r414, %r412, %r413;
	st.shared.u32 	[%r396+1024], %r414;
	shr.u32 	%r415, %r40, 8;
	mul.wide.u32 	%rd194, %r415, 4;
	add.s64 	%rd195, %rd4, %rd194;
	ld.global.u32 	%r416, [%rd195+256];
	and.b32  	%r417, %r87, 14336;
	or.b32  	%r418, %r417, %r394;
	add.s32 	%r419, %r11, %r418;
	ld.shared.u32 	%r420, [%r419];
	ld.shared.u32 	%r421, [%r419+1024];
	add.s32 	%r422, %r421, %r420;
	setp.lt.u32 	%p86, %r422, %r1;
	selp.b32 	%r423, 0, %r1, %p86;
	sub.s32 	%r424, %r422, %r423;
	shr.u32 	%r425, %r424, 1;
	and.b32  	%r426, %r424, 1;
	setp.eq.b32 	%p87, %r426, 1;
	selp.b32 	%r427, %r5, 0, %p87;
	add.s32 	%r428, %r427, %r425;
	st.shared.u32 	[%r419], %r428;
	setp.lt.u32 	%p88, %r420, %r421;
	selp.b32 	%r429, %r1, 0, %p88;
	sub.s32 	%r430, %r420, %r421;
	add.s32 	%r431, %r430, %r429;
	mul.wide.u32 	%rd196, %r431, %r416;
	shr.u64 	%rd197, %rd196, %r17;
	mul.lo.s64 	%rd198, %rd197, %rd2;
	shr.u64 	%rd199, %rd198, %r18;
	mul.lo.s64 	%rd200, %rd199, %rd8;
	sub.s64 	%rd201, %rd196, %rd200;
	setp.lt.u64 	%p89, %rd201, %rd8;
	selp.b64 	%rd202, 0, %rd8, %p89;
	sub.s64 	%rd203, %rd201, %rd202;
	cvt.u32.u64 	%r432, %rd201;
	cvt.u32.u64 	%r433, %rd202;
	sub.s32 	%r434, %r432, %r433;
	shr.u32 	%r435, %r434, 1;
	and.b64  	%rd204, %rd203, 1;
	setp.eq.b64 	%p90, %rd204, 1;
	selp.b32 	%r436, %r5, 0, %p90;
	add.s32 	%r437, %r435, %r436;
	st.shared.u32 	[%r419+1024], %r437;
	bar.sync 	0;
	shr.u32 	%r438, %r19, 9;
	mul.wide.u32 	%rd205, %r438, 4;
	add.s64 	%rd206, %rd4, %rd205;
	ld.global.u32 	%r439, [%rd206+128];
	and.b32  	%r440, %r62, 4096;
	and.b32  	%r441, %r10, 2044;
	or.b32  	%r442, %r440, %r441;
	add.s32 	%r443, %r11, %r442;
	ld.shared.u32 	%r444, [%r443];
	ld.shared.u32 	%r445, [%r443+2048];
	add.s32 	%r446, %r445, %r444;
	setp.lt.u32 	%p91, %r446, %r1;
	selp.b32 	%r447, 0, %r1, %p91;
	sub.s32 	%r448, %r446, %r447;
	shr.u32 	%r449, %r448, 1;
	and.b32  	%r450, %r448, 1;
	setp.eq.b32 	%p92, %r450, 1;
	selp.b32 	%r451, %r5, 0, %p92;
	add.s32 	%r452, %r451, %r449;
	st.shared.u32 	[%r443], %r452;
	setp.lt.u32 	%p93, %r444, %r445;
	selp.b32 	%r453, %r1, 0, %p93;
	sub.s32 	%r454, %r444, %r445;
	add.s32 	%r455, %r454, %r453;
	mul.wide.u32 	%rd207, %r455, %r439;
	shr.u64 	%rd208, %rd207, %r17;
	mul.lo.s64 	%rd209, %rd208, %rd2;
	shr.u64 	%rd210, %rd209, %r18;
	mul.lo.s64 	%rd211, %rd210, %rd8;
	sub.s64 	%rd212, %rd207, %rd211;
	setp.lt.u64 	%p94, %rd212, %rd8;
	selp.b64 	%rd213, 0, %rd8, %p94;
	sub.s64 	%rd214, %rd212, %rd213;
	cvt.u32.u64 	%r456, %rd212;
	cvt.u32.u64 	%r457, %rd213;
	sub.s32 	%r458, %r456, %r457;
	shr.u32 	%r459, %r458, 1;
	and.b64  	%rd215, %rd214, 1;
	setp.eq.b64 	%p95, %rd215, 1;
	selp.b32 	%r460, %r5, 0, %p95;
	add.s32 	%r461, %r459, %r460;
	st.shared.u32 	[%r443+2048], %r461;
	shr.u32 	%r462, %r40, 9;
	mul.wide.u32 	%rd216, %r462, 4;
	add.s64 	%rd217, %rd4, %rd216;
	ld.global.u32 	%r463, [%rd217+128];
	and.b32  	%r464, %r87, 12288;
	or.b32  	%r465, %r464, %r441;
	add.s32 	%r466, %r11, %r465;
	ld.shared.u32 	%r467, [%r466];
	ld.shared.u32 	%r468, [%r466+2048];
	add.s32 	%r469, %r468, %r467;
	setp.lt.u32 	%p96, %r469, %r1;
	selp.b32 	%r470, 0, %r1, %p96;
	sub.s32 	%r471, %r469, %r470;
	shr.u32 	%r472, %r471, 1;
	and.b32  	%r473, %r471, 1;
	setp.eq.b32 	%p97, %r473, 1;
	selp.b32 	%r474, %r5, 0, %p97;
	add.s32 	%r475, %r474, %r472;
	st.shared.u32 	[%r466], %r475;
	setp.lt.u32 	%p98, %r467, %r468;
	selp.b32 	%r476, %r1, 0, %p98;
	sub.s32 	%r477, %r467, %r468;
	add.s32 	%r478, %r477, %r476;
	mul.wide.u32 	%rd218, %r478, %r463;
	shr.u64 	%rd219, %rd218, %r17;
	mul.lo.s64 	%rd220, %rd219, %rd2;
	shr.u64 	%rd221, %rd220, %r18;
	mul.lo.s64 	%rd222, %rd221, %rd8;
	sub.s64 	%rd223, %rd218, %rd222;
	setp.lt.u64 	%p99, %rd223, %rd8;
	selp.b64 	%rd224, 0, %rd8, %p99;
	sub.s64 	%rd225, %rd223, %rd224;
	cvt.u32.u64 	%r479, %rd223;
	cvt.u32.u64 	%r480, %rd224;
	sub.s32 	%r481, %r479, %r480;
	shr.u32 	%r482, %r481, 1;
	and.b64  	%rd226, %rd225, 1;
	setp.eq.b64 	%p100, %rd226, 1;
	selp.b32 	%r483, %r5, 0, %p100;
	add.s32 	%r484, %r482, %r483;
	st.shared.u32 	[%r466+2048], %r484;
	bar.sync 	0;
	shr.u32 	%r485, %r16, 10;
	mul.wide.u32 	%rd227, %r485, 4;
	add.s64 	%rd228, %rd4, %rd227;
	ld.global.u32 	%r486, [%rd228+64];
	ld.shared.u32 	%r487, [%r12];
	ld.shared.u32 	%r488, [%r12+4096];
	add.s32 	%r489, %r488, %r487;
	setp.lt.u32 	%p101, %r489, %r1;
	selp.b32 	%r490, 0, %r1, %p101;
	sub.s32 	%r491, %r489, %r490;
	shr.u32 	%r492, %r491, 1;
	and.b32  	%r493, %r491, 1;
	setp.eq.b32 	%p102, %r493, 1;
	selp.b32 	%r494, %r5, 0, %p102;
	add.s32 	%r495, %r494, %r492;
	st.shared.u32 	[%r12], %r495;
	setp.lt.u32 	%p103, %r487, %r488;
	selp.b32 	%r496, %r1, 0, %p103;
	sub.s32 	%r497, %r487, %r488;
	add.s32 	%r498, %r497, %r496;
	mul.wide.u32 	%rd229, %r498, %r486;
	shr.u64 	%rd230, %rd229, %r17;
	mul.lo.s64 	%rd231, %rd230, %rd2;
	shr.u64 	%rd232, %rd231, %r18;
	mul.lo.s64 	%rd233, %rd232, %rd8;
	sub.s64 	%rd234, %rd229, %rd233;
	setp.lt.u64 	%p104, %rd234, %rd8;
	selp.b64 	%rd235, 0, %rd8, %p104;
	sub.s64 	%rd236, %rd234, %rd235;
	cvt.u32.u64 	%r499, %rd234;
	cvt.u32.u64 	%r500, %rd235;
	sub.s32 	%r501, %r499, %r500;
	shr.u32 	%r502, %r501, 1;
	and.b64  	%rd237, %rd236, 1;
	setp.eq.b64 	%p105, %rd237, 1;
	selp.b32 	%r503, %r5, 0, %p105;
	add.s32 	%r504, %r502, %r503;
	st.shared.u32 	[%r12+4096], %r504;
	or.b32  	%r505, %r485, 1;
	mul.wide.u32 	%rd238, %r505, 4;
	add.s64 	%rd239, %rd4, %rd238;
	ld.global.u32 	%r506, [%rd239+64];
	ld.shared.u32 	%r507, [%r12+8192];
	ld.shared.u32 	%r508, [%r12+12288];
	add.s32 	%r509, %r508, %r507;
	setp.lt.u32 	%p106, %r509, %r1;
	selp.b32 	%r510, 0, %r1, %p106;
	sub.s32 	%r511, %r509, %r510;
	shr.u32 	%r512, %r511, 1;
	and.b32  	%r513, %r511, 1;
	setp.eq.b32 	%p107, %r513, 1;
	selp.b32 	%r514, %r5, 0, %p107;
	add.s32 	%r515, %r514, %r512;
	st.shared.u32 	[%r12+8192], %r515;
	setp.lt.u32 	%p108, %r507, %r508;
	selp.b32 	%r516, %r1, 0, %p108;
	sub.s32 	%r517, %r507, %r508;
	add.s32 	%r518, %r517, %r516;
	mul.wide.u32 	%rd240, %r518, %r506;
	shr.u64 	%rd241, %rd240, %r17;
	mul.lo.s64 	%rd242, %rd241, %rd2;
	shr.u64 	%rd243, %rd242, %r18;
	mul.lo.s64 	%rd244, %rd243, %rd8;
	sub.s64 	%rd245, %rd240, %rd244;
	setp.lt.u64 	%p109, %rd245, %rd8;
	selp.b64 	%rd246, 0, %rd8, %p109;
	sub.s64 	%rd247, %rd245, %rd246;
	cvt.u32.u64 	%r519, %rd245;
	cvt.u32.u64 	%r520, %rd246;
	sub.s32 	%r521, %r519, %r520;
	shr.u32 	%r522, %r521, 1;
	and.b64  	%rd248, %rd247, 1;
	setp.eq.b64 	%p110, %rd248, 1;
	selp.b32 	%r523, %r5, 0, %p110;
	add.s32 	%r524, %r522, %r523;
	st.shared.u32 	[%r12+12288], %r524;
	bar.sync 	0;
	shl.b32 	%r525, %r6, 2;
	cvt.u64.u32 	%rd249, %r525;
	and.b64  	%rd250, %rd249, 8388604;
	add.s64 	%rd251, %rd4, %rd250;
	ld.global.u32 	%r526, [%rd251+32];
	ld.shared.u32 	%r527, [%r12];
	ld.shared.u32 	%r528, [%r12+8192];
	add.s32 	%r529, %r528, %r527;
	setp.lt.u32 	%p111, %r529, %r1;
	selp.b32 	%r530, 0, %r1, %p111;
	sub.s32 	%r531, %r529, %r530;
	shr.u32 	%r532, %r531, 1;
	and.b32  	%r533, %r531, 1;
	setp.eq.b32 	%p112, %r533, 1;
	selp.b32 	%r534, %r5, 0, %p112;
	add.s32 	%r535, %r534, %r532;
	st.shared.u32 	[%r12], %r535;
	setp.lt.u32 	%p113, %r527, %r528;
	selp.b32 	%r536, %r1, 0, %p113;
	sub.s32 	%r537, %r527, %r528;
	add.s32 	%r538, %r537, %r536;
	mul.wide.u32 	%rd252, %r538, %r526;
	shr.u64 	%rd253, %rd252, %r17;
	mul.lo.s64 	%rd254, %rd253, %rd2;
	shr.u64 	%rd255, %rd254, %r18;
	mul.lo.s64 	%rd256, %rd255, %rd8;
	sub.s64 	%rd257, %rd252, %rd256;
	setp.lt.u64 	%p114, %rd257, %rd8;
	selp.b64 	%rd258, 0, %rd8, %p114;
	sub.s64 	%rd259, %rd257, %rd258;
	cvt.u32.u64 	%r539, %rd257;
	cvt.u32.u64 	%r540, %rd258;
	sub.s32 	%r541, %r539, %r540;
	shr.u32 	%r542, %r541, 1;
	and.b64  	%rd260, %rd259, 1;
	setp.eq.b64 	%p115, %rd260, 1;
	selp.b32 	%r543, %r5, 0, %p115;
	add.s32 	%r544, %r542, %r543;
	st.shared.u32 	[%r12+8192], %r544;
	shr.u32 	%r545, %r19, 11;
	mul.wide.u32 	%rd261, %r545, 4;
	add.s64 	%rd262, %rd4, %rd261;
	ld.global.u32 	%r546, [%rd262+32];
	ld.shared.u32 	%r547, [%r12+4096];
	ld.shared.u32 	%r548, [%r12+12288];
	add.s32 	%r549, %r548, %r547;
	setp.lt.u32 	%p116, %r549, %r1;
	selp.b32 	%r550, 0, %r1, %p116;
	sub.s32 	%r551, %r549, %r550;
	shr.u32 	%r552, %r551, 1;
	and.b32  	%r553, %r551, 1;
	setp.eq.b32 	%p117, %r553, 1;
	selp.b32 	%r554, %r5, 0, %p117;
	add.s32 	%r555, %r554, %r552;
	st.shared.u32 	[%r12+4096], %r555;
	setp.lt.u32 	%p118, %r547, %r548;
	selp.b32 	%r556, %r1, 0, %p118;
	sub.s32 	%r557, %r547, %r548;
	add.s32 	%r558, %r557, %r556;
	mul.wide.u32 	%rd263, %r558, %r546;
	shr.u64 	%rd264, %rd263, %r17;
	mul.lo.s64 	%rd265, %rd264, %rd2;
	shr.u64 	%rd266, %rd265, %r18;
	mul.lo.s64 	%rd267, %rd266, %rd8;
	sub.s64 	%rd268, %rd263, %rd267;
	setp.lt.u64 	%p119, %rd268, %rd8;
	selp.b64 	%rd269, 0, %rd8, %p119;
	sub.s64 	%rd270, %rd268, %rd269;
	cvt.u32.u64 	%r559, %rd268;
	cvt.u32.u64 	%r560, %rd269;
	sub.s32 	%r561, %r559, %r560;
	shr.u32 	%r562, %r561, 1;
	and.b64  	%rd271, %rd270, 1;
	setp.eq.b64 	%p120, %rd271, 1;
	selp.b32 	%r563, %r5, 0, %p120;
	add.s32 	%r564, %r562, %r563;
	st.shared.u32 	[%r12+12288], %r564;
	bar.sync 	0;
	ld.shared.u32 	%r565, [%r12];
	st.global.u32 	[%rd7], %r565;
	ld.shared.u32 	%r566, [%r12+4096];
	st.global.u32 	[%rd7+4096], %r566;
	ld.shared.u32 	%r567, [%r12+8192];
	st.global.u32 	[%rd7+8192], %r567;
	ld.shared.u32 	%r568, [%r12+12288];
	st.global.u32 	[%rd7+12288], %r568;
	ret;

}
	// .globl	_Z16GSBasedINTTInnerILj4ELj32768EEvPjjjiS0_
.visible .entry _Z16GSBasedINTTInnerILj4ELj32768EEvPjjjiS0_(
	.param .u64 .ptr .align 1 _Z16GSBasedINTTInnerILj4ELj32768EEvPjjjiS0__param_0,
	.param .u32 _Z16GSBasedINTTInnerILj4ELj32768EEvPjjjiS0__param_1,
	.param .u32 _Z16GSBasedINTTInnerILj4ELj32768EEvPjjjiS0__param_2,
	.param .u32 _Z16GSBasedINTTInnerILj4ELj32768EEvPjjjiS0__param_3,
	.param .u64 .ptr .align 1 _Z16GSBasedINTTInnerILj4ELj32768EEvPjjjiS0__param_4
)
{
	.reg .pred 	%p<6>;
	.reg .b32 	%r<36>;
	.reg .b64 	%rd<20>;

	ld.param.u64 	%rd1, [_Z16GSBasedINTTInnerILj4ELj32768EEvPjjjiS0__param_0];
	ld.param.u32 	%r1, [_Z16GSBasedINTTInnerILj4ELj32768EEvPjjjiS0__param_1];
	ld.param.u32 	%rd2, [_Z16GSBasedINTTInnerILj4ELj32768EEvPjjjiS0__param_2];
	ld.param.u32 	%r2, [_Z16GSBasedINTTInnerILj4ELj32768EEvPjjjiS0__param_3];
	ld.param.u64 	%rd3, [_Z16GSBasedINTTInnerILj4ELj32768EEvPjjjiS0__param_4];
	cvta.to.global.u64 	%rd4, %rd1;
	cvta.to.global.u64 	%rd5, %rd3;
	mov.u32 	%r3, %ctaid.x;
	shl.b32 	%r4, %r3, 10;
	mov.u32 	%r5, %tid.x;
	or.b32  	%r6, %r4, %r5;
	shr.s32 	%r7, %r4, 31;
	shr.u32 	%r8, %r7, 20;
	add.s32 	%r9, %r6, %r8;
	shr.s32 	%r10, %r9, 12;
	and.b32  	%r11, %r9, -4096;
	add.s32 	%r12, %r11, %r6;
	mul.wide.s32 	%rd6, %r10, 4;
	add.s64 	%rd7, %rd5, %rd6;
	ld.global.u32 	%r13, [%rd7+16];
	mul.wide.s32 	%rd8, %r12, 4;
	add.s64 	%rd9, %rd4, %rd8;
	ld.global.u32 	%r14, [%rd9];
	ld.global.u32 	%r15, [%rd9+16384];
	add.s32 	%r16, %r15, %r14;
	setp.lt.u32 	%p1, %r16, %r1;
	selp.b32 	%r17, 0, %r1, %p1;
	sub.s32 	%r18, %r16, %r17;
	add.s32 	%r19, %r1, 1;
	shr.u32 	%r20, %r19, 1;
	shr.u32 	%r21, %r18, 1;
	and.b32  	%r22, %r18, 1;
	setp.eq.b32 	%p2, %r22, 1;
	selp.b32 	%r23, %r20, 0, %p2;
	add.s32 	%r24, %r23, %r21;
	st.global.u32 	[%rd9], %r24;
	setp.lt.u32 	%p3, %r14, %r15;
	selp.b32 	%r25, %r1, 0, %p3;
	sub.s32 	%r26, %r14, %r15;
	add.s32 	%r27, %r26, %r25;
	mul.wide.u32 	%rd10, %r27, %r13;
	add.s32 	%r28, %r2, -2;
	shr.u64 	%rd11, %rd10, %r28;
	mul.lo.s64 	%rd12, %rd11, %rd2;
	add.s32 	%r29, %r2, 2;
	shr.u64 	%rd13, %rd12, %r29;
	cvt.u64.u32 	%rd14, %r1;
	mul.lo.s64 	%rd15, %rd13, %rd14;
	sub.s64 	%rd16, %rd10, %rd15;
	setp.lt.u64 	%p4, %rd16, %rd14;
	selp.b64 	%rd17, 0, %rd14, %p4;
	sub.s64 	%rd18, %rd16, %rd17;
	cvt.u32.u64 	%r30, %rd16;
	cvt.u32.u64 	%r31, %rd17;
	sub.s32 	%r32, %r30, %r31;
	shr.u32 	%r33, %r32, 1;
	and.b64  	%rd19, %rd18, 1;
	setp.eq.b64 	%p5, %rd19, 1;
	selp.b32 	%r34, %r20, 0, %p5;
	add.s32 	%r35, %r33, %r34;
	st.global.u32 	[%rd9+16384], %r35;
	ret;

}
	// .globl	_Z16GSBasedINTTInnerILj2ELj32768EEvPjjjiS0_
.visible .entry _Z16GSBasedINTTInnerILj2ELj32768EEvPjjjiS0_(
	.param .u64 .ptr .align 1 _Z16GSBasedINTTInnerILj2ELj32768EEvPjjjiS0__param_0,
	.param .u32 _Z16GSBasedINTTInnerILj2ELj32768EEvPjjjiS0__param_1,
	.param .u32 _Z16GSBasedINTTInnerILj2ELj32768EEvPjjjiS0__param_2,
	.param .u32 _Z16GSBasedINTTInnerILj2ELj32768EEvPjjjiS0__param_3,
	.param .u64 .ptr .align 1 _Z16GSBasedINTTInnerILj2ELj32768EEvPjjjiS0__param_4
)
{
	.reg .pred 	%p<6>;
	.reg .b32 	%r<36>;
	.reg .b64 	%rd<20>;

	ld.param.u64 	%rd1, [_Z16GSBasedINTTInnerILj2ELj32768EEvPjjjiS0__param_0];
	ld.param.u32 	%r1, [_Z16GSBasedINTTInnerILj2ELj32768EEvPjjjiS0__param_1];
	ld.param.u32 	%rd2, [_Z16GSBasedINTTInnerILj2ELj32768EEvPjjjiS0__param_2];
	ld.param.u32 	%r2, [_Z16GSBasedINTTInnerILj2ELj32768EEvPjjjiS0__param_3];
	ld.param.u64 	%rd3, [_Z16GSBasedINTTInnerILj2ELj32768EEvPjjjiS0__param_4];
	cvta.to.global.u64 	%rd4, %rd1;
	cvta.to.global.u64 	%rd5, %rd3;
	mov.u32 	%r3, %ctaid.x;
	shl.b32 	%r4, %r3, 10;
	mov.u32 	%r5, %tid.x;
	or.b32  	%r6, %r4, %r5;
	shr.s32 	%r7, %r4, 31;
	shr.u32 	%r8, %r7, 19;
	add.s32 	%r9, %r6, %r8;
	shr.s32 	%r10, %r9, 13;
	and.b32  	%r11, %r9, -8192;
	add.s32 	%r12, %r11, %r6;
	mul.wide.s32 	%rd6, %r10, 4;
	add.s64 	%rd7, %rd5, %rd6;
	ld.global.u32 	%r13, [%rd7+8];
	mul.wide.s32 	%rd8, %r12, 4;
	add.s64 	%rd9, %rd4, %rd8;
	ld.global.u32 	%r14, [%rd9];
	ld.global.u32 	%r15, [%rd9+32768];
	add.s32 	%r16, %r15, %r14;
	setp.lt.u32 	%p1, %r16, %r1;
	selp.b32 	%r17, 0, %r1, %p1;
	sub.s32 	%r18, %r16, %r17;
	add.s32 	%r19, %r1, 1;
	shr.u32 	%r20, %r19, 1;
	shr.u32 	%r21, %r18, 1;
	and.b32  	%r22, %r18, 1;
	setp.eq.b32 	%p2, %r22, 1;
	selp.b32 	%r23, %r20, 0, %p2;
	add.s32 	%r24, %r23, %r21;
	st.global.u32 	[%rd9], %r24;
	setp.lt.u32 	%p3, %r14, %r15;
	selp.b32 	%r25, %r1, 0, %p3;
	sub.s32 	%r26, %r14, %r15;
	add.s32 	%r27, %r26, %r25;
	mul.wide.u32 	%rd10, %r27, %r13;
	add.s32 	%r28, %r2, -2;
	shr.u64 	%rd11, %rd10, %r28;
	mul.lo.s64 	%rd12, %rd11, %rd2;
	add.s32 	%r29, %r2, 2;
	shr.u64 	%rd13, %rd12, %r29;
	cvt.u64.u32 	%rd14, %r1;
	mul.lo.s64 	%rd15, %rd13, %rd14;
	sub.s64 	%rd16, %rd10, %rd15;
	setp.lt.u64 	%p4, %rd16, %rd14;
	selp.b64 	%rd17, 0, %rd14, %p4;
	sub.s64 	%rd18, %rd16, %rd17;
	cvt.u32.u64 	%r30, %rd16;
	cvt.u32.u64 	%r31, %rd17;
	sub.s32 	%r32, %r30, %r31;
	shr.u32 	%r33, %r32, 1;
	and.b64  	%rd19, %rd18, 1;
	setp.eq.b64 	%p5, %rd19, 1;
	selp.b32 	%r34, %r20, 0, %p5;
	add.s32 	%r35, %r33, %r34;
	st.global.u32 	[%rd9+32768], %r35;
	ret;

}
	// .globl	_Z16GSBasedINTTInnerILj1ELj32768EEvPjjjiS0_
.visible .entry _Z16GSBasedINTTInnerILj1ELj32768EEvPjjjiS0_(
	.param .u64 .ptr .align 1 _Z16GSBasedINTTInnerILj1ELj32768EEvPjjjiS0__param_0,
	.param .u32 _Z16GSBasedINTTInnerILj1ELj32768EEvPjjjiS0__param_1,
	.param .u32 _Z16GSBasedINTTInnerILj1ELj32768EEvPjjjiS0__param_2,
	.param .u32 _Z16GSBasedINTTInnerILj1ELj32768EEvPjjjiS0__param_3,
	.param .u64 .ptr .align 1 _Z16GSBasedINTTInnerILj1ELj32768EEvPjjjiS0__param_4
)
{
	.reg .pred 	%p<6>;
	.reg .b32 	%r<36>;
	.reg .b64 	%rd<20>;

	ld.param.u64 	%rd1, [_Z16GSBasedINTTInnerILj1ELj32768EEvPjjjiS0__param_0];
	ld.param.u32 	%r1, [_Z16GSBasedINTTInnerILj1ELj32768EEvPjjjiS0__param_1];
	ld.param.u32 	%rd2, [_Z16GSBasedINTTInnerILj1ELj32768EEvPjjjiS0__param_2];
	ld.param.u32 	%r2, [_Z16GSBasedINTTInnerILj1ELj32768EEvPjjjiS0__param_3];
	ld.param.u64 	%rd3, [_Z16GSBasedINTTInnerILj1ELj32768EEvPjjjiS0__param_4];
	cvta.to.global.u64 	%rd4, %rd1;
	cvta.to.global.u64 	%rd5, %rd3;
	mov.u32 	%r3, %ctaid.x;
	shl.b32 	%r4, %r3, 10;
	mov.u32 	%r5, %tid.x;
	or.b32  	%r6, %r4, %r5;
	shr.s32 	%r7, %r4, 31;
	shr.u32 	%r8, %r7, 18;
	add.s32 	%r9, %r6, %r8;
	shr.s32 	%r10, %r9, 14;
	and.b32  	%r11, %r9, -16384;
	add.s32 	%r12, %r11, %r6;
	mul.wide.s32 	%rd6, %r10, 4;
	add.s64 	%rd7, %rd5, %rd6;
	ld.global.u32 	%r13, [%rd7+4];
	mul.wide.s32 	%rd8, %r12, 4;
	add.s64 	%rd9, %rd4, %rd8;
	ld.global.u32 	%r14, [%rd9];
	ld.global.u32 	%r15, [%rd9+65536];
	add.s32 	%r16, %r15, %r14;
	setp.lt.u32 	%p1, %r16, %r1;
	selp.b32 	%r17, 0, %r1, %p1;
	sub.s32 	%r18, %r16, %r17;
	add.s32 	%r19, %r1, 1;
	shr.u32 	%r20, %r19, 1;
	shr.u32 	%r21, %r18, 1;
	and.b32  	%r22, %r18, 1;
	setp.eq.b32 	%p2, %r22, 1;
	selp.b32 	%r23, %r20, 0, %p2;
	add.s32 	%r24, %r23, %r21;
	st.global.u32 	[%rd9], %r24;
	setp.lt.u32 	%p3, %r14, %r15;
	selp.b32 	%r25, %r1, 0, %p3;
	sub.s32 	%r26, %r14, %r15;
	add.s32 	%r27, %r26, %r25;
	mul.wide.u32 	%rd10, %r27, %r13;
	add.s32 	%r28, %r2, -2;
	shr.u64 	%rd11, %rd10, %r28;
	mul.lo.s64 	%rd12, %rd11, %rd2;
	add.s32 	%r29, %r2, 2;
	shr.u64 	%rd13, %rd12, %r29;
	cvt.u64.u32 	%rd14, %r1;
	mul.lo.s64 	%rd15, %rd13, %rd14;
	sub.s64 	%rd16, %rd10, %rd15;
	setp.lt.u64 	%p4, %rd16, %rd14;
	selp.b64 	%rd17, 0, %rd14, %p4;
	sub.s64 	%rd18, %rd16, %rd17;
	cvt.u32.u64 	%r30, %rd16;
	cvt.u32.u64 	%r31, %rd17;
	sub.s32 	%r32, %r30, %r31;
	shr.u32 	%r33, %r32, 1;
	and.b64  	%rd19, %rd18, 1;
	setp.eq.b64 	%p5, %rd19, 1;
	selp.b32 	%r34, %r20, 0, %p5;
	add.s32 	%r35, %r33, %r34;
	st.global.u32 	[%rd9+65536], %r35;
	ret;

}
	// .globl	_Z22GSBasedINTTInnerSingleILj4ELj16384EEvPjjjiS0_
.visible .entry _Z22GSBasedINTTInnerSingleILj4ELj16384EEvPjjjiS0_(
	.param .u64 .ptr .align 1 _Z22GSBasedINTTInnerSingleILj4ELj16384EEvPjjjiS0__param_0,
	.param .u32 _Z22GSBasedINTTInnerSingleILj4ELj16384EEvPjjjiS0__param_1,
	.param .u32 _Z22GSBasedINTTInnerSingleILj4ELj16384EEvPjjjiS0__param_2,
	.param .u32 _Z22GSBasedINTTInnerSingleILj4ELj16384EEvPjjjiS0__param_3,
	.param .u64 .ptr .align 1 _Z22GSBasedINTTInnerSingleILj4ELj16384EEvPjjjiS0__param_4
)
{
	.reg .pred 	%p<121>;
	.reg .b32 	%r<569>;
	.reg .b64 	%rd<272>;

	ld.param.u64 	%rd1, [_Z22GSBasedINTTInnerSingleILj4ELj16384EEvPjjjiS0__param_0];
	ld.param.u32 	%r1, [_Z22GSBasedINTTInnerSingleILj4ELj16384EEvPjjjiS0__param_1];
	ld.param.u32 	%rd2, [_Z22GSBasedINTTInnerSingleILj4ELj16384EEvPjjjiS0__param_2];
	ld.param.u32 	%r2, [_Z22GSBasedINTTInnerSingleILj4ELj16384EEvPjjjiS0__param_3];
	ld.param.u64 	%rd3, [_Z22GSBasedINTTInnerSingleILj4ELj16384EEvPjjjiS0__param_4];
	cvta.to.global.u64 	%rd4, %rd3;
	cvta.to.global.u64 	%rd5, %rd1;
	mov.u32 	%r3, %tid.x;
	add.s32 	%r4, %r1, 1;
	shr.u32 	%r5, %r4, 1;
	mov.u32 	%r6, %ctaid.x;
	shl.b32 	%r7, %r6, 12;
	or.b32  	%r8, %r3, %r7;
	mul.wide.u32 	%rd6, %r8, 4;
	add.s64 	%rd7, %rd5, %rd6;
	ld.global.u32 	%r9, [%rd7];
	shl.b32 	%r10, %r3, 2;
	mov.u32 	%r11, shared_array;
	add.s32 	%r12, %r11, %r10;
	st.shared.u32 	[%r12], %r9;
	ld.global.u32 	%r13, [%rd7+4096];
	st.shared.u32 	[%r12+4096], %r13;
	ld.global.u32 	%r14, [%rd7+8192];
	st.shared.u32 	[%r12+8192], %r14;
	ld.global.u32 	%r15, [%rd7+12288];
	st.shared.u32 	[%r12+12288], %r15;
	bar.sync 	0;
	shl.b32 	%r16, %r6, 11;
	add.s32 	%r17, %r2, -2;
	add.s32 	%r18, %r2, 2;
	cvt.u64.u32 	%rd8, %r1;
	sub.s32 	%r19, %r8, %r16;
	mul.wide.s32 	%rd9, %r19, 4;
	add.s64 	%rd10, %rd4, %rd9;
	ld.global.u32 	%r20, [%rd10+32768];
	add.s32 	%r21, %r12, %r10;
	ld.shared.v2.u32 	{%r22, %r23}, [%r21];
	add.s32 	%r24, %r23, %r22;
	setp.lt.u32 	%p1, %r24, %r1;
	selp.b32 	%r25, 0, %r1, %p1;
	sub.s32 	%r26, %r24, %r25;
	shr.u32 	%r27, %r26, 1;
	and.b32  	%r28, %r26, 1;
	setp.eq.b32 	%p2, %r28, 1;
	selp.b32 	%r29, %r5, 0, %p2;
	add.s32 	%r30, %r29, %r27;
	setp.lt.u32 	%p3, %r22, %r23;
	selp.b32 	%r31, %r1, 0, %p3;
	sub.s32 	%r32, %r22, %r23;
	add.s32 	%r33, %r32, %r31;
	mul.wide.u32 	%rd11, %r33, %r20;
	shr.u64 	%rd12, %rd11, %r17;
	mul.lo.s64 	%rd13, %rd12, %rd2;
	shr.u64 	%rd14, %rd13, %r18;
	mul.lo.s64 	%rd15, %rd14, %rd8;
	sub.s64 	%rd16, %rd11, %rd15;
	setp.lt.u64 	%p4, %rd16, %rd8;
	selp.b64 	%rd17, 0, %rd8, %p4;
	sub.s64 	%rd18, %rd16, %rd17;
	cvt.u32.u64 	%r34, %rd16;
	cvt.u32.u64 	%r35, %rd17;
	sub.s32 	%r36, %r34, %r35;
	shr.u32 	%r37, %r36, 1;
	and.b64  	%rd19, %rd18, 1;
	setp.eq.b64 	%p5, %rd19, 1;
	selp.b32 	%r38, %r5, 0, %p5;
	add.s32 	%r39, %r37, %r38;
	st.shared.v2.u32 	[%r21], {%r30, %r39};
	or.b32  	%r40, %r19, 1024;
	ld.global.u32 	%r41, [%rd10+36864];
	ld.shared.v2.u32 	{%r42, %r43}, [%r21+8192];
	add.s32 	%r44, %r43, %r42;
	setp.lt.u32 	%p6, %r44, %r1;
	selp.b32 	%r45, 0, %r1, %p6;
	sub.s32 	%r46, %r44, %r45;
	shr.u32 	%r47, %r46, 1;
	and.b32  	%r48, %r46, 1;
	setp.eq.b32 	%p7, %r48, 1;
	selp.b32 	%r49, %r5, 0, %p7;
	add.s32 	%r50, %r49, %r47;
	setp.lt.u32 	%p8, %r42, %r43;
	selp.b32 	%r51, %r1, 0, %p8;
	sub.s32 	%r52, %r42, %r43;
	add.s32 	%r53, %r52, %r51;
	mul.wide.u32 	%rd20, %r53, %r41;
	shr.u64 	%rd21, %rd20, %r17;
	mul.lo.s64 	%rd22, %rd21, %rd2;
	shr.u64 	%rd23, %rd22, %r18;
	mul.lo.s64 	%rd24, %rd23, %rd8;
	sub.s64 	%rd25, %rd20, %rd24;
	setp.lt.u64 	%p9, %rd25, %rd8;
	selp.b64 	%rd26, 0, %rd8, %p9;
	sub.s64 	%rd27, %rd25, %rd26;
	cvt.u32.u64 	%r54, %rd25;
	cvt.u32.u64 	%r55, %rd26;
	sub.s32 	%r56, %r54, %r55;
	shr.u32 	%r57, %r56, 1;
	and.b64  	%rd28, %rd27, 1;
	setp.eq.b64 	%p10, %rd28, 1;
	selp.b32 	%r58, %r5, 0, %p10;
	add.s32 	%r59, %r57, %r58;
	st.shared.v2.u32 	[%r21+8192], {%r50, %r59};
	bar.sync 	0;
	shr.u32 	%r60, %r19, 1;
	mul.wide.u32 	%rd29, %r60, 4;
	add.s64 	%rd30, %rd4, %rd29;
	ld.global.u32 	%r61, [%rd30+16384];
	shl.b32 	%r62, %r3, 3;
	and.b32  	%r63, %r62, 8176;
	and.b32  	%r64, %r10, 4;
	or.b32  	%r65, %r63, %r64;
	add.s32 	%r66, %r11, %r65;
	ld.shared.u32 	%r67, [%r66];
	ld.shared.u32 	%r68, [%r66+8];
	add.s32 	%r69, %r68, %r67;
	setp.lt.u32 	%p11, %r69, %r1;
	selp.b32 	%r70, 0, %r1, %p11;
	sub.s32 	%r71, %r69, %r70;
	shr.u32 	%r72, %r71, 1;
	and.b32  	%r73, %r71, 1;
	setp.eq.b32 	%p12, %r73, 1;
	selp.b32 	%r74, %r5, 0, %p12;
	add.s32 	%r75, %r74, %r72;
	st.shared.u32 	[%r66], %r75;
	setp.lt.u32 	%p13, %r67, %r68;
	selp.b32 	%r76, %r1, 0, %p13;
	sub.s32 	%r77, %r67, %r68;
	add.s32 	%r78, %r77, %r76;
	mul.wide.u32 	%rd31, %r78, %r61;
	shr.u64 	%rd32, %rd31, %r17;
	mul.lo.s64 	%rd33, %rd32, %rd2;
	shr.u64 	%rd34, %rd33, %r18;
	mul.lo.s64 	%rd35, %rd34, %rd8;
	sub.s64 	%rd36, %rd31, %rd35;
	setp.lt.u64 	%p14, %rd36, %rd8;
	selp.b64 	%rd37, 0, %rd8, %p14;
	sub.s64 	%rd38, %rd36, %rd37;
	cvt.u32.u64 	%r79, %rd36;
	cvt.u32.u64 	%r80, %rd37;
	sub.s32 	%r81, %r79, %r80;
	shr.u32 	%r82, %r81, 1;
	and.b64  	%rd39, %rd38, 1;
	setp.eq.b64 	%p15, %rd39, 1;
	selp.b32 	%r83, %r5, 0, %p15;
	add.s32 	%r84, %r82, %r83;
	st.shared.u32 	[%r66+8], %r84;
	shr.u32 	%r85, %r40, 1;
	mul.wide.u32 	%rd40, %r85, 4;
	add.s64 	%rd41, %rd4, %rd40;
	ld.global.u32 	%r86, [%rd41+16384];
	or.b32  	%r87, %r62, 8192;
	and.b32  	%r88, %r87, 16368;
	or.b32  	%r89, %r88, %r64;
	add.s32 	%r90, %r11, %r89;
	ld.shared.u32 	%r91, [%r90];
	ld.shared.u32 	%r92, [%r90+8];
	add.s32 	%r93, %r92, %r91;
	setp.lt.u32 	%p16, %r93, %r1;
	selp.b32 	%r94, 0, %r1, %p16;
	sub.s32 	%r95, %r93, %r94;
	shr.u32 	%r96, %r95, 1;
	and.b32  	%r97, %r95, 1;
	setp.eq.b32 	%p17, %r97, 1;
	selp.b32 	%r98, %r5, 0, %p17;
	add.s32 	%r99, %r98, %r96;
	st.shared.u32 	[%r90], %r99;
	setp.lt.u32 	%p18, %r91, %r92;
	selp.b32 	%r100, %r1, 0, %p18;
	sub.s32 	%r101, %r91, %r92;
	add.s32 	%r102, %r101, %r100;
	mul.wide.u32 	%rd42, %r102, %r86;
	shr.u64 	%rd43, %rd42, %r17;
	mul.lo.s64 	%rd44, %rd43, %rd2;
	shr.u64 	%rd45, %rd44, %r18;
	mul.lo.s64 	%rd46, %rd45, %rd8;
	sub.s64 	%rd47, %rd42, %rd46;
	setp.lt.u64 	%p19, %rd47, %rd8;
	selp.b64 	%rd48, 0, %rd8, %p19;
	sub.s64 	%rd49, %rd47, %rd48;
	cvt.u32.u64 	%r103, %rd47;
	cvt.u32.u64 	%r104, %rd48;
	sub.s32 	%r105, %r103, %r104;
	shr.u32 	%r106, %r105, 1;
	and.b64  	%rd50, %rd49, 1;
	setp.eq.b64 	%p20, %rd50, 1;
	selp.b32 	%r107, %r5, 0, %p20;
	add.s32 	%r108, %r106, %r107;
	st.shared.u32 	[%r90+8], %r108;
	bar.sync 	0;
	and.b32  	%r109, %r19, -1028;
	cvt.u64.u32 	%rd51, %r109;
	add.s64 	%rd52, %rd4, %rd51;
	ld.global.u32 	%r110, [%rd52+8192];
	and.b32  	%r111, %r62, 8160;
	and.b32  	%r112, %r10, 12;
	or.b32  	%r113, %r111, %r112;
	add.s32 	%r114, %r11, %r113;
	ld.shared.u32 	%r115, [%r114];
	ld.shared.u32 	%r116, [%r114+16];
	add.s32 	%r117, %r116, %r115;
	setp.lt.u32 	%p21, %r117, %r1;
	selp.b32 	%r118, 0, %r1, %p21;
	sub.s32 	%r119, %r117, %r118;
	shr.u32 	%r120, %r119, 1;
	and.b32  	%r121, %r119, 1;
	setp.eq.b32 	%p22, %r121, 1;
	selp.b32 	%r122, %r5, 0, %p22;
	add.s32 	%r123, %r122, %r120;
	st.shared.u32 	[%r114], %r123;
	setp.lt.u32 	%p23, %r115, %r116;
	selp.b32 	%r124, %r1, 0, %p23;
	sub.s32 	%r125, %r115, %r116;
	add.s32 	%r126, %r125, %r124;
	mul.wide.u32 	%rd53, %r126, %r110;
	shr.u64 	%rd54, %rd53, %r17;
	mul.lo.s64 	%rd55, %rd54, %rd2;
	shr.u64 	%rd56, %rd55, %r18;
	mul.lo.s64 	%rd57, %rd56, %rd8;
	sub.s64 	%rd58, %rd53, %rd57;
	setp.lt.u64 	%p24, %rd58, %rd8;
	selp.b64 	%rd59, 0, %rd8, %p24;
	sub.s64 	%rd60, %rd58, %rd59;
	cvt.u32.u64 	%r127, %rd58;
	cvt.u32.u64 	%r128, %rd59;
	sub.s32 	%r129, %r127, %r128;
	shr.u32 	%r130, %r129, 1;
	and.b64  	%rd61, %rd60, 1;
	setp.eq.b64 	%p25, %rd61, 1;
	selp.b32 	%r131, %r5, 0, %p25;
	add.s32 	%r132, %r130, %r131;
	st.shared.u32 	[%r114+16], %r132;
	and.b32  	%r133, %r40, -4;
	cvt.u64.u32 	%rd62, %r133;
	add.s64 	%rd63, %rd4, %rd62;
	ld.global.u32 	%r134, [%rd63+8192];
	and.b32  	%r135, %r87, 16352;
	or.b32  	%r136, %r135, %r112;
	add.s32 	%r137, %r11, %r136;
	ld.shared.u32 	%r138, [%r137];
	ld.shared.u32 	%r139, [%r137+16];
	add.s32 	%r140, %r139, %r138;
	setp.lt.u32 	%p26, %r140, %r1;
	selp.b32 	%r141, 0, %r1, %p26;
	sub.s32 	%r142, %r140, %r141;
	shr.u32 	%r143, %r142, 1;
	and.b32  	%r144, %r142, 1;
	setp.eq.b32 	%p27, %r144, 1;
	selp.b32 	%r145, %r5, 0, %p27;
	add.s32 	%r146, %r145, %r143;
	st.shared.u32 	[%r137], %r146;
	setp.lt.u32 	%p28, %r138, %r139;
	selp.b32 	%r147, %r1, 0, %p28;
	sub.s32 	%r148, %r138, %r139;
	add.s32 	%r149, %r148, %r147;
	mul.wide.u32 	%rd64, %r149, %r134;
	shr.u64 	%rd65, %rd64, %r17;
	mul.lo.s64 	%rd66, %rd65, %rd2;
	shr.u64 	%rd67, %rd66, %r18;
	mul.lo.s64 	%rd68, %rd67, %rd8;
	sub.s64 	%rd69, %rd64, %rd68;
	setp.lt.u64 	%p29, %rd69, %rd8;
	selp.b64 	%rd70, 0, %rd8, %p29;
	sub.s64 	%rd71, %rd69, %rd70;
	cvt.u32.u64 	%r150, %rd69;
	cvt.u32.u64 	%r151, %rd70;
	sub.s32 	%r152, %r150, %r151;
	shr.u32 	%r153, %r152, 1;
	and.b64  	%rd72, %rd71, 1;
	setp.eq.b64 	%p30, %rd72, 1;
	selp.b32 	%r154, %r5, 0, %p30;
	add.s32 	%r155, %r153, %r154;
	st.shared.u32 	[%r137+16], %r155;
	bar.sync 	0;
	shr.u32 	%r156, %r19, 3;
	mul.wide.u32 	%rd73, %r156, 4;
	add.s64 	%rd74, %rd4, %rd73;
	ld.global.u32 	%r157, [%rd74+4096];
	and.b32  	%r158, %r62, 8128;
	and.b32  	%r159, %r10, 28;
	or.b32  	%r160, %r158, %r159;
	add.s32 	%r161, %r11, %r160;
	ld.shared.u32 	%r162, [%r161];
	ld.shared.u32 	%r163, [%r161+32];
	add.s32 	%r164, %r163, %r162;
	setp.lt.u32 	%p31, %r164, %r1;
	selp.b32 	%r165, 0, %r1, %p31;
	sub.s32 	%r166, %r164, %r165;
	shr.u32 	%r167, %r166, 1;
	and.b32  	%r168, %r166, 1;
	setp.eq.b32 	%p32, %r168, 1;
	selp.b32 	%r169, %r5, 0, %p32;
	add.s32 	%r170, %r169, %r167;
	st.shared.u32 	[%r161], %r170;
	setp.lt.u32 	%p33, %r162, %r163;
	selp.b32 	%r171, %r1, 0, %p33;
	sub.s32 	%r172, %r162, %r163;
	add.s32 	%r173, %r172, %r171;
	mul.wide.u32 	%rd75, %r173, %r157;
	shr.u64 	%rd76, %rd75, %r17;
	mul.lo.s64 	%rd77, %rd76, %rd2;
	shr.u64 	%rd78, %rd77, %r18;
	mul.lo.s64 	%rd79, %rd78, %rd8;
	sub.s64 	%rd80, %rd75, %rd79;
	setp.lt.u64 	%p34, %rd80, %rd8;
	selp.b64 	%rd81, 0, %rd8, %p34;
	sub.s64 	%rd82, %rd80, %rd81;
	cvt.u32.u64 	%r174, %rd80;
	cvt.u32.u64 	%r175, %rd81;
	sub.s32 	%r176, %r174, %r175;
	shr.u32 	%r177, %r176, 1;
	and.b64  	%rd83, %rd82, 1;
	setp.eq.b64 	%p35, %rd83, 1;
	selp.b32 	%r178, %r5, 0, %p35;
	add.s32 	%r179, %r177, %r178;
	st.shared.u32 	[%r161+32], %r179;
	shr.u32 	%r180, %r40, 3;
	mul.wide.u32 	%rd84, %r180, 4;
	add.s64 	%rd85, %rd4, %rd84;
	ld.global.u32 	%r181, [%rd85+4096];
	and.b32  	%r182, %r87, 16320;
	or.b32  	%r183, %r182, %r159;
	add.s32 	%r184, %r11, %r183;
	ld.shared.u32 	%r185, [%r184];
	ld.shared.u32 	%r186, [%r184+32];
	add.s32 	%r187, %r186, %r185;
	setp.lt.u32 	%p36, %r187, %r1;
	selp.b32 	%r188, 0, %r1, %p36;
	sub.s32 	%r189, %r187, %r188;
	shr.u32 	%r190, %r189, 1;
	and.b32  	%r191, %r189, 1;
	setp.eq.b32 	%p37, %r191, 1;
	selp.b32 	%r192, %r5, 0, %p37;
	add.s32 	%r193, %r192, %r190;
	st.shared.u32 	[%r184], %r193;
	setp.lt.u32 	%p38, %r185, %r186;
	selp.b32 	%r194, %r1, 0, %p38;
	sub.s32 	%r195, %r185, %r186;
	add.s32 	%r196, %r195, %r194;
	mul.wide.u32 	%rd86, %r196, %r181;
	shr.u64 	%rd87, %rd86, %r17;
	mul.lo.s64 	%rd88, %rd87, %rd2;
	shr.u64 	%rd89, %rd88, %r18;
	mul.lo.s64 	%rd90, %rd89, %rd8;
	sub.s64 	%rd91, %rd86, %rd90;
	setp.lt.u64 	%p39, %rd91, %rd8;
	selp.b64 	%rd92, 0, %rd8, %p39;
	sub.s64 	%rd93, %rd91, %rd92;
	cvt.u32.u64 	%r197, %rd91;
	cvt.u32.u64 	%r198, %rd92;
	sub.s32 	%r199, %r197, %r198;
	shr.u32 	%r200, %r199, 1;
	and.b64  	%rd94, %rd93, 1;
	setp.eq.b64 	%p40, %rd94, 1;
	selp.b32 	%r201, %r5, 0, %p40;
	add.s32 	%r202, %r200, %r201;
	st.shared.u32 	[%r184+32], %r202;
	bar.sync 	0;
	shr.u32 	%r203, %r19, 4;
	mul.wide.u32 	%rd95, %r203, 4;
	add.s64 	%rd96, %rd4, %rd95;
	ld.global.u32 	%r204, [%rd96+2048];
	and.b32  	%r205, %r62, 8064;
	and.b32  	%r206, %r10, 60;
	or.b32  	%r207, %r205, %r206;
	add.s32 	%r208, %r11, %r207;
	ld.shared.u32 	%r209, [%r208];
	ld.shared.u32 	%r210, [%r208+64];
	add.s32 	%r211, %r210, %r209;
	setp.lt.u32 	%p41, %r211, %r1;
	selp.b32 	%r212, 0, %r1, %p41;
	sub.s32 	%r213, %r211, %r212;
	shr.u32 	%r214, %r213, 1;
	and.b32  	%r215, %r213, 1;
	setp.eq.b32 	%p42, %r215, 1;
	selp.b32 	%r216, %r5, 0, %p42;
	add.s32 	%r217, %r216, %r214;
	st.shared.u32 	[%r208], %r217;
	setp.lt.u32 	%p43, %r209, %r210;
	selp.b32 	%r218, %r1, 0, %p43;
	sub.s32 	%r219, %r209, %r210;
	add.s32 	%r220, %r219, %r218;
	mul.wide.u32 	%rd97, %r220, %r204;
	shr.u64 	%rd98, %rd97, %r17;
	mul.lo.s64 	%rd99, %rd98, %rd2;
	shr.u64 	%rd100, %rd99, %r18;
	mul.lo.s64 	%rd101, %rd100, %rd8;
	sub.s64 	%rd102, %rd97, %rd101;
	setp.lt.u64 	%p44, %rd102, %rd8;
	selp.b64 	%rd103, 0, %rd8, %p44;
	sub.s64 	%rd104, %rd102, %rd103;
	cvt.u32.u64 	%r221, %rd102;
	cvt.u32.u64 	%r222, %rd103;
	sub.s32 	%r223, %r221, %r222;
	shr.u32 	%r224, %r223, 1;
	and.b64  	%rd105, %rd104, 1;
	setp.eq.b64 	%p45, %rd105, 1;
	selp.b32 	%r225, %r5, 0, %p45;
	add.s32 	%r226, %r224, %r225;
	st.shared.u32 	[%r208+64], %r226;
	shr.u32 	%r227, %r40, 4;
	mul.wide.u32 	%rd106, %r227, 4;
	add.s64 	%rd107, %rd4, %rd106;
	ld.global.u32 	%r228, [%rd107+2048];
	and.b32  	%r229, %r87, 16256;
	or.b32  	%r230, %r229, %r206;
	add.s32 	%r231, %r11, %r230;
	ld.shared.u32 	%r232, [%r231];
	ld.shared.u32 	%r233, [%r231+64];
	add.s32 	%r234, %r233, %r232;
	setp.lt.u32 	%p46, %r234, %r1;
	selp.b32 	%r235, 0, %r1, %p46;
	sub.s32 	%r236, %r234, %r235;
	shr.u32 	%r237, %r236, 1;
	and.b32  	%r238, %r236, 1;
	setp.eq.b32 	%p47, %r238, 1;
	selp.b32 	%r239, %r5, 0, %p47;
	add.s32 	%r240, %r239, %r237;
	st.shared.u32 	[%r231], %r240;
	setp.lt.u32 	%p48, %r232, %r233;
	selp.b32 	%r241, %r1, 0, %p48;
	sub.s32 	%r242, %r232, %r233;
	add.s32 	%r243, %r242, %r241;
	mul.wide.u32 	%rd108, %r243, %r228;
	shr.u64 	%rd109, %rd108, %r17;
	mul.lo.s64 	%rd110, %rd109, %rd2;
	shr.u64 	%rd111, %rd110, %r18;
	mul.lo.s64 	%rd112, %rd111, %rd8;
	sub.s64 	%rd113, %rd108, %rd112;
	setp.lt.u64 	%p49, %rd113, %rd8;
	selp.b64 	%rd114, 0, %rd8, %p49;
	sub.s64 	%rd115, %rd113, %rd114;
	cvt.u32.u64 	%r244, %rd113;
	cvt.u32.u64 	%r245, %rd114;
	sub.s32 	%r246, %r244, %r245;
	shr.u32 	%r247, %r246, 1;
	and.b64  	%rd116, %rd115, 1;
	setp.eq.b64 	%p50, %rd116, 1;
	selp.b32 	%r248, %r5, 0, %p50;
	add.s32 	%r249, %r247, %r248;
	st.shared.u32 	[%r231+64], %r249;
	bar.sync 	0;
	shr.u32 	%r250, %r19, 5;
	mul.wide.u32 	%rd117, %r250, 4;
	add.s64 	%rd118, %rd4, %rd117;
	ld.global.u32 	%r251, [%rd118+1024];
	and.b32  	%r252, %r62, 7936;
	and.b32  	%r253, %r10, 124;
	or.b32  	%r254, %r252, %r253;
	add.s32 	%r255, %r11, %r254;
	ld.shared.u32 	%r256, [%r255];
	ld.shared.u32 	%r257, [%r255+128];
	add.s32 	%r258, %r257, %r256;
	setp.lt.u32 	%p51, %r258, %r1;
	selp.b32 	%r259, 0, %r1, %p51;
	sub.s32 	%r260, %r258, %r259;
	shr.u32 	%r261, %r260, 1;
	and.b32  	%r262, %r260, 1;
	setp.eq.b32 	%p52, %r262, 1;
	selp.b32 	%r263, %r5, 0, %p52;
	add.s32 	%r264, %r263, %r261;
	st.shared.u32 	[%r255], %r264;
	setp.lt.u32 	%p53, %r256, %r257;
	selp.b32 	%r265, %r1, 0, %p53;
	sub.s32 	%r266, %r256, %r257;
	add.s32 	%r267, %r266, %r265;
	mul.wide.u32 	%rd119, %r267, %r251;
	shr.u64 	%rd120, %rd119, %r17;
	mul.lo.s64 	%rd121, %rd120, %rd2;
	shr.u64 	%rd122, %rd121, %r18;
	mul.lo.s64 	%rd123, %rd122, %rd8;
	sub.s64 	%rd124, %rd119, %rd123;
	setp.lt.u64 	%p54, %rd124, %rd8;
	selp.b64 	%rd125, 0, %rd8, %p54;
	sub.s64 	%rd126, %rd124, %rd125;
	cvt.u32.u64 	%r268, %rd124;
	cvt.u32.u64 	%r269, %rd125;
	sub.s32 	%r270, %r268, %r269;
	shr.u32 	%r271, %r270, 1;
	and.b64  	%rd127, %rd126, 1;
	setp.eq.b64 	%p55, %rd127, 1;
	selp.b32 	%r272, %r5, 0, %p55;
	add.s32 	%r273, %r271, %r272;
	st.shared.u32 	[%r255+128], %r273;
	shr.u32 	%r274, %r40, 5;
	mul.wide.u32 	%rd128, %r274, 4;
	add.s64 	%rd129, %rd4, %rd128;
	ld.global.u32 	%r275, [%rd129+1024];
	and.b32  	%r276, %r87, 16128;
	or.b32  	%r277, %r276, %r253;
	add.s32 	%r278, %r11, %r277;
	ld.shared.u32 	%r279, [%r278];
	ld.shared.u32 	%r280, [%r278+128];
	add.s32 	%r281, %r280, %r279;
	setp.lt.u32 	%p56, %r281, %r1;
	selp.b32 	%r282, 0, %r1, %p56;
	sub.s32 	%r283, %r281, %r282;
	shr.u32 	%r284, %r283, 1;
	and.b32  	%r285, %r283, 1;
	setp.eq.b32 	%p57, %r285, 1;
	selp.b32 	%r286, %r5, 0, %p57;
	add.s32 	%r287, %r286, %r284;
	st.shared.u32 	[%r278], %r287;
	setp.lt.u32 	%p58, %r279, %r280;
	selp.b32 	%r288, %r1, 0, %p58;
	sub.s32 	%r289, %r279, %r280;
	add.s32 	%r290, %r289, %r288;
	mul.wide.u32 	%rd130, %r290, %r275;
	shr.u64 	%rd131, %rd130, %r17;
	mul.lo.s64 	%rd132, %rd131, %rd2;
	shr.u64 	%rd133, %rd132, %r18;
	mul.lo.s64 	%rd134, %rd133, %rd8;
	sub.s64 	%rd135, %rd130, %rd134;
	setp.lt.u64 	%p59, %rd135, %rd8;
	selp.b64 	%rd136, 0, %rd8, %p59;
	sub.s64 	%rd137, %rd135, %rd136;
	cvt.u32.u64 	%r291, %rd135;
	cvt.u32.u64 	%r292, %rd136;
	sub.s32 	%r293, %r291, %r292;
	shr.u32 	%r294, %r293, 1;
	and.b64  	%rd138, %rd137, 1;
	setp.eq.b64 	%p60, %rd138, 1;
	selp.b32 	%r295, %r5, 0, %p60;
	add.s32 	%r296, %r294, %r295;
	st.shared.u32 	[%r278+128], %r296;
	bar.sync 	0;
	shr.u32 	%r297, %r19, 6;
	mul.wide.u32 	%rd139, %r297, 4;
	add.s64 	%rd140, %rd4, %rd139;
	ld.global.u32 	%r298, [%rd140+512];
	and.b32  	%r299, %r62, 7680;
	and.b32  	%r300, %r10, 252;
	or.b32  	%r301, %r299, %r300;
	add.s32 	%r302, %r11, %r301;
	ld.shared.u32 	%r303, [%r302];
	ld.shared.u32 	%r304, [%r302+256];
	add.s32 	%r305, %r304, %r303;
	setp.lt.u32 	%p61, %r305, %r1;
	selp.b32 	%r306, 0, %r1, %p61;
	sub.s32 	%r307, %r305, %r306;
	shr.u32 	%r308, %r307, 1;
	and.b32  	%r309, %r307, 1;
	setp.eq.b32 	%p62, %r309, 1;
	selp.b32 	%r310, %r5, 0, %p62;
	add.s32 	%r311, %r310, %r308;
	st.shared.u32 	[%r302], %r311;
	setp.lt.u32 	%p63, %r303, %r304;
	selp.b32 	%r312, %r1, 0, %p63;
	sub.s32 	%r313, %r303, %r304;
	add.s32 	%r314, %r313, %r312;
	mul.wide.u32 	%rd141, %r314, %r298;
	shr.u64 	%rd142, %rd141, %r17;
	mul.lo.s64 	%rd143, %rd142, %rd2;
	shr.u64 	%rd144, %rd143, %r18;
	mul.lo.s64 	%rd145, %rd144, %rd8;
	sub.s64 	%rd146, %rd141, %rd145;
	setp.lt.u64 	%p64, %rd146, %rd8;
	selp.b64 	%rd147, 0, %rd8, %p64;
	sub.s64 	%rd148, %rd146, %rd147;
	cvt.u32.u64 	%r315, %rd146;
	cvt.u32.u64 	%r316, %rd147;
	sub.s32 	%r317, %r315, %r316;
	shr.u32 	%r318, %r317, 1;
	and.b64  	%rd149, %rd148, 1;
	setp.eq.b64 	%p65, %rd149, 1;
	selp.b32 	%r319, %r5, 0, %p65;
	add.s32 	%r320, %r318, %r319;
	st.shared.u32 	[%r302+256], %r320;
	shr.u32 	%r321, %r40, 6;
	mul.wide.u32 	%rd150, %r321, 4;
	add.s64 	%rd151, %rd4, %rd150;
	ld.global.u32 	%r322, [%rd151+512];
	and.b32  	%r323, %r87, 15872;
	or.b32  	%r324, %r323, %r300;
	add.s32 	%r325, %r11, %r324;
	ld.shared.u32 	%r326, [%r325];
	ld.shared.u32 	%r327, [%r325+256];
	add.s32 	%r328, %r327, %r326;
	setp.lt.u32 	%p66, %r328, %r1;
	selp.b32 	%r329, 0, %r1, %p66;
	sub.s32 	%r330, %r328, %r329;
	shr.u32 	%r331, %r330, 1;
	and.b32  	%r332, %r330, 1;
	setp.eq.b32 	%p67, %r332, 1;
	selp.b32 	%r333, %r5, 0, %p67;
	add.s32 	%r334, %r333, %r331;
	st.shared.u32 	[%r325], %r334;
	setp.lt.u32 	%p68, %r326, %r327;
	selp.b32 	%r335, %r1, 0, %p68;
	sub.s32 	%r336, %r326, %r327;
	add.s32 	%r337, %r336, %r335;
	mul.wide.u32 	%rd152, %r337, %r322;
	shr.u64 	%rd153, %rd152, %r17;
	mul.lo.s64 	%rd154, %rd153, %rd2;
	shr.u64 	%rd155, %rd154, %r18;
	mul.lo.s64 	%rd156, %rd155, %rd8;
	sub.s64 	%rd157, %rd152, %rd156;
	setp.lt.u64 	%p69, %rd157, %rd8;
	selp.b64 	%rd158, 0, %rd8, %p69;
	sub.s64 	%rd159, %rd157, %rd158;
	cvt.u32.u64 	%r338, %rd157;
	cvt.u32.u64 	%r339, %rd158;
	sub.s32 	%r340, %r338, %r339;
	shr.u32 	%r341, %r340, 1;
	and.b64  	%rd160, %rd159, 1;
	setp.eq.b64 	%p70, %rd160, 1;
	selp.b32 	%r342, %r5, 0, %p70;
	add.s32 	%r343, %r341, %r342;
	st.shared.u32 	[%r325+256], %r343;
	bar.sync 	0;
	shr.u32 	%r344, %r19, 7;
	mul.wide.u32 	%rd161, %r344, 4;
	add.s64 	%rd162, %rd4, %rd161;
	ld.global.u32 	%r345, [%rd162+256];
	and.b32  	%r346, %r62, 7168;
	and.b32  	%r347, %r10, 508;
	or.b32  	%r348, %r346, %r347;
	add.s32 	%r349, %r11, %r348;
	ld.shared.u32 	%r350, [%r349];
	ld.shared.u32 	%r351, [%r349+512];
	add.s32 	%r352, %r351, %r350;
	setp.lt.u32 	%p71, %r352, %r1;
	selp.b32 	%r353, 0, %r1, %p71;
	sub.s32 	%r354, %r352, %r353;
	shr.u32 	%r355, %r354, 1;
	and.b32  	%r356, %r354, 1;
	setp.eq.b32 	%p72, %r356, 1;
	selp.b32 	%r357, %r5, 0, %p72;
	add.s32 	%r358, %r357, %r355;
	st.shared.u32 	[%r349], %r358;
	setp.lt.u32 	%p73, %r350, %r351;
	selp.b32 	%r359, %r1, 0, %p73;
	sub.s32 	%r360, %r350, %r351;
	add.s32 	%r361, %r360, %r359;
	mul.wide.u32 	%rd163, %r361, %r345;
	shr.u64 	%rd164, %rd163, %r17;
	mul.lo.s64 	%rd165, %rd164, %rd2;
	shr.u64 	%rd166, %rd165, %r18;
	mul.lo.s64 	%rd167, %rd166, %rd8;
	sub.s64 	%rd168, %rd163, %rd167;
	setp.lt.u64 	%p74, %rd168, %rd8;
	selp.b64 	%rd169, 0, %rd8, %p74;
	sub.s64 	%rd170, %rd168, %rd169;
	cvt.u32.u64 	%r362, %rd168;
	cvt.u32.u64 	%r363, %rd169;
	sub.s32 	%r364, %r362, %r363;
	shr.u32 	%r365, %r364, 1;
	and.b64  	%rd171, %rd170, 1;
	setp.eq.b64 	%p75, %rd171, 1;
	selp.b32 	%r366, %r5, 0, %p75;
	add.s32 	%r367, %r365, %r366;
	st.shared.u32 	[%r349+512], %r367;
	shr.u32 	%r368, %r40, 7;
	mul.wide.u32 	%rd172, %r368, 4;
	add.s64 	%rd173, %rd4, %rd172;
	ld.global.u32 	%r369, [%rd173+256];
	and.b32  	%r370, %r87, 15360;
	or.b32  	%r371, %r370, %r347;
	add.s32 	%r372, %r11, %r371;
	ld.shared.u32 	%r373, [%r372];
	ld.shared.u32 	%r374, [%r372+512];
	add.s32 	%r375, %r374, %r373;
	setp.lt.u32 	%p76, %r375, %r1;
	selp.b32 	%r376, 0, %r1, %p76;
	sub.s32 	%r377, %r375, %r376;
	shr.u32 	%r378, %r377, 1;
	and.b32  	%r379, %r377, 1;
	setp.eq.b32 	%p77, %r379, 1;
	selp.b32 	%r380, %r5, 0, %p77;
	add.s32 	%r381, %r380, %r378;
	st.shared.u32 	[%r372], %r381;
	setp.lt.u32 	%p78, %r373, %r374;
	selp.b32 	%r382, %r1, 0, %p78;
	sub.s32 	%r383, %r373, %r374;
	add.s32 	%r384, %r383, %r382;
	mul.wide.u32 	%rd174, %r384, %r369;
	shr.u64 	%rd175, %rd174, %r17;
	mul.lo.s64 	%rd176, %rd175, %rd2;
	shr.u64 	%rd177, %rd176, %r18;
	mul.lo.s64 	%rd178, %rd177, %rd8;
	sub.s64 	%rd179, %rd174, %rd178;
	setp.lt.u64 	%p79, %rd179, %rd8;
	selp.b64 	%rd180, 0, %rd8, %p79;
	sub.s64 	%rd181, %rd179, %rd180;
	cvt.u32.u64 	%r385, %rd179;
	cvt.u32.u64 	%r386, %rd180;
	sub.s32 	%r387, %r385, %r386;
	shr.u32 	%r388, %r387, 1;
	and.b64  	%rd182, %rd181, 1;
	setp.eq.b64 	%p80, %rd182, 1;
	selp.b32 	%r389, %r5, 0, %p80;
	add.s32 	%r390, %r388, %r389;
	st.shared.u32 	[%r372+512], %r390;
	bar.sync 	0;
	shr.u32 	%r391, %r19, 8;
	mul.wide.u32 	%rd183, %r391, 4;
	add.s64 	%rd184, %rd4, %rd183;
	ld.global.u32 	%r392, [%rd184+128];
	and.b32  	%r393, %r62, 6144;
	and.b32  	%r394, %r10, 1020;
	or.b32  	%r395, %r393, %r394;
	add.s32 	%r396, %r11, %r395;
	ld.shared.u32 	%r397, [%r396];
	ld.shared.u32 	%r398, [%r396+1024];
	add.s32 	%r399, %r398, %r397;
	setp.lt.u32 	%p81, %r399, %r1;
	selp.b32 	%r400, 0, %r1, %p81;
	sub.s32 	%r401, %r399, %r400;
	shr.u32 	%r402, %r401, 1;
	and.b32  	%r403, %r401, 1;
	setp.eq.b32 	%p82, %r403, 1;
	selp.b32 	%r404, %r5, 0, %p82;
	add.s32 	%r405, %r404, %r402;
	st.shared.u32 	[%r396], %r405;
	setp.lt.u32 	%p83, %r397, %r398;
	selp.b32 	%r406, %r1, 0, %p83;
	sub.s32 	%r407, %r397, %r398;
	add.s32 	%r408, %r407, %r406;
	mul.wide.u32 	%rd185, %r408, %r392;
	shr.u64 	%rd186, %rd185, %r17;
	mul.lo.s64 	%rd187, %rd186, %rd2;
	shr.u64 	%rd188, %rd187, %r18;
	mul.lo.s64 	%rd189, %rd188, %rd8;
	sub.s64 	%rd190, %rd185, %rd189;
	setp.lt.u64 	%p84, %rd190, %rd8;
	selp.b64 	%rd191, 0, %rd8, %p84;
	sub.s64 	%rd192, %rd190, %rd191;
	cvt.u32.u64 	%r409, %rd190;
	cvt.u32.u64 	%r410, %rd191;
	sub.s32 	%r411, %r409, %r410;
	shr.u32 	%r412, %r411, 1;
	and.b64  	%rd193, %rd192, 1;
	setp.eq.b64 	%p85, %rd193, 1;
	selp.b32 	%r413, %r5, 0, %p85;
	add.s32 	%r414, %r412, %r413;
	st.shared.u32 	[%r396+1024], %r414;
	shr.u32 	%r415, %r40, 8;
	mul.wide.u32 	%rd194, %r415, 4;
	add.s64 	%rd195, %rd4, %rd194;
	ld.global.u32 	%r416, [%rd195+128];
	and.b32  	%r417, %r87, 14336;
	or.b32  	%r418, %r417, %r394;
	add.s32 	%r419, %r11, %r418;
	ld.shared.u32 	%r420, [%r419];
	ld.shared.u32 	%r421, [%r419+1024];
	add.s32 	%r422, %r421, %r420;
	setp.lt.u32 	%p86, %r422, %r1;
	selp.b32 	%r423, 0, %r1, %p86;
	sub.s32 	%r424, %r422, %r423;
	shr.u32 	%r425, %r424, 1;
	and.b32  	%r426, %r424, 1;
	setp.eq.b32 	%p87, %r426, 1;
	selp.b32 	%r427, %r5, 0, %p87;
	add.s32 	%r428, %r427, %r425;
	st.shared.u32 	[%r419], %r428;
	setp.lt.u32 	%p88, %r420, %r421;
	selp.b32 	%r429, %r1, 0, %p88;
	sub.s32 	%r430, %r420, %r421;
	add.s32 	%r431, %r430, %r429;
	mul.wide.u32 	%rd196, %r431, %r416;
	shr.u64 	%rd197, %rd196, %r17;
	mul.lo.s64 	%rd198, %rd197, %rd2;
	shr.u64 	%rd199, %rd198, %r18;
	mul.lo.s64 	%rd200, %rd199, %rd8;
	sub.s64 	%rd201, %rd196, %rd200;
	setp.lt.u64 	%p89, %rd201, %rd8;
	selp.b64 	%rd202, 0, %rd8, %p89;
	sub.s64 	%rd203, %rd201, %rd202;
	cvt.u32.u64 	%r432, %rd201;
	cvt.u32.u64 	%r433, %rd202;
	sub.s32 	%r434, %r432, %r433;
	shr.u32 	%r435, %r434, 1;
	and.b64  	%rd204, %rd203, 1;
	setp.eq.b64 	%p90, %rd204, 1;
	selp.b32 	%r436, %r5, 0, %p90;
	add.s32 	%r437, %r435, %r436;
	st.shared.u32 	[%r419+1024], %r437;
	bar.sync 	0;
	shr.u32 	%r438, %r19, 9;
	mul.wide.u32 	%rd205, %r438, 4;
	add.s64 	%rd206, %rd4, %rd205;
	ld.global.u32 	%r439, [%rd206+64];
	and.b32  	%r440, %r62, 4096;
	and.b32  	%r441, %r10, 2044;
	or.b32  	%r442, %r440, %r441;
	add.s32 	%r443, %r11, %r442;
	ld.shared.u32 	%r444, [%r443];
	ld.shared.u32 	%r445, [%r443+2048];
	add.s32 	%r446, %r445, %r444;
	setp.lt.u32 	%p91, %r446, %r1;
	selp.b32 	%r447, 0, %r1, %p91;
	sub.s32 	%r448, %r446, %r447;
	shr.u32 	%r449, %r448, 1;
	and.b32  	%r450, %r448, 1;
	setp.eq.b32 	%p92, %r450, 1;
	selp.b32 	%r451, %r5, 0, %p92;
	add.s32 	%r452, %r451, %r449;
	st.shared.u32 	[%r443], %r452;
	setp.lt.u32 	%p93, %r444, %r445;
	selp.b32 	%r453, %r1, 0, %p93;
	sub.s32 	%r454, %r444, %r445;
	add.s32 	%r455, %r454, %r453;
	mul.wide.u32 	%rd207, %r455, %r439;
	shr.u64 	%rd208, %rd207, %r17;
	mul.lo.s64 	%rd209, %rd208, %rd2;
	shr.u64 	%rd210, %rd209, %r18;
	mul.lo.s64 	%rd211, %rd210, %rd8;
	sub.s64 	%rd212, %rd207, %rd211;
	setp.lt.u64 	%p94, %rd212, %rd8;
	selp.b64 	%rd213, 0, %rd8, %p94;
	sub.s64 	%rd214, %rd212, %rd213;
	cvt.u32.u64 	%r456, %rd212;
	cvt.u32.u64 	%r457, %rd213;
	sub.s32 	%r458, %r456, %r457;
	shr.u32 	%r459, %r458, 1;
	and.b64  	%rd215, %rd214, 1;
	setp.eq.b64 	%p95, %rd215, 1;
	selp.b32 	%r460, %r5, 0, %p95;
	add.s32 	%r461, %r459, %r460;
	st.shared.u32 	[%r443+2048], %r461;
	shr.u32 	%r462, %r40, 9;
	mul.wide.u32 	%rd216, %r462, 4;
	add.s64 	%rd217, %rd4, %rd216;
	ld.global.u32 	%r463, [%rd217+64];
	and.b32  	%r464, %r87, 12288;
	or.b32  	%r465, %r464, %r441;
	add.s32 	%r466, %r11, %r465;
	ld.shared.u32 	%r467, [%r466];
	ld.shared.u32 	%r468, [%r466+2048];
	add.s32 	%r469, %r468, %r467;
	setp.lt.u32 	%p96, %r469, %r1;
	selp.b32 	%r470, 0, %r1, %p96;
	sub.s32 	%r471, %r469, %r470;
	shr.u32 	%r472, %r471, 1;
	and.b32  	%r473, %r471, 1;
	setp.eq.b32 	%p97, %r473, 1;
	selp.b32 	%r474, %r5, 0, %p97;
	add.s32 	%r475, %r474, %r472;
	st.shared.u32 	[%r466], %r475;
	setp.lt.u32 	%p98, %r467, %r468;
	selp.b32 	%r476, %r1, 0, %p98;
	sub.s32 	%r477, %r467, %r468;
	add.s32 	%r478, %r477, %r476;
	mul.wide.u32 	%rd218, %r478, %r463;
	shr.u64 	%rd219, %rd218, %r17;
	mul.lo.s64 	%rd220, %rd219, %rd2;
	shr.u64 	%rd221, %rd220, %r18;
	mul.lo.s64 	%rd222, %rd221, %rd8;
	sub.s64 	%rd223, %rd218, %rd222;
	setp.lt.u64 	%p99, %rd223, %rd8;
	selp.b64 	%rd224, 0, %rd8, %p99;
	sub.s64 	%rd225, %rd223, %rd224;
	cvt.u32.u64 	%r479, %rd223;
	cvt.u32.u64 	%r480, %rd224;
	sub.s32 	%r481, %r479, %r480;
	shr.u32 	%r482, %r481, 1;
	and.b64  	%rd226, %rd225, 1;
	setp.eq.b64 	%p100, %rd226, 1;
	selp.b32 	%r483, %r5, 0, %p100;
	add.s32 	%r484, %r482, %r483;
	st.shared.u32 	[%r466+2048], %r484;
	bar.sync 	0;
	shr.u32 	%r485, %r16, 10;
	mul.wide.u32 	%rd227, %r485, 4;
	add.s64 	%rd228, %rd4, %rd227;
	ld.global.u32 	%r486, [%rd228+32];
	ld.shared.u32 	%r487, [%r12];
	ld.shared.u32 	%r488, [%r12+4096];
	add.s32 	%r489, %r488, %r487;
	setp.lt.u32 	%p101, %r489, %r1;
	selp.b32 	%r490, 0, %r1, %p101;
	sub.s32 	%r491, %r489, %r490;
	shr.u32 	%r492, %r491, 1;
	and.b32  	%r493, %r491, 1;
	setp.eq.b32 	%p102, %r493, 1;
	selp.b32 	%r494, %r5, 0, %p102;
	add.s32 	%r495, %r494, %r492;
	st.shared.u32 	[%r12], %r495;
	setp.lt.u32 	%p103, %r487, %r488;
	selp.b32 	%r496, %r1, 0, %p103;
	sub.s32 	%r497, %r487, %r488;
	add.s32 	%r498, %r497, %r496;
	mul.wide.u32 	%rd229, %r498, %r486;
	shr.u64 	%rd230, %rd229, %r17;
	mul.lo.s64 	%rd231, %rd230, %rd2;
	shr.u64 	%rd232, %rd231, %r18;
	mul.lo.s64 	%rd233, %rd232, %rd8;
	sub.s64 	%rd234, %rd229, %rd233;
	setp.lt.u64 	%p104, %rd234, %rd8;
	selp.b64 	%rd235, 0, %rd8, %p104;
	sub.s64 	%rd236, %rd234, %rd235;
	cvt.u32.u64 	%r499, %rd234;
	cvt.u32.u64 	%r500, %rd235;
	sub.s32 	%r501, %r499, %r500;
	shr.u32 	%r502, %r501, 1;
	and.b64  	%rd237, %rd236, 1;
	setp.eq.b64 	%p105, %rd237, 1;
	selp.b32 	%r503, %r5, 0, %p105;
	add.s32 	%r504, %r502, %r503;
	st.shared.u32 	[%r12+4096], %r504;
	or.b32  	%r505, %r485, 1;
	mul.wide.u32 	%rd238, %r505, 4;
	add.s64 	%rd239, %rd4, %rd238;
	ld.global.u32 	%r506, [%rd239+32];
	ld.shared.u32 	%r507, [%r12+8192];
	ld.shared.u32 	%r508, [%r12+12288];
	add.s32 	%r509, %r508, %r507;
	setp.lt.u32 	%p106, %r509, %r1;
	selp.b32 	%r510, 0, %r1, %p106;
	sub.s32 	%r511, %r509, %r510;
	shr.u32 	%r512, %r511, 1;
	and.b32  	%r513, %r511, 1;
	setp.eq.b32 	%p107, %r513, 1;
	selp.b32 	%r514, %r5, 0, %p107;
	add.s32 	%r515, %r514, %r512;
	st.shared.u32 	[%r12+8192], %r515;
	setp.lt.u32 	%p108, %r507, %r508;
	selp.b32 	%r516, %r1, 0, %p108;
	sub.s32 	%r517, %r507, %r508;
	add.s32 	%r518, %r517, %r516;
	mul.wide.u32 	%rd240, %r518, %r506;
	shr.u64 	%rd241, %rd240, %r17;
	mul.lo.s64 	%rd242, %rd241, %rd2;
	shr.u64 	%rd243, %rd242, %r18;
	mul.lo.s64 	%rd244, %rd243, %rd8;
	sub.s64 	%rd245, %rd240, %rd244;
	setp.lt.u64 	%p109, %rd245, %rd8;
	selp.b64 	%rd246, 0, %rd8, %p109;
	sub.s64 	%rd247, %rd245, %rd246;
	cvt.u32.u64 	%r519, %rd245;
	cvt.u32.u64 	%r520, %rd246;
	sub.s32 	%r521, %r519, %r520;
	shr.u32 	%r522, %r521, 1;
	and.b64  	%rd248, %rd247, 1;
	setp.eq.b64 	%p110, %rd248, 1;
	selp.b32 	%r523, %r5, 0, %p110;
	add.s32 	%r524, %r522, %r523;
	st.shared.u32 	[%r12+12288], %r524;
	bar.sync 	0;
	shl.b32 	%r525, %r6, 2;
	cvt.u64.u32 	%rd249, %r525;
	and.b64  	%rd250, %rd249, 8388604;
	add.s64 	%rd251, %rd4, %rd250;
	ld.global.u32 	%r526, [%rd251+16];
	ld.shared.u32 	%r527, [%r12];
	ld.shared.u32 	%r528, [%r12+8192];
	add.s32 	%r529, %r528, %r527;
	setp.lt.u32 	%p111, %r529, %r1;
	selp.b32 	%r530, 0, %r1, %p111;
	sub.s32 	%r531, %r529, %r530;
	shr.u32 	%r532, %r531, 1;
	and.b32  	%r533, %r531, 1;
	setp.eq.b32 	%p112, %r533, 1;
	selp.b32 	%r534, %r5, 0, %p112;
	add.s32 	%r535, %r534, %r532;
	st.shared.u32 	[%r12], %r535;
	setp.lt.u32 	%p113, %r527, %r528;
	selp.b32 	%r536, %r1, 0, %p113;
	sub.s32 	%r537, %r527, %r528;
	add.s32 	%r538, %r537, %r536;
	mul.wide.u32 	%rd252, %r538, %r526;
	shr.u64 	%rd253, %rd252, %r17;
	mul.lo.s64 	%rd254, %rd253, %rd2;
	shr.u64 	%rd255, %rd254, %r18;
	mul.lo.s64 	%rd256, %rd255, %rd8;
	sub.s64 	%rd257, %rd252, %rd256;
	setp.lt.u64 	%p114, %rd257, %rd8;
	selp.b64 	%rd258, 0, %rd8, %p114;
	sub.s64 	%rd259, %rd257, %rd258;
	cvt.u32.u64 	%r539, %rd257;
	cvt.u32.u64 	%r540, %rd258;
	sub.s32 	%r541, %r539, %r540;
	shr.u32 	%r542, %r541, 1;
	and.b64  	%rd260, %rd259, 1;
	setp.eq.b64 	%p115, %rd260, 1;
	selp.b32 	%r543, %r5, 0, %p115;
	add.s32 	%r544, %r542, %r543;
	st.shared.u32 	[%r12+8192], %r544;
	shr.u32 	%r545, %r19, 11;
	mul.wide.u32 	%rd261, %r545, 4;
	add.s64 	%rd262, %rd4, %rd261;
	ld.global.u32 	%r546, [%rd262+16];
	ld.shared.u32 	%r547, [%r12+4096];
	ld.shared.u32 	%r548, [%r12+12288];
	add.s32 	%r549, %r548, %r547;
	setp.lt.u32 	%p116, %r549, %r1;
	selp.b32 	%r550, 0, %r1, %p116;
	sub.s32 	%r551, %r549, %r550;
	shr.u32 	%r552, %r551, 1;
	and.b32  	%r553, %r551, 1;
	setp.eq.b32 	%p117, %r553, 1;
	selp.b32 	%r554, %r5, 0, %p117;
	add.s32 	%r555, %r554, %r552;
	st.shared.u32 	[%r12+4096], %r555;
	setp.lt.u32 	%p118, %r547, %r548;
	selp.b32 	%r556, %r1, 0, %p118;
	sub.s32 	%r557, %r547, %r548;
	add.s32 	%r558, %r557, %r556;
	mul.wide.u32 	%rd263, %r558, %r546;
	shr.u64 	%rd264, %rd263, %r17;
	mul.lo.s64 	%rd265, %rd264, %rd2;
	shr.u64 	%rd266, %rd265, %r18;
	mul.lo.s64 	%rd267, %rd266, %rd8;
	sub.s64 	%rd268, %rd263, %rd267;
	setp.lt.u64 	%p119, %rd268, %rd8;
	selp.b64 	%rd269, 0, %rd8, %p119;
	sub.s64 	%rd270, %rd268, %rd269;
	cvt.u32.u64 	%r559, %rd268;
	cvt.u32.u64 	%r560, %rd269;
	sub.s32 	%r561, %r559, %r560;
	shr.u32 	%r562, %r561, 1;
	and.b64  	%rd271, %rd270, 1;
	setp.eq.b64 	%p120, %rd271, 1;
	selp.b32 	%r563, %r5, 0, %p120;
	add.s32 	%r564, %r562, %r563;
	st.shared.u32 	[%r12+12288], %r564;
	bar.sync 	0;
	ld.shared.u32 	%r565, [%r12];
	st.global.u32 	[%rd7], %r565;
	ld.shared.u32 	%r566, [%r12+4096];
	st.global.u32 	[%rd7+4096], %r566;
	ld.shared.u32 	%r567, [%r12+8192];
	st.global.u32 	[%rd7+8192], %r567;
	ld.shared.u32 	%r568, [%r12+12288];
	st.global.u32 	[%rd7+12288], %r568;
	ret;

}
	// .globl	_Z16GSBasedINTTInnerILj2ELj16384EEvPjjjiS0_
.visible .entry _Z16GSBasedINTTInnerILj2ELj16384EEvPjjjiS0_(
	.param .u64 .ptr .align 1 _Z16GSBasedINTTInnerILj2ELj16384EEvPjjjiS0__param_0,
	.param .u32 _Z16GSBasedINTTInnerILj2ELj16384EEvPjjjiS0__param_1,
	.param .u32 _Z16GSBasedINTTInnerILj2ELj16384EEvPjjjiS0__param_2,
	.param .u32 _Z16GSBasedINTTInnerILj2ELj16384EEvPjjjiS0__param_3,
	.param .u64 .ptr .align 1 _Z16GSBasedINTTInnerILj2ELj16384EEvPjjjiS0__param_4
)
{
	.reg .pred 	%p<6>;
	.reg .b32 	%r<36>;
	.reg .b64 	%rd<20>;

	ld.param.u64 	%rd1, [_Z16GSBasedINTTInnerILj2ELj16384EEvPjjjiS0__param_0];
	ld.param.u32 	%r1, [_Z16GSBasedINTTInnerILj2ELj16384EEvPjjjiS0__param_1];
	ld.param.u32 	%rd2, [_Z16GSBasedINTTInnerILj2ELj16384EEvPjjjiS0__param_2];
	ld.param.u32 	%r2, [_Z16GSBasedINTTInnerILj2ELj16384EEvPjjjiS0__param_3];
	ld.param.u64 	%rd3, [_Z16GSBasedINTTInnerILj2ELj16384EEvPjjjiS0__param_4];
	cvta.to.global.u64 	%rd4, %rd1;
	cvta.to.global.u64 	%rd5, %rd3;
	mov.u32 	%r3, %ctaid.x;
	shl.b32 	%r4, %r3, 10;
	mov.u32 	%r5, %tid.x;
	or.b32  	%r6, %r4, %r5;
	shr.s32 	%r7, %r4, 31;
	shr.u32 	%r8, %r7, 20;
	add.s32 	%r9, %r6, %r8;
	shr.s32 	%r10, %r9, 12;
	and.b32  	%r11, %r9, -4096;
	add.s32 	%r12, %r11, %r6;
	mul.wide.s32 	%rd6, %r10, 4;
	add.s64 	%rd7, %rd5, %rd6;
	ld.global.u32 	%r13, [%rd7+8];
	mul.wide.s32 	%rd8, %r12, 4;
	add.s64 	%rd9, %rd4, %rd8;
	ld.global.u32 	%r14, [%rd9];
	ld.global.u32 	%r15, [%rd9+16384];
	add.s32 	%r16, %r15, %r14;
	setp.lt.u32 	%p1, %r16, %r1;
	selp.b32 	%r17, 0, %r1, %p1;
	sub.s32 	%r18, %r16, %r17;
	add.s32 	%r19, %r1, 1;
	shr.u32 	%r20, %r19, 1;
	shr.u32 	%r21, %r18, 1;
	and.b32  	%r22, %r18, 1;
	setp.eq.b32 	%p2, %r22, 1;
	selp.b32 	%r23, %r20, 0, %p2;
	add.s32 	%r24, %r23, %r21;
	st.global.u32 	[%rd9], %r24;
	setp.lt.u32 	%p3, %r14, %r15;
	selp.b32 	%r25, %r1, 0, %p3;
	sub.s32 	%r26, %r14, %r15;
	add.s32 	%r27, %r26, %r25;
	mul.wide.u32 	%rd10, %r27, %r13;
	add.s32 	%r28, %r2, -2;
	shr.u64 	%rd11, %rd10, %r28;
	mul.lo.s64 	%rd12, %rd11, %rd2;
	add.s32 	%r29, %r2, 2;
	shr.u64 	%rd13, %rd12, %r29;
	cvt.u64.u32 	%rd14, %r1;
	mul.lo.s64 	%rd15, %rd13, %rd14;
	sub.s64 	%rd16, %rd10, %rd15;
	setp.lt.u64 	%p4, %rd16, %rd14;
	selp.b64 	%rd17, 0, %rd14, %p4;
	sub.s64 	%rd18, %rd16, %rd17;
	cvt.u32.u64 	%r30, %rd16;
	cvt.u32.u64 	%r31, %rd17;
	sub.s32 	%r32, %r30, %r31;
	shr.u32 	%r33, %r32, 1;
	and.b64  	%rd19, %rd18, 1;
	setp.eq.b64 	%p5, %rd19, 1;
	selp.b32 	%r34, %r20, 0, %p5;
	add.s32 	%r35, %r33, %r34;
	st.global.u32 	[%rd9+16384], %r35;
	ret;

}
	// .globl	_Z16GSBasedINTTInnerILj1ELj16384EEvPjjjiS0_
.visible .entry _Z16GSBasedINTTInnerILj1ELj16384EEvPjjjiS0_(
	.param .u64 .ptr .align 1 _Z16GSBasedINTTInnerILj1ELj16384EEvPjjjiS0__param_0,
	.param .u32 _Z16GSBasedINTTInnerILj1ELj16384EEvPjjjiS0__param_1,
	.param .u32 _Z16GSBasedINTTInnerILj1ELj16384EEvPjjjiS0__param_2,
	.param .u32 _Z16GSBasedINTTInnerILj1ELj16384EEvPjjjiS0__param_3,
	.param .u64 .ptr .align 1 _Z16GSBasedINTTInnerILj1ELj16384EEvPjjjiS0__param_4
)
{
	.reg .pred 	%p<6>;
	.reg .b32 	%r<36>;
	.reg .b64 	%rd<20>;

	ld.param.u64 	%rd1, [_Z16GSBasedINTTInnerILj1ELj16384EEvPjjjiS0__param_0];
	ld.param.u32 	%r1, [_Z16GSBasedINTTInnerILj1ELj16384EEvPjjjiS0__param_1];
	ld.param.u32 	%rd2, [_Z16GSBasedINTTInnerILj1ELj16384EEvPjjjiS0__param_2];
	ld.param.u32 	%r2, [_Z16GSBasedINTTInnerILj1ELj16384EEvPjjjiS0__param_3];
	ld.param.u64 	%rd3, [_Z16GSBasedINTTInnerILj1ELj16384EEvPjjjiS0__param_4];
	cvta.to.global.u64 	%rd4, %rd1;
	cvta.to.global.u64 	%rd5, %rd3;
	mov.u32 	%r3, %ctaid.x;
	shl.b32 	%r4, %r3, 10;
	mov.u32 	%r5, %tid.x;
	or.b32  	%r6, %r4, %r5;
	shr.s32 	%r7, %r4, 31;
	shr.u32 	%r8, %r7, 19;
	add.s32 	%r9, %r6, %r8;
	shr.s32 	%r10, %r9, 13;
	and.b32  	%r11, %r9, -8192;
	add.s32 	%r12, %r11, %r6;
	mul.wide.s32 	%rd6, %r10, 4;
	add.s64 	%rd7, %rd5, %rd6;
	ld.global.u32 	%r13, [%rd7+4];
	mul.wide.s32 	%rd8, %r12, 4;
	add.s64 	%rd9, %rd4, %rd8;
	ld.global.u32 	%r14, [%rd9];
	ld.global.u32 	%r15, [%rd9+32768];
	add.s32 	%r16, %r15, %r14;
	setp.lt.u32 	%p1, %r16, %r1;
	selp.b32 	%r17, 0, %r1, %p1;
	sub.s32 	%r18, %r16, %r17;
	add.s32 	%r19, %r1, 1;
	shr.u32 	%r20, %r19, 1;
	shr.u32 	%r21, %r18, 1;
	and.b32  	%r22, %r18, 1;
	setp.eq.b32 	%p2, %r22, 1;
	selp.b32 	%r23, %r20, 0, %p2;
	add.s32 	%r24, %r23, %r21;
	st.global.u32 	[%rd9], %r24;
	setp.lt.u32 	%p3, %r14, %r15;
	selp.b32 	%r25, %r1, 0, %p3;
	sub.s32 	%r26, %r14, %r15;
	add.s32 	%r27, %r26, %r25;
	mul.wide.u32 	%rd10, %r27, %r13;
	add.s32 	%r28, %r2, -2;
	shr.u64 	%rd11, %rd10, %r28;
	mul.lo.s64 	%rd12, %rd11, %rd2;
	add.s32 	%r29, %r2, 2;
	shr.u64 	%rd13, %rd12, %r29;
	cvt.u64.u32 	%rd14, %r1;
	mul.lo.s64 	%rd15, %rd13, %rd14;
	sub.s64 	%rd16, %rd10, %rd15;
	setp.lt.u64 	%p4, %rd16, %rd14;
	selp.b64 	%rd17, 0, %rd14, %p4;
	sub.s64 	%rd18, %rd16, %rd17;
	cvt.u32.u64 	%r30, %rd16;
	cvt.u32.u64 	%r31, %rd17;
	sub.s32 	%r32, %r30, %r31;
	shr.u32 	%r33, %r32, 1;
	and.b64  	%rd19, %rd18, 1;
	setp.eq.b64 	%p5, %rd19, 1;
	selp.b32 	%r34, %r20, 0, %p5;
	add.s32 	%r35, %r33, %r34;
	st.global.u32 	[%rd9+32768], %r35;
	ret;

}
	// .globl	_Z22GSBasedINTTInnerSingleILj2ELj8192EEvPjjjiS0_
.visible .entry _Z22GSBasedINTTInnerSingleILj2ELj8192EEvPjjjiS0_(
	.param .u64 .ptr .align 1 _Z22GSBasedINTTInnerSingleILj2ELj8192EEvPjjjiS0__param_0,
	.param .u32 _Z22GSBasedINTTInnerSingleILj2ELj8192EEvPjjjiS0__param_1,
	.param .u32 _Z22GSBasedINTTInnerSingleILj2ELj8192EEvPjjjiS0__param_2,
	.param .u32 _Z22GSBasedINTTInnerSingleILj2ELj8192EEvPjjjiS0__param_3,
	.param .u64 .ptr .align 1 _Z22GSBasedINTTInnerSingleILj2ELj8192EEvPjjjiS0__param_4
)
{
	.reg .pred 	%p<121>;
	.reg .b32 	%r<569>;
	.reg .b64 	%rd<272>;

	ld.param.u64 	%rd1, [_Z22GSBasedINTTInnerSingleILj2ELj8192EEvPjjjiS0__param_0];
	ld.param.u32 	%r1, [_Z22GSBasedINTTInnerSingleILj2ELj8192EEvPjjjiS0__param_1];
	ld.param.u32 	%rd2, [_Z22GSBasedINTTInnerSingleILj2ELj8192EEvPjjjiS0__param_2];
	ld.param.u32 	%r2, [_Z22GSBasedINTTInnerSingleILj2ELj8192EEvPjjjiS0__param_3];
	ld.param.u64 	%rd3, [_Z22GSBasedINTTInnerSingleILj2ELj8192EEvPjjjiS0__param_4];
	cvta.to.global.u64 	%rd4, %rd3;
	cvta.to.global.u64 	%rd5, %rd1;
	mov.u32 	%r3, %tid.x;
	add.s32 	%r4, %r1, 1;
	shr.u32 	%r5, %r4, 1;
	mov.u32 	%r6, %ctaid.x;
	shl.b32 	%r7, %r6, 12;
	or.b32  	%r8, %r3, %r7;
	mul.wide.u32 	%rd6, %r8, 4;
	add.s64 	%rd7, %rd5, %rd6;
	ld.global.u32 	%r9, [%rd7];
	shl.b32 	%r10, %r3, 2;
	mov.u32 	%r11, shared_array;
	add.s32 	%r12, %r11, %r10;
	st.shared.u32 	[%r12], %r9;
	ld.global.u32 	%r13, [%rd7+4096];
	st.shared.u32 	[%r12+4096], %r13;
	ld.global.u32 	%r14, [%rd7+8192];
	st.shared.u32 	[%r12+8192], %r14;
	ld.global.u32 	%r15, [%rd7+12288];
	st.shared.u32 	[%r12+12288], %r15;
	bar.sync 	0;
	shl.b32 	%r16, %r6, 11;
	add.s32 	%r17, %r2, -2;
	add.s32 	%r18, %r2, 2;
	cvt.u64.u32 	%rd8, %r1;
	sub.s32 	%r19, %r8, %r16;
	mul.wide.s32 	%rd9, %r19, 4;
	add.s64 	%rd10, %rd4, %rd9;
	ld.global.u32 	%r20, [%rd10+16384];
	add.s32 	%r21, %r12, %r10;
	ld.shared.v2.u32 	{%r22, %r23}, [%r21];
	add.s32 	%r24, %r23, %r22;
	setp.lt.u32 	%p1, %r24, %r1;
	selp.b32 	%r25, 0, %r1, %p1;
	sub.s32 	%r26, %r24, %r25;
	shr.u32 	%r27, %r26, 1;
	and.b32  	%r28, %r26, 1;
	setp.eq.b32 	%p2, %r28, 1;
	selp.b32 	%r29, %r5, 0, %p2;
	add.s32 	%r30, %r29, %r27;
	setp.lt.u32 	%p3, %r22, %r23;
	selp.b32 	%r31, %r1, 0, %p3;
	sub.s32 	%r32, %r22, %r23;
	add.s32 	%r33, %r32, %r31;
	mul.wide.u32 	%rd11, %r33, %r20;
	shr.u64 	%rd12, %rd11, %r17;
	mul.lo.s64 	%rd13, %rd12, %rd2;
	shr.u64 	%rd14, %rd13, %r18;
	mul.lo.s64 	%rd15, %rd14, %rd8;
	sub.s64 	%rd16, %rd11, %rd15;
	setp.lt.u64 	%p4, %rd16, %rd8;
	selp.b64 	%rd17, 0, %rd8, %p4;
	sub.s64 	%rd18, %rd16, %rd17;
	cvt.u32.u64 	%r34, %rd16;
	cvt.u32.u64 	%r35, %rd17;
	sub.s32 	%r36, %r34, %r35;
	shr.u32 	%r37, %r36, 1;
	and.b64  	%rd19, %rd18, 1;
	setp.eq.b64 	%p5, %rd19, 1;
	selp.b32 	%r38, %r5, 0, %p5;
	add.s32 	%r39, %r37, %r38;
	st.shared.v2.u32 	[%r21], {%r30, %r39};
	or.b32  	%r40, %r19, 1024;
	ld.global.u32 	%r41, [%rd10+20480];
	ld.shared.v2.u32 	{%r42, %r43}, [%r21+8192];
	add.s32 	%r44, %r43, %r42;
	setp.lt.u32 	%p6, %r44, %r1;
	selp.b32 	%r45, 0, %r1, %p6;
	sub.s32 	%r46, %r44, %r45;
	shr.u32 	%r47, %r46, 1;
	and.b32  	%r48, %r46, 1;
	setp.eq.b32 	%p7, %r48, 1;
	selp.b32 	%r49, %r5, 0, %p7;
	add.s32 	%r50, %r49, %r47;
	setp.lt.u32 	%p8, %r42, %r43;
	selp.b32 	%r51, %r1, 0, %p8;
	sub.s32 	%r52, %r42, %r43;
	add.s32 	%r53, %r52, %r51;
	mul.wide.u32 	%rd20, %r53, %r41;
	shr.u64 	%rd21, %rd20, %r17;
	mul.lo.s64 	%rd22, %rd21, %rd2;
	shr.u64 	%rd23, %rd22, %r18;
	mul.lo.s64 	%rd24, %rd23, %rd8;
	sub.s64 	%rd25, %rd20, %rd24;
	setp.lt.u64 	%p9, %rd25, %rd8;
	selp.b64 	%rd26, 0, %rd8, %p9;
	sub.s64 	%rd27, %rd25, %rd26;
	cvt.u32.u64 	%r54, %rd25;
	cvt.u32.u64 	%r55, %rd26;
	sub.s32 	%r56, %r54, %r55;
	shr.u32 	%r57, %r56, 1;
	and.b64  	%rd28, %rd27, 1;
	setp.eq.b64 	%p10, %rd28, 1;
	selp.b32 	%r58, %r5, 0, %p10;
	add.s32 	%r59, %r57, %r58;
	st.shared.v2.u32 	[%r21+8192], {%r50, %r59};
	bar.sync 	0;
	shr.u32 	%r60, %r19, 1;
	mul.wide.u32 	%rd29, %r60, 4;
	add.s64 	%rd30, %rd4, %rd29;
	ld.global.u32 	%r61, [%rd30+8192];
	shl.b32 	%r62, %r3, 3;
	and.b32  	%r63, %r62, 8176;
	and.b32  	%r64, %r10, 4;
	or.b32  	%r65, %r63, %r64;
	add.s32 	%r66, %r11, %r65;
	ld.shared.u32 	%r67, [%r66];
	ld.shared.u32 	%r68, [%r66+8];
	add.s32 	%r69, %r68, %r67;
	setp.lt.u32 	%p11, %r69, %r1;
	selp.b32 	%r70, 0, %r1, %p11;
	sub.s32 	%r71, %r69, %r70;
	shr.u32 	%r72, %r71, 1;
	and.b32  	%r73, %r71, 1;
	setp.eq.b32 	%p12, %r73, 1;
	selp.b32 	%r74, %r5, 0, %p12;
	add.s32 	%r75, %r74, %r72;
	st.shared.u32 	[%r66], %r75;
	setp.lt.u32 	%p13, %r67, %r68;
	selp.b32 	%r76, %r1, 0, %p13;
	sub.s32 	%r77, %r67, %r68;
	add.s32 	%r78, %r77, %r76;
	mul.wide.u32 	%rd31, %r78, %r61;
	shr.u64 	%rd32, %rd31, %r17;
	mul.lo.s64 	%rd33, %rd32, %rd2;
	shr.u64 	%rd34, %rd33, %r18;
	mul.lo.s64 	%rd35, %rd34, %rd8;
	sub.s64 	%rd36, %rd31, %rd35;
	setp.lt.u64 	%p14, %rd36, %rd8;
	selp.b64 	%rd37, 0, %rd8, %p14;
	sub.s64 	%rd38, %rd36, %rd37;
	cvt.u32.u64 	%r79, %rd36;
	cvt.u32.u64 	%r80, %rd37;
	sub.s32 	%r81, %r79, %r80;
	shr.u32 	%r82, %r81, 1;
	and.b64  	%rd39, %rd38, 1;
	setp.eq.b64 	%p15, %rd39, 1;
	selp.b32 	%r83, %r5, 0, %p15;
	add.s32 	%r84, %r82, %r83;
	st.shared.u32 	[%r66+8], %r84;
	shr.u32 	%r85, %r40, 1;
	mul.wide.u32 	%rd40, %r85, 4;
	add.s64 	%rd41, %rd4, %rd40;
	ld.global.u32 	%r86, [%rd41+8192];
	or.b32  	%r87, %r62, 8192;
	and.b32  	%r88, %r87, 16368;
	or.b32  	%r89, %r88, %r64;
	add.s32 	%r90, %r11, %r89;
	ld.shared.u32 	%r91, [%r90];
	ld.shared.u32 	%r92, [%r90+8];
	add.s32 	%r93, %r92, %r91;
	setp.lt.u32 	%p16, %r93, %r1;
	selp.b32 	%r94, 0, %r1, %p16;
	sub.s32 	%r95, %r93, %r94;
	shr.u32 	%r96, %r95, 1;
	and.b32  	%r97, %r95, 1;
	setp.eq.b32 	%p17, %r97, 1;
	selp.b32 	%r98, %r5, 0, %p17;
	add.s32 	%r99, %r98, %r96;
	st.shared.u32 	[%r90], %r99;
	setp.lt.u32 	%p18, %r91, %r92;
	selp.b32 	%r100, %r1, 0, %p18;
	sub.s32 	%r101, %r91, %r92;
	add.s32 	%r102, %r101, %r100;
	mul.wide.u32 	%rd42, %r102, %r86;
	shr.u64 	%rd43, %rd42, %r17;
	mul.lo.s64 	%rd44, %rd43, %rd2;
	shr.u64 	%rd45, %rd44, %r18;
	mul.lo.s64 	%rd46, %rd45, %rd8;
	sub.s64 	%rd47, %rd42, %rd46;
	setp.lt.u64 	%p19, %rd47, %rd8;
	selp.b64 	%rd48, 0, %rd8, %p19;
	sub.s64 	%rd49, %rd47, %rd48;
	cvt.u32.u64 	%r103, %rd47;
	cvt.u32.u64 	%r104, %rd48;
	sub.s32 	%r105, %r103, %r104;
	shr.u32 	%r106, %r105, 1;
	and.b64  	%rd50, %rd49, 1;
	setp.eq.b64 	%p20, %rd50, 1;
	selp.b32 	%r107, %r5, 0, %p20;
	add.s32 	%r108, %r106, %r107;
	st.shared.u32 	[%r90+8], %r108;
	bar.sync 	0;
	and.b32  	%r109, %r19, -1028;
	cvt.u64.u32 	%rd51, %r109;
	add.s64 	%rd52, %rd4, %rd51;
	ld.global.u32 	%r110, [%rd52+4096];
	and.b32  	%r111, %r62, 8160;
	and.b32  	%r112, %r10, 12;
	or.b32  	%r113, %r111, %r112;
	add.s32 	%r114, %r11, %r113;
	ld.shared.u32 	%r115, [%r114];
	ld.shared.u32 	%r116, [%r114+16];
	add.s32 	%r117, %r116, %r115;
	setp.lt.u32 	%p21, %r117, %r1;
	selp.b32 	%r118, 0, %r1, %p21;
	sub.s32 	%r119, %r117, %r118;
	shr.u32 	%r120, %r119, 1;
	and.b32  	%r121, %r119, 1;
	setp.eq.b32 	%p22, %r121, 1;
	selp.b32 	%r122, %r5, 0, %p22;
	add.s32 	%r123, %r122, %r120;
	st.shared.u32 	[%r114], %r123;
	setp.lt.u32 	%p23, %r115, %r116;
	selp.b32 	%r124, %r1, 0, %p23;
	sub.s32 	%r125, %r115, %r116;
	add.s32 	%r126, %r125, %r124;
	mul.wide.u32 	%rd53, %r126, %r110;
	shr.u64 	%rd54, %rd53, %r17;
	mul.lo.s64 	%rd55, %rd54, %rd2;
	shr.u64 	%rd56, %rd55, %r18;
	mul.lo.s64 	%rd57, %rd56, %rd8;
	sub.s64 	%rd58, %rd53, %rd57;
	setp.lt.u64 	%p24, %rd58, %rd8;
	selp.b64 	%rd59, 0, %rd8, %p24;
	sub.s64 	%rd60, %rd58, %rd59;
	cvt.u32.u64 	%r127, %rd58;
	cvt.u32.u64 	%r128, %rd59;
	sub.s32 	%r129, %r127, %r128;
	shr.u32 	%r130, %r129, 1;
	and.b64  	%rd61, %rd60, 1;
	setp.eq.b64 	%p25, %rd61, 1;
	selp.b32 	%r131, %r5, 0, %p25;
	add.s32 	%r132, %r130, %r131;
	st.shared.u32 	[%r114+16], %r132;
	and.b32  	%r133, %r40, -4;
	cvt.u64.u32 	%rd62, %r133;
	add.s64 	%rd63, %rd4, %rd62;
	ld.global.u32 	%r134, [%rd63+4096];
	and.b32  	%r135, %r87, 16352;
	or.b32  	%r136, %r135, %r112;
	add.s32 	%r137, %r11, %r136;
	ld.shared.u32 	%r138, [%r137];
	ld.shared.u32 	%r139, [%r137+16];
	add.s32 	%r140, %r139, %r138;
	setp.lt.u32 	%p26, %r140, %r1;
	selp.b32 	%r141, 0, %r1, %p26;
	sub.s32 	%r142, %r140, %r141;
	shr.u32 	%r143, %r142, 1;
	and.b32  	%r144, %r142, 1;
	setp.eq.b32 	%p27, %r144, 1;
	selp.b32 	%r145, %r5, 0, %p27;
	add.s32 	%r146, %r145, %r143;
	st.shared.u32 	[%r137], %r146;
	setp.lt.u32 	%p28, %r138, %r139;
	selp.b32 	%r147, %r1, 0, %p28;
	sub.s32 	%r148, %r138, %r139;
	add.s32 	%r149, %r148, %r147;
	mul.wide.u32 	%rd64, %r149, %r134;
	shr.u64 	%rd65, %rd64, %r17;
	mul.lo.s64 	%rd66, %rd65, %rd2;
	shr.u64 	%rd67, %rd66, %r18;
	mul.lo.s64 	%rd68, %rd67, %rd8;
	sub.s64 	%rd69, %rd64, %rd68;
	setp.lt.u64 	%p29, %rd69, %rd8;
	selp.b64 	%rd70, 0, %rd8, %p29;
	sub.s64 	%rd71, %rd69, %rd70;
	cvt.u32.u64 	%r150, %rd69;
	cvt.u32.u64 	%r151, %rd70;
	sub.s32 	%r152, %r150, %r151;
	shr.u32 	%r153, %r152, 1;
	and.b64  	%rd72, %rd71, 1;
	setp.eq.b64 	%p30, %rd72, 1;
	selp.b32 	%r154, %r5, 0, %p30;
	add.s32 	%r155, %r153, %r154;
	st.shared.u32 	[%r137+16], %r155;
	bar.sync 	0;
	shr.u32 	%r156, %r19, 3;
	mul.wide.u32 	%rd73, %r156, 4;
	add.s64 	%rd74, %rd4, %rd73;
	ld.global.u32 	%r157, [%rd74+2048];
	and.b32  	%r158, %r62, 8128;
	and.b32  	%r159, %r10, 28;
	or.b32  	%r160, %r158, %r159;
	add.s32 	%r161, %r11, %r160;
	ld.shared.u32 	%r162, [%r161];
	ld.shared.u32 	%r163, [%r161+32];
	add.s32 	%r164, %r163, %r162;
	setp.lt.u32 	%p31, %r164, %r1;
	selp.b32 	%r165, 0, %r1, %p31;
	sub.s32 	%r166, %r164, %r165;
	shr.u32 	%r167, %r166, 1;
	and.b32  	%r168, %r166, 1;
	setp.eq.b32 	%p32, %r168, 1;
	selp.b32 	%r169, %r5, 0, %p32;
	add.s32 	%r170, %r169, %r167;
	st.shared.u32 	[%r161], %r170;
	setp.lt.u32 	%p33, %r162, %r163;
	selp.b32 	%r171, %r1, 0, %p33;
	sub.s32 	%r172, %r162, %r163;
	add.s32 	%r173, %r172, %r171;
	mul.wide.u32 	%rd75, %r173, %r157;
	shr.u64 	%rd76, %rd75, %r17;
	mul.lo.s64 	%rd77, %rd76, %rd2;
	shr.u64 	%rd78, %rd77, %r18;
	mul.lo.s64 	%rd79, %rd78, %rd8;
	sub.s64 	%rd80, %rd75, %rd79;
	setp.lt.u64 	%p34, %rd80, %rd8;
	selp.b64 	%rd81, 0, %rd8, %p34;
	sub.s64 	%rd82, %rd80, %rd81;
	cvt.u32.u64 	%r174, %rd80;
	cvt.u32.u64 	%r175, %rd81;
	sub.s32 	%r176, %r174, %r175;
	shr.u32 	%r177, %r176, 1;
	and.b64  	%rd83, %rd82, 1;
	setp.eq.b64 	%p35, %rd83, 1;
	selp.b32 	%r178, %r5, 0, %p35;
	add.s32 	%r179, %r177, %r178;
	st.shared.u32 	[%r161+32], %r179;
	shr.u32 	%r180, %r40, 3;
	mul.wide.u32 	%rd84, %r180, 4;
	add.s64 	%rd85, %rd4, %rd84;
	ld.global.u32 	%r181, [%rd85+2048];
	and.b32  	%r182, %r87, 16320;
	or.b32  	%r183, %r182, %r159;
	add.s32 	%r184, %r11, %r183;
	ld.shared.u32 	%r185, [%r184];
	ld.shared.u32 	%r186, [%r184+32];
	add.s32 	%r187, %r186, %r185;
	setp.lt.u32 	%p36, %r187, %r1;
	selp.b32 	%r188, 0, %r1, %p36;
	sub.s32 	%r189, %r187, %r188;
	shr.u32 	%r190, %r189, 1;
	and.b32  	%r191, %r189, 1;
	setp.eq.b32 	%p37, %r191, 1;
	selp.b32 	%r192, %r5, 0, %p37;
	add.s32 	%r193, %r192, %r190;
	st.shared.u32 	[%r184], %r193;
	setp.lt.u32 	%p38, %r185, %r186;
	selp.b32 	%r194, %r1, 0, %p38;
	sub.s32 	%r195, %r185, %r186;
	add.s32 	%r196, %r195, %r194;
	mul.wide.u32 	%rd86, %r196, %r181;
	shr.u64 	%rd87, %rd86, %r17;
	mul.lo.s64 	%rd88, %rd87, %rd2;
	shr.u64 	%rd89, %rd88, %r18;
	mul.lo.s64 	%rd90, %rd89, %rd8;
	sub.s64 	%rd91, %rd86, %rd90;
	setp.lt.u64 	%p39, %rd91, %rd8;
	selp.b64 	%rd92, 0, %rd8, %p39;
	sub.s64 	%rd93, %rd91, %rd92;
	cvt.u32.u64 	%r197, %rd91;
	cvt.u32.u64 	%r198, %rd92;
	sub.s32 	%r199, %r197, %r198;
	shr.u32 	%r200, %r199, 1;
	and.b64  	%rd94, %rd93, 1;
	setp.eq.b64 	%p40, %rd94, 1;
	selp.b32 	%r201, %r5, 0, %p40;
	add.s32 	%r202, %r200, %r201;
	st.shared.u32 	[%r184+32], %r202;
	bar.sync 	0;
	shr.u32 	%r203, %r19, 4;
	mul.wide.u32 	%rd95, %r203, 4;
	add.s64 	%rd96, %rd4, %rd95;
	ld.global.u32 	%r204, [%rd96+1024];
	and.b32  	%r205, %r62, 8064;
	and.b32  	%r206, %r10, 60;
	or.b32  	%r207, %r205, %r206;
	add.s32 	%r208, %r11, %r207;
	ld.shared.u32 	%r209, [%r208];
	ld.shared.u32 	%r210, [%r208+64];
	add.s32 	%r211, %r210, %r209;
	setp.lt.u32 	%p41, %r211, %r1;
	selp.b32 	%r212, 0, %r1, %p41;
	sub.s32 	%r213, %r211, %r212;
	shr.u32 	%r214, %r213, 1;
	and.b32  	%r215, %r213, 1;
	setp.eq.b32 	%p42, %r215, 1;
	selp.b32 	%r216, %r5, 0, %p42;
	add.s32 	%r217, %r216, %r214;
	st.shared.u32 	[%r208], %r217;
	setp.lt.u32 	%p43, %r209, %r210;
	selp.b32 	%r218, %r1, 0, %p43;
	sub.s32 	%r219, %r209, %r210;
	add.s32 	%r220, %r219, %r218;
	mul.wide.u32 	%rd97, %r220, %r204;
	shr.u64 	%rd98, %rd97, %r17;
	mul.lo.s64 	%rd99, %rd98, %rd2;
	shr.u64 	%rd100, %rd99, %r18;
	mul.lo.s64 	%rd101, %rd100, %rd8;
	sub.s64 	%rd102, %rd97, %rd101;
	setp.lt.u64 	%p44, %rd102, %rd8;
	selp.b64 	%rd103, 0, %rd8, %p44;
	sub.s64 	%rd104, %rd102, %rd103;
	cvt.u32.u64 	%r221, %rd102;
	cvt.u32.u64 	%r222, %rd103;
	sub.s32 	%r223, %r221, %r222;
	shr.u32 	%r224, %r223, 1;
	and.b64  	%rd105, %rd104, 1;
	setp.eq.b64 	%p45, %rd105, 1;
	selp.b32 	%r225, %r5, 0, %p45;
	add.s32 	%r226, %r224, %r225;
	st.shared.u32 	[%r208+64], %r226;
	shr.u32 	%r227, %r40, 4;
	mul.wide.u32 	%rd106, %r227, 4;
	add.s64 	%rd107, %rd4, %rd106;
	ld.global.u32 	%r228, [%rd107+1024];
	and.b32  	%r229, %r87, 16256;
	or.b32  	%r230, %r229, %r206;
	add.s32 	%r231, %r11, %r230;
	ld.shared.u32 	%r232, [%r231];
	ld.shared.u32 	%r233, [%r231+64];
	add.s32 	%r234, %r233, %r232;
	setp.lt.u32 	%p46, %r234, %r1;
	selp.b32 	%r235, 0, %r1, %p46;
	sub.s32 	%r236, %r234, %r235;
	shr.u32 	%r237, %r236, 1;
	and.b32  	%r238, %r236, 1;
	setp.eq.b32 	%p47, %r238, 1;
	selp.b32 	%r239, %r5, 0, %p47;
	add.s32 	%r240, %r239, %r237;
	st.shared.u32 	[%r231], %r240;
	setp.lt.u32 	%p48, %r232, %r233;
	selp.b32 	%r241, %r1, 0, %p48;
	sub.s32 	%r242, %r232, %r233;
	add.s32 	%r243, %r242, %r241;
	mul.wide.u32 	%rd108, %r243, %r228;
	shr.u64 	%rd109, %rd108, %r17;
	mul.lo.s64 	%rd110, %rd109, %rd2;
	shr.u64 	%rd111, %rd110, %r18;
	mul.lo.s64 	%rd112, %rd111, %rd8;
	sub.s64 	%rd113, %rd108, %rd112;
	setp.lt.u64 	%p49, %rd113, %rd8;
	selp.b64 	%rd114, 0, %rd8, %p49;
	sub.s64 	%rd115, %rd113, %rd114;
	cvt.u32.u64 	%r244, %rd113;
	cvt.u32.u64 	%r245, %rd114;
	sub.s32 	%r246, %r244, %r245;
	shr.u32 	%r247, %r246, 1;
	and.b64  	%rd116, %rd115, 1;
	setp.eq.b64 	%p50, %rd116, 1;
	selp.b32 	%r248, %r5, 0, %p50;
	add.s32 	%r249, %r247, %r248;
	st.shared.u32 	[%r231+64], %r249;
	bar.sync 	0;
	shr.u32 	%r250, %r19, 5;
	mul.wide.u32 	%rd117, %r250, 4;
	add.s64 	%rd118, %rd4, %rd117;
	ld.global.u32 	%r251, [%rd118+512];
	and.b32  	%r252, %r62, 7936;
	and.b32  	%r253, %r10, 124;
	or.b32  	%r254, %r252, %r253;
	add.s32 	%r255, %r11, %r254;
	ld.shared.u32 	%r256, [%r255];
	ld.shared.u32 	%r257, [%r255+128];
	add.s32 	%r258, %r257, %r256;
	setp.lt.u32 	%p51, %r258, %r1;
	selp.b32 	%r259, 0, %r1, %p51;
	sub.s32 	%r260, %r258, %r259;
	shr.u32 	%r261, %r260, 1;
	and.b32  	%r262, %r260, 1;
	setp.eq.b32 	%p52, %r262, 1;
	selp.b32 	%r263, %r5, 0, %p52;
	add.s32 	%r264, %r263, %r261;
	st.shared.u32 	[%r255], %r264;
	setp.lt.u32 	%p53, %r256, %r257;
	selp.b32 	%r265, %r1, 0, %p53;
	sub.s32 	%r266, %r256, %r257;
	add.s32 	%r267, %r266, %r265;
	mul.wide.u32 	%rd119, %r267, %r251;
	shr.u64 	%rd120, %rd119, %r17;
	mul.lo.s64 	%rd121, %rd120, %rd2;
	shr.u64 	%rd122, %rd121, %r18;
	mul.lo.s64 	%rd123, %rd122, %rd8;
	sub.s64 	%rd124, %rd119, %rd123;
	setp.lt.u64 	%p54, %rd124, %rd8;
	selp.b64 	%rd125, 0, %rd8, %p54;
	sub.s64 	%rd126, %rd124, %rd125;
	cvt.u32.u64 	%r268, %rd124;
	cvt.u32.u64 	%r269, %rd125;
	sub.s32 	%r270, %r268, %r269;
	shr.u32 	%r271, %r270, 1;
	and.b64  	%rd127, %rd126, 1;
	setp.eq.b64 	%p55, %rd127, 1;
	selp.b32 	%r272, %r5, 0, %p55;
	add.s32 	%r273, %r271, %r272;
	st.shared.u32 	[%r255+128], %r273;
	shr.u32 	%r274, %r40, 5;
	mul.wide.u32 	%rd128, %r274, 4;
	add.s64 	%rd129, %rd4, %rd128;
	ld.global.u32 	%r275, [%rd129+512];
	and.b32  	%r276, %r87, 16128;
	or.b32  	%r277, %r276, %r253;
	add.s32 	%r278, %r11, %r277;
	ld.shared.u32 	%r279, [%r278];
	ld.shared.u32 	%r280, [%r278+128];
	add.s32 	%r281, %r280, %r279;
	setp.lt.u32 	%p56, %r281, %r1;
	selp.b32 	%r282, 0, %r1, %p56;
	sub.s32 	%r283, %r281, %r282;
	shr.u32 	%r284, %r283, 1;
	and.b32  	%r285, %r283, 1;
	setp.eq.b32 	%p57, %r285, 1;
	selp.b32 	%r286, %r5, 0, %p57;
	add.s32 	%r287, %r286, %r284;
	st.shared.u32 	[%r278], %r287;
	setp.lt.u32 	%p58, %r279, %r280;
	selp.b32 	%r288, %r1, 0, %p58;
	sub.s32 	%r289, %r279, %r280;
	add.s32 	%r290, %r289, %r288;
	mul.wide.u32 	%rd130, %r290, %r275;
	shr.u64 	%rd131, %rd130, %r17;
	mul.lo.s64 	%rd132, %rd131, %rd2;
	shr.u64 	%rd133, %rd132, %r18;
	mul.lo.s64 	%rd134, %rd133, %rd8;
	sub.s64 	%rd135, %rd130, %rd134;
	setp.lt.u64 	%p59, %rd135, %rd8;
	selp.b64 	%rd136, 0, %rd8, %p59;
	sub.s64 	%rd137, %rd135, %rd136;
	cvt.u32.u64 	%r291, %rd135;
	cvt.u32.u64 	%r292, %rd136;
	sub.s32 	%r293, %r291, %r292;
	shr.u32 	%r294, %r293, 1;
	and.b64  	%rd138, %rd137, 1;
	setp.eq.b64 	%p60, %rd138, 1;
	selp.b32 	%r295, %r5, 0, %p60;
	add.s32 	%r296, %r294, %r295;
	st.shared.u32 	[%r278+128], %r296;
	bar.sync 	0;
	shr.u32 	%r297, %r19, 6;
	mul.wide.u32 	%rd139, %r297, 4;
	add.s64 	%rd140, %rd4, %rd139;
	ld.global.u32 	%r298, [%rd140+256];
	and.b32  	%r299, %r62, 7680;
	and.b32  	%r300, %r10, 252;
	or.b32  	%r301, %r299, %r300;
	add.s32 	%r302, %r11, %r301;
	ld.shared.u32 	%r303, [%r302];
	ld.shared.u32 	%r304, [%r302+256];
	add.s32 	%r305, %r304, %r303;
	setp.lt.u32 	%p61, %r305, %r1;
	selp.b32 	%r306, 0, %r1, %p61;
	sub.s32 	%r307, %r305, %r306;
	shr.u32 	%r308, %r307, 1;
	and.b32  	%r309, %r307, 1;
	setp.eq.b32 	%p62, %r309, 1;
	selp.b32 	%r310, %r5, 0, %p62;
	add.s32 	%r311, %r310, %r308;
	st.shared.u32 	[%r302], %r311;
	setp.lt.u32 	%p63, %r303, %r304;
	selp.b32 	%r312, %r1, 0, %p63;
	sub.s32 	%r313, %r303, %r304;
	add.s32 	%r314, %r313, %r312;
	mul.wide.u32 	%rd141, %r314, %r298;
	shr.u64 	%rd142, %rd141, %r17;
	mul.lo.s64 	%rd143, %rd142, %rd2;
	shr.u64 	%rd144, %rd143, %r18;
	mul.lo.s64 	%rd145, %rd144, %rd8;
	sub.s64 	%rd146, %rd141, %rd145;
	setp.lt.u64 	%p64, %rd146, %rd8;
	selp.b64 	%rd147, 0, %rd8, %p64;
	sub.s64 	%rd148, %rd146, %rd147;
	cvt.u32.u64 	%r315, %rd146;
	cvt.u32.u64 	%r316, %rd147;
	sub.s32 	%r317, %r315, %r316;
	shr.u32 	%r318, %r317, 1;
	and.b64  	%rd149, %rd148, 1;
	setp.eq.b64 	%p65, %rd149, 1;
	selp.b32 	%r319, %r5, 0, %p65;
	add.s32 	%r320, %r318, %r319;
	st.shared.u32 	[%r302+256], %r320;
	shr.u32 	%r321, %r40, 6;
	mul.wide.u32 	%rd150, %r321, 4;
	add.s64 	%rd151, %rd4, %rd150;
	ld.global.u32 	%r322, [%rd151+256];
	and.b32  	%r323, %r87, 15872;
	or.b32  	%r324, %r323, %r300;
	add.s32 	%r325, %r11, %r324;
	ld.shared.u32 	%r326, [%r325];
	ld.shared.u32 	%r327, [%r325+256];
	add.s32 	%r328, %r327, %r326;
	setp.lt.u32 	%p66, %r328, %r1;
	selp.b32 	%r329, 0, %r1, %p66;
	sub.s32 	%r330, %r328, %r329;
	shr.u32 	%r331, %r330, 1;
	and.b32  	%r332, %r330, 1;
	setp.eq.b32 	%p67, %r332, 1;
	selp.b32 	%r333, %r5, 0, %p67;
	add.s32 	%r334, %r333, %r331;
	st.shared.u32 	[%r325], %r334;
	setp.lt.u32 	%p68, %r326, %r327;
	selp.b32 	%r335, %r1, 0, %p68;
	sub.s32 	%r336, %r326, %r327;
	add.s32 	%r337, %r336, %r335;
	mul.wide.u32 	%rd152, %r337, %r322;
	shr.u64 	%rd153, %rd152, %r17;
	mul.lo.s64 	%rd154, %rd153, %rd2;
	shr.u64 	%rd155, %rd154, %r18;
	mul.lo.s64 	%rd156, %rd155, %rd8;
	sub.s64 	%rd157, %rd152, %rd156;
	setp.lt.u64 	%p69, %rd157, %rd8;
	selp.b64 	%rd158, 0, %rd8, %p69;
	sub.s64 	%rd159, %rd157, %rd158;
	cvt.u32.u64 	%r338, %rd157;
	cvt.u32.u64 	%r339, %rd158;
	sub.s32 	%r340, %r338, %r339;
	shr.u32 	%r341, %r340, 1;
	and.b64  	%rd160, %rd159, 1;
	setp.eq.b64 	%p70, %rd160, 1;
	selp.b32 	%r342, %r5, 0, %p70;
	add.s32 	%r343, %r341, %r342;
	st.shared.u32 	[%r325+256], %r343;
	bar.sync 	0;
	shr.u32 	%r344, %r19, 7;
	mul.wide.u32 	%rd161, %r344, 4;
	add.s64 	%rd162, %rd4, %rd161;
	ld.global.u32 	%r345, [%rd162+128];
	and.b32  	%r346, %r62, 7168;
	and.b32  	%r347, %r10, 508;
	or.b32  	%r348, %r346, %r347;
	add.s32 	%r349, %r11, %r348;
	ld.shared.u32 	%r350, [%r349];
	ld.shared.u32 	%r351, [%r349+512];
	add.s32 	%r352, %r351, %r350;
	setp.lt.u32 	%p71, %r352, %r1;
	selp.b32 	%r353, 0, %r1, %p71;
	sub.s32 	%r354, %r352, %r353;
	shr.u32 	%r355, %r354, 1;
	and.b32  	%r356, %r354, 1;
	setp.eq.b32 	%p72, %r356, 1;
	selp.b32 	%r357, %r5, 0, %p72;
	add.s32 	%r358, %r357, %r355;
	st.shared.u32 	[%r349], %r358;
	setp.lt.u32 	%p73, %r350, %r351;
	selp.b32 	%r359, %r1, 0, %p73;
	sub.s32 	%r360, %r350, %r351;
	add.s32 	%r361, %r360, %r359;
	mul.wide.u32 	%rd163, %r361, %r345;
	shr.u64 	%rd164, %rd163, %r17;
	mul.lo.s64 	%rd165, %rd164, %rd2;
	shr.u64 	%rd166, %rd165, %r18;
	mul.lo.s64 	%rd167, %rd166, %rd8;
	sub.s64 	%rd168, %rd163, %rd167;
	setp.lt.u64 	%p74, %rd168, %rd8;
	selp.b64 	%rd169, 0, %rd8, %p74;
	sub.s64 	%rd170, %rd168, %rd169;
	cvt.u32.u64 	%r362, %rd168;
	cvt.u32.u64 	%r363, %rd169;
	sub.s32 	%r364, %r362, %r363;
	shr.u32 	%r365, %r364, 1;
	and.b64  	%rd171, %rd170, 1;
	setp.eq.b64 	%p75, %rd171, 1;
	selp.b32 	%r366, %r5, 0, %p75;
	add.s32 	%r367, %r365, %r366;
	st.shared.u32 	[%r349+512], %r367;
	shr.u32 	%r368, %r40, 7;
	mul.wide.u32 	%rd172, %r368, 4;
	add.s64 	%rd173, %rd4, %rd172;
	ld.global.u32 	%r369, [%rd173+128];
	and.b32  	%r370, %r87, 15360;
	or.b32  	%r371, %r370, %r347;
	add.s32 	%r372, %r11, %r371;
	ld.shared.u32 	%r373, [%r372];
	ld.shared.u32 	%r374, [%r372+512];
	add.s32 	%r375, %r374, %r373;
	setp.lt.u32 	%p76, %r375, %r1;
	selp.b32 	%r376, 0, %r1, %p76;
	sub.s32 	%r377, %r375, %r376;
	shr.u32 	%r378, %r377, 1;
	and.b32  	%r379, %r377, 1;
	setp.eq.b32 	%p77, %r379, 1;
	selp.b32 	%r380, %r5, 0, %p77;
	add.s32 	%r381, %r380, %r378;
	st.shared.u32 	[%r372], %r381;
	setp.lt.u32 	%p78, %r373, %r374;
	selp.b32 	%r382, %r1, 0, %p78;
	sub.s32 	%r383, %r373, %r374;
	add.s32 	%r384, %r383, %r382;
	mul.wide.u32 	%rd174, %r384, %r369;
	shr.u64 	%rd175, %rd174, %r17;
	mul.lo.s64 	%rd176, %rd175, %rd2;
	shr.u64 	%rd177, %rd176, %r18;
	mul.lo.s64 	%rd178, %rd177, %rd8;
	sub.s64 	%rd179, %rd174, %rd178;
	setp.lt.u64 	%p79, %rd179, %rd8;
	selp.b64 	%rd180, 0, %rd8, %p79;
	sub.s64 	%rd181, %rd179, %rd180;
	cvt.u32.u64 	%r385, %rd179;
	cvt.u32.u64 	%r386, %rd180;
	sub.s32 	%r387, %r385, %r386;
	shr.u32 	%r388, %r387, 1;
	and.b64  	%rd182, %rd181, 1;
	setp.eq.b64 	%p80, %rd182, 1;
	selp.b32 	%r389, %r5, 0, %p80;
	add.s32 	%r390, %r388, %r389;
	st.shared.u32 	[%r372+512], %r390;
	bar.sync 	0;
	shr.u32 	%r391, %r19, 8;
	mul.wide.u32 	%rd183, %r391, 4;
	add.s64 	%rd184, %rd4, %rd183;
	ld.global.u32 	%r392, [%rd184+64];
	and.b32  	%r393, %r62, 6144;
	and.b32  	%r394, %r10, 1020;
	or.b32  	%r395, %r393, %r394;
	add.s32 	%r396, %r11, %r395;
	ld.shared.u32 	%r397, [%r396];
	ld.shared.u32 	%r398, [%r396+1024];
	add.s32 	%r399, %r398, %r397;
	setp.lt.u32 	%p81, %r399, %r1;
	selp.b32 	%r400, 0, %r1, %p81;
	sub.s32 	%r401, %r399, %r400;
	shr.u32 	%r402, %r401, 1;
	and.b32  	%r403, %r401, 1;
	setp.eq.b32 	%p82, %r403, 1;
	selp.b32 	%r404, %r5, 0, %p82;
	add.s32 	%r405, %r404, %r402;
	st.shared.u32 	[%r396], %r405;
	setp.lt.u32 	%p83, %r397, %r398;
	selp.b32 	%r406, %r1, 0, %p83;
	sub.s32 	%r407, %r397, %r398;
	add.s32 	%r408, %r407, %r406;
	mul.wide.u32 	%rd185, %r408, %r392;
	shr.u64 	%rd186, %rd185, %r17;
	mul.lo.s64 	%rd187, %rd186, %rd2;
	shr.u64 	%rd188, %rd187, %r18;
	mul.lo.s64 	%rd189, %rd188, %rd8;
	sub.s64 	%rd190, %rd185, %rd189;
	setp.lt.u64 	%p84, %rd190, %rd8;
	selp.b64 	%rd191, 0, %rd8, %p84;
	sub.s64 	%rd192, %rd190, %rd191;
	cvt.u32.u64 	%r409, %rd190;
	cvt.u32.u64 	%r410, %rd191;
	sub.s32 	%r411, %r409, %r410;
	shr.u32 	%r412, %r411, 1;
	and.b64  	%rd193, %rd192, 1;
	setp.eq.b64 	%p85, %rd193, 1;
	selp.b32 	%r413, %r5, 0, %p85;
	add.s32 	%r414, %r412, %r413;
	st.shared.u32 	[%r396+1024], %r414;
	shr.u32 	%r415, %r40, 8;
	mul.wide.u32 	%rd194, %r415, 4;
	add.s64 	%rd195, %rd4, %rd194;
	ld.global.u32 	%r416, [%rd195+64];
	and.b32  	%r417, %r87, 14336;
	or.b32  	%r418, %r417, %r394;
	add.s32 	%r419, %r11, %r418;
	ld.shared.u32 	%r420, [%r419];
	ld.shared.u32 	%r421, [%r419+1024];
	add.s32 	%r422, %r421, %r420;
	setp.lt.u32 	%p86, %r422, %r1;
	selp.b32 	%r423, 0, %r1, %p86;
	sub.s32 	%r424, %r422, %r423;
	shr.u32 	%r425, %r424, 1;
	and.b32  	%r426, %r424, 1;
	setp.eq.b32 	%p87, %r426, 1;
	selp.b32 	%r427, %r5, 0, %p87;
	add.s32 	%r428, %r427, %r425;
	st.shared.u32 	[%r419], %r428;
	setp.lt.u32 	%p88, %r420, %r421;
	selp.b32 	%r429, %r1, 0, %p88;
	sub.s32 	%r430, %r420, %r421;
	add.s32 	%r431, %r430, %r429;
	mul.wide.u32 	%rd196, %r431, %r416;
	shr.u64 	%rd197, %rd196, %r17;
	mul.lo.s64 	%rd198, %rd197, %rd2;
	shr.u64 	%rd199, %rd198, %r18;
	mul.lo.s64 	%rd200, %rd199, %rd8;
	sub.s64 	%rd201, %rd196, %rd200;
	setp.lt.u64 	%p89, %rd201, %rd8;
	selp.b64 	%rd202, 0, %rd8, %p89;
	sub.s64 	%rd203, %rd201, %rd202;
	cvt.u32.u64 	%r432, %rd201;
	cvt.u32.u64 	%r433, %rd202;
	sub.s32 	%r434, %r432, %r433;
	shr.u32 	%r435, %r434, 1;
	and.b64  	%rd204, %rd203, 1;
	setp.eq.b64 	%p90, %rd204, 1;
	selp.b32 	%r436, %r5, 0, %p90;
	add.s32 	%r437, %r435, %r436;
	st.shared.u32 	[%r419+1024], %r437;
	bar.sync 	0;
	shr.u32 	%r438, %r19, 9;
	mul.wide.u32 	%rd205, %r438, 4;
	add.s64 	%rd206, %rd4, %rd205;
	ld.global.u32 	%r439, [%rd206+32];
	and.b32  	%r440, %r62, 4096;
	and.b32  	%r441, %r10, 2044;
	or.b32  	%r442, %r440, %r441;
	add.s32 	%r443, %r11, %r442;
	ld.shared.u32 	%r444, [%r443];
	ld.shared.u32 	%r445, [%r443+2048];
	add.s32 	%r446, %r445, %r444;
	setp.lt.u32 	%p91, %r446, %r1;
	selp.b32 	%r447, 0, %r1, %p91;
	sub.s32 	%r448, %r446, %r447;
	shr.u32 	%r449, %r448, 1;
	and.b32  	%r450, %r448, 1;
	setp.eq.b32 	%p92, %r450, 1;
	selp.b32 	%r451, %r5, 0, %p92;
	add.s32 	%r452, %r451, %r449;
	st.shared.u32 	[%r443], %r452;
	setp.lt.u32 	%p93, %r444, %r445;
	selp.b32 	%r453, %r1, 0, %p93;
	sub.s32 	%r454, %r444, %r445;
	add.s32 	%r455, %r454, %r453;
	mul.wide.u32 	%rd207, %r455, %r439;
	shr.u64 	%rd208, %rd207, %r17;
	mul.lo.s64 	%rd209, %rd208, %rd2;
	shr.u64 	%rd210, %rd209, %r18;
	mul.lo.s64 	%rd211, %rd210, %rd8;
	sub.s64 	%rd212, %rd207, %rd211;
	setp.lt.u64 	%p94, %rd212, %rd8;
	selp.b64 	%rd213, 0, %rd8, %p94;
	sub.s64 	%rd214, %rd212, %rd213;
	cvt.u32.u64 	%r456, %rd212;
	cvt.u32.u64 	%r457, %rd213;
	sub.s32 	%r458, %r456, %r457;
	shr.u32 	%r459, %r458, 1;
	and.b64  	%rd215, %rd214, 1;
	setp.eq.b64 	%p95, %rd215, 1;
	selp.b32 	%r460, %r5, 0, %p95;
	add.s32 	%r461, %r459, %r460;
	st.shared.u32 	[%r443+2048], %r461;
	shr.u32 	%r462, %r40, 9;
	mul.wide.u32 	%rd216, %r462, 4;
	add.s64 	%rd217, %rd4, %rd216;
	ld.global.u32 	%r463, [%rd217+32];
	and.b32  	%r464, %r87, 12288;
	or.b32  	%r465, %r464, %r441;
	add.s32 	%r466, %r11, %r465;
	ld.shared.u32 	%r467, [%r466];
	ld.shared.u32 	%r468, [%r466+2048];
	add.s32 	%r469, %r468, %r467;
	setp.lt.u32 	%p96, %r469, %r1;
	selp.b32 	%r470, 0, %r1, %p96;
	sub.s32 	%r471, %r469, %r470;
	shr.u32 	%r472, %r471, 1;
	and.b32  	%r473, %r471, 1;
	setp.eq.b32 	%p97, %r473, 1;
	selp.b32 	%r474, %r5, 0, %p97;
	add.s32 	%r475, %r474, %r472;
	st.shared.u32 	[%r466], %r475;
	setp.lt.u32 	%p98, %r467, %r468;
	selp.b32 	%r476, %r1, 0, %p98;
	sub.s32 	%r477, %r467, %r468;
	add.s32 	%r478, %r477, %r476;
	mul.wide.u32 	%rd218, %r478, %r463;
	shr.u64 	%rd219, %rd218, %r17;
	mul.lo.s64 	%rd220, %rd219, %rd2;
	shr.u64 	%rd221, %rd220, %r18;
	mul.lo.s64 	%rd222, %rd221, %rd8;
	sub.s64 	%rd223, %rd218, %rd222;
	setp.lt.u64 	%p99, %rd223, %rd8;
	selp.b64 	%rd224, 0, %rd8, %p99;
	sub.s64 	%rd225, %rd223, %rd224;
	cvt.u32.u64 	%r479, %rd223;
	cvt.u32.u64 	%r480, %rd224;
	sub.s32 	%r481, %r479, %r480;
	shr.u32 	%r482, %r481, 1;
	and.b64  	%rd226, %rd225, 1;
	setp.eq.b64 	%p100, %rd226, 1;
	selp.b32 	%r483, %r5, 0, %p100;
	add.s32 	%r484, %r482, %r483;
	st.shared.u32 	[%r466+2048], %r484;
	bar.sync 	0;
	shr.u32 	%r485, %r16, 10;
	mul.wide.u32 	%rd227, %r485, 4;
	add.s64 	%rd228, %rd4, %rd227;
	ld.global.u32 	%r486, [%rd228+16];
	ld.shared.u32 	%r487, [%r12];
	ld.shared.u32 	%r488, [%r12+4096];
	add.s32 	%r489, %r488, %r487;
	setp.lt.u32 	%p101, %r489, %r1;
	selp.b32 	%r490, 0, %r1, %p101;
	sub.s32 	%r491, %r489, %r490;
	shr.u32 	%r492, %r491, 1;
	and.b32  	%r493, %r491, 1;
	setp.eq.b32 	%p102, %r493, 1;
	selp.b32 	%r494, %r5, 0, %p102;
	add.s32 	%r495, %r494, %r492;
	st.shared.u32 	[%r12], %r495;
	setp.lt.u32 	%p103, %r487, %r488;
	selp.b32 	%r496, %r1, 0, %p103;
	sub.s32 	%r497, %r487, %r488;
	add.s32 	%r498, %r497, %r496;
	mul.wide.u32 	%rd229, %r498, %r486;
	shr.u64 	%rd230, %rd229, %r17;
	mul.lo.s64 	%rd231, %rd230, %rd2;
	shr.u64 	%rd232, %rd231, %r18;
	mul.lo.s64 	%rd233, %rd232, %rd8;
	sub.s64 	%rd234, %rd229, %rd233;
	setp.lt.u64 	%p104, %rd234, %rd8;
	selp.b64 	%rd235, 0, %rd8, %p104;
	sub.s64 	%rd236, %rd234, %rd235;
	cvt.u32.u64 	%r499, %rd234;
	cvt.u32.u64 	%r500, %rd235;
	sub.s32 	%r501, %r499, %r500;
	shr.u32 	%r502, %r501, 1;
	and.b64  	%rd237, %rd236, 1;
	setp.eq.b64 	%p105, %rd237, 1;
	selp.b32 	%r503, %r5, 0, %p105;
	add.s32 	%r504, %r502, %r503;
	st.shared.u32 	[%r12+4096], %r504;
	or.b32  	%r505, %r485, 1;
	mul.wide.u32 	%rd238, %r505, 4;
	add.s64 	%rd239, %rd4, %rd238;
	ld.global.u32 	%r506, [%rd239+16];
	ld.shared.u32 	%r507, [%r12+8192];
	ld.shared.u32 	%r508, [%r12+12288];
	add.s32 	%r509, %r508, %r507;
	setp.lt.u32 	%p106, %r509, %r1;
	selp.b32 	%r510, 0, %r1, %p106;
	sub.s32 	%r511, %r509, %r510;
	shr.u32 	%r512, %r511, 1;
	and.b32  	%r513, %r511, 1;
	setp.eq.b32 	%p107, %r513, 1;
	selp.b32 	%r514, %r5, 0, %p107;
	add.s32 	%r515, %r514, %r512;
	st.shared.u32 	[%r12+8192], %r515;
	setp.lt.u32 	%p108, %r507, %r508;
	selp.b32 	%r516, %r1, 0, %p108;
	sub.s32 	%r517, %r507, %r508;
	add.s32 	%r518, %r517, %r516;
	mul.wide.u32 	%rd240, %r518, %r506;
	shr.u64 	%rd241, %rd240, %r17;
	mul.lo.s64 	%rd242, %rd241, %rd2;
	shr.u64 	%rd243, %rd242, %r18;
	mul.lo.s64 	%rd244, %rd243, %rd8;
	sub.s64 	%rd245, %rd240, %rd244;
	setp.lt.u64 	%p109, %rd245, %rd8;
	selp.b64 	%rd246, 0, %rd8, %p109;
	sub.s64 	%rd247, %rd245, %rd246;
	cvt.u32.u64 	%r519, %rd245;
	cvt.u32.u64 	%r520, %rd246;
	sub.s32 	%r521, %r519, %r520;
	shr.u32 	%r522, %r521, 1;
	and.b64  	%rd248, %rd247, 1;
	setp.eq.b64 	%p110, %rd248, 1;
	selp.b32 	%r523, %r5, 0, %p110;
	add.s32 	%r524, %r522, %r523;
	st.shared.u32 	[%r12+12288], %r524;
	bar.sync 	0;
	shl.b32 	%r525, %r6, 2;
	cvt.u64.u32 	%rd249, %r525;
	and.b64  	%rd250, %rd249, 8388604;
	add.s64 	%rd251, %rd4, %rd250;
	ld.global.u32 	%r526, [%rd251+8];
	ld.shared.u32 	%r527, [%r12];
	ld.shared.u32 	%r528, [%r12+8192];
	add.s32 	%r529, %r528, %r527;
	setp.lt.u32 	%p111, %r529, %r1;
	selp.b32 	%r530, 0, %r1, %p111;
	sub.s32 	%r531, %r529, %r530;
	shr.u32 	%r532, %r531, 1;
	and.b32  	%r533, %r531, 1;
	setp.eq.b32 	%p112, %r533, 1;
	selp.b32 	%r534, %r5, 0, %p112;
	add.s32 	%r535, %r534, %r532;
	st.shared.u32 	[%r12], %r535;
	setp.lt.u32 	%p113, %r527, %r528;
	selp.b32 	%r536, %r1, 0, %p113;
	sub.s32 	%r537, %r527, %r528;
	add.s32 	%r538, %r537, %r536;
	mul.wide.u32 	%rd252, %r538, %r526;
	shr.u64 	%rd253, %rd252, %r17;
	mul.lo.s64 	%rd254, %rd253, %rd2;
	shr.u64 	%rd255, %rd254, %r18;
	mul.lo.s64 	%rd256, %rd255, %rd8;
	sub.s64 	%rd257, %rd252, %rd256;
	setp.lt.u64 	%p114, %rd257, %rd8;
	selp.b64 	%rd258, 0, %rd8, %p114;
	sub.s64 	%rd259, %rd257, %rd258;
	cvt.u32.u64 	%r539, %rd257;
	cvt.u32.u64 	%r540, %rd258;
	sub.s32 	%r541, %r539, %r540;
	shr.u32 	%r542, %r541, 1;
	and.b64  	%rd260, %rd259, 1;
	setp.eq.b64 	%p115, %rd260, 1;
	selp.b32 	%r543, %r5, 0, %p115;
	add.s32 	%r544, %r542, %r543;
	st.shared.u32 	[%r12+8192], %r544;
	shr.u32 	%r545, %r19, 11;
	mul.wide.u32 	%rd261, %r545, 4;
	add.s64 	%rd262, %rd4, %rd261;
	ld.global.u32 	%r546, [%rd262+8];
	ld.shared.u32 	%r547, [%r12+4096];
	ld.shared.u32 	%r548, [%r12+12288];
	add.s32 	%r549, %r548, %r547;
	setp.lt.u32 	%p116, %r549, %r1;
	selp.b32 	%r550, 0, %r1, %p116;
	sub.s32 	%r551, %r549, %r550;
	shr.u32 	%r552, %r551, 1;
	and.b32  	%r553, %r551, 1;
	setp.eq.b32 	%p117, %r553, 1;
	selp.b32 	%r554, %r5, 0, %p117;
	add.s32 	%r555, %r554, %r552;
	st.shared.u32 	[%r12+4096], %r555;
	setp.lt.u32 	%p118, %r547, %r548;
	selp.b32 	%r556, %r1, 0, %p118;
	sub.s32 	%r557, %r547, %r548;
	add.s32 	%r558, %r557, %r556;
	mul.wide.u32 	%rd263, %r558, %r546;
	shr.u64 	%rd264, %rd263, %r17;
	mul.lo.s64 	%rd265, %rd264, %rd2;
	shr.u64 	%rd266, %rd265, %r18;
	mul.lo.s64 	%rd267, %rd266, %rd8;
	sub.s64 	%rd268, %rd263, %rd267;
	setp.lt.u64 	%p119, %rd268, %rd8;
	selp.b64 	%rd269, 0, %rd8, %p119;
	sub.s64 	%rd270, %rd268, %rd269;
	cvt.u32.u64 	%r559, %rd268;
	cvt.u32.u64 	%r560, %rd269;
	sub.s32 	%r561, %r559, %r560;
	shr.u32 	%r562, %r561, 1;
	and.b64  	%rd271, %rd270, 1;
	setp.eq.b64 	%p120, %rd271, 1;
	selp.b32 	%r563, %r5, 0, %p120;
	add.s32 	%r564, %r562, %r563;
	st.shared.u32 	[%r12+12288], %r564;
	bar.sync 	0;
	ld.shared.u32 	%r565, [%r12];
	st.global.u32 	[%rd7], %r565;
	ld.shared.u32 	%r566, [%r12+4096];
	st.global.u32 	[%rd7+4096], %r566;
	ld.shared.u32 	%r567, [%r12+8192];
	st.global.u32 	[%rd7+8192], %r567;
	ld.shared.u32 	%r568, [%r12+12288];
	st.global.u32 	[%rd7+12288], %r568;
	ret;

}
	// .globl	_Z16GSBasedINTTInnerILj1ELj8192EEvPjjjiS0_
.visible .entry _Z16GSBasedINTTInnerILj1ELj8192EEvPjjjiS0_(
	.param .u64 .ptr .align 1 _Z16GSBasedINTTInnerILj1ELj8192EEvPjjjiS0__param_0,
	.param .u32 _Z16GSBasedINTTInnerILj1ELj8192EEvPjjjiS0__param_1,
	.param .u32 _Z16GSBasedINTTInnerILj1ELj8192EEvPjjjiS0__param_2,
	.param .u32 _Z16GSBasedINTTInnerILj1ELj8192EEvPjjjiS0__param_3,
	.param .u64 .ptr .align 1 _Z16GSBasedINTTInnerILj1ELj8192EEvPjjjiS0__param_4
)
{
	.reg .pred 	%p<6>;
	.reg .b32 	%r<36>;
	.reg .b64 	%rd<20>;

	ld.param.u64 	%rd1, [_Z16GSBasedINTTInnerILj1ELj8192EEvPjjjiS0__param_0];
	ld.param.u32 	%r1, [_Z16GSBasedINTTInnerILj1ELj8192EEvPjjjiS0__param_1];
	ld.param.u32 	%rd2, [_Z16GSBasedINTTInnerILj1ELj8192EEvPjjjiS0__param_2];
	ld.param.u32 	%r2, [_Z16GSBasedINTTInnerILj1ELj8192EEvPjjjiS0__param_3];
	ld.param.u64 	%rd3, [_Z16GSBasedINTTInnerILj1ELj8192EEvPjjjiS0__param_4];
	cvta.to.global.u64 	%rd4, %rd1;
	cvta.to.global.u64 	%rd5, %rd3;
	mov.u32 	%r3, %ctaid.x;
	shl.b32 	%r4, %r3, 10;
	mov.u32 	%r5, %tid.x;
	or.b32  	%r6, %r4, %r5;
	shr.s32 	%r7, %r4, 31;
	shr.u32 	%r8, %r7, 20;
	add.s32 	%r9, %r6, %r8;
	shr.s32 	%r10, %r9, 12;
	and.b32  	%r11, %r9, -4096;
	add.s32 	%r12, %r11, %r6;
	mul.wide.s32 	%rd6, %r10, 4;
	add.s64 	%rd7, %rd5, %rd6;
	ld.global.u32 	%r13, [%rd7+4];
	mul.wide.s32 	%rd8, %r12, 4;
	add.s64 	%rd9, %rd4, %rd8;
	ld.global.u32 	%r14, [%rd9];
	ld.global.u32 	%r15, [%rd9+16384];
	add.s32 	%r16, %r15, %r14;
	setp.lt.u32 	%p1, %r16, %r1;
	selp.b32 	%r17, 0, %r1, %p1;
	sub.s32 	%r18, %r16, %r17;
	add.s32 	%r19, %r1, 1;
	shr.u32 	%r20, %r19, 1;
	shr.u32 	%r21, %r18, 1;
	and.b32  	%r22, %r18, 1;
	setp.eq.b32 	%p2, %r22, 1;
	selp.b32 	%r23, %r20, 0, %p2;
	add.s32 	%r24, %r23, %r21;
	st.global.u32 	[%rd9], %r24;
	setp.lt.u32 	%p3, %r14, %r15;
	selp.b32 	%r25, %r1, 0, %p3;
	sub.s32 	%r26, %r14, %r15;
	add.s32 	%r27, %r26, %r25;
	mul.wide.u32 	%rd10, %r27, %r13;
	add.s32 	%r28, %r2, -2;
	shr.u64 	%rd11, %rd10, %r28;
	mul.lo.s64 	%rd12, %rd11, %rd2;
	add.s32 	%r29, %r2, 2;
	shr.u64 	%rd13, %rd12, %r29;
	cvt.u64.u32 	%rd14, %r1;
	mul.lo.s64 	%rd15, %rd13, %rd14;
	sub.s64 	%rd16, %rd10, %rd15;
	setp.lt.u64 	%p4, %rd16, %rd14;
	selp.b64 	%rd17, 0, %rd14, %p4;
	sub.s64 	%rd18, %rd16, %rd17;
	cvt.u32.u64 	%r30, %rd16;
	cvt.u32.u64 	%r31, %rd17;
	sub.s32 	%r32, %r30, %r31;
	shr.u32 	%r33, %r32, 1;
	and.b64  	%rd19, %rd18, 1;
	setp.eq.b64 	%p5, %rd19, 1;
	selp.b32 	%r34, %r20, 0, %p5;
	add.s32 	%r35, %r33, %r34;
	st.global.u32 	[%rd9+16384], %r35;
	ret;

}
	// .globl	_Z22GSBasedINTTInnerSingleILj1ELj4096EEvPjjjiS0_
.visible .entry _Z22GSBasedINTTInnerSingleILj1ELj4096EEvPjjjiS0_(
	.param .u64 .ptr .align 1 _Z22GSBasedINTTInnerSingleILj1ELj4096EEvPjjjiS0__param_0,
	.param .u32 _Z22GSBasedINTTInnerSingleILj1ELj4096EEvPjjjiS0__param_1,
	.param .u32 _Z22GSBasedINTTInnerSingleILj1ELj4096EEvPjjjiS0__param_2,
	.param .u32 _Z22GSBasedINTTInnerSingleILj1ELj4096EEvPjjjiS0__param_3,
	.param .u64 .ptr .align 1 _Z22GSBasedINTTInnerSingleILj1ELj4096EEvPjjjiS0__param_4
)
{
	.reg .pred 	%p<121>;
	.reg .b32 	%r<569>;
	.reg .b64 	%rd<272>;

	ld.param.u64 	%rd1, [_Z22GSBasedINTTInnerSingleILj1ELj4096EEvPjjjiS0__param_0];
	ld.param.u32 	%r1, [_Z22GSBasedINTTInnerSingleILj1ELj4096EEvPjjjiS0__param_1];
	ld.param.u32 	%rd2, [_Z22GSBasedINTTInnerSingleILj1ELj4096EEvPjjjiS0__param_2];
	ld.param.u32 	%r2, [_Z22GSBasedINTTInnerSingleILj1ELj4096EEvPjjjiS0__param_3];
	ld.param.u64 	%rd3, [_Z22GSBasedINTTInnerSingleILj1ELj4096EEvPjjjiS0__param_4];
	cvta.to.global.u64 	%rd4, %rd1;
	cvta.to.global.u64 	%rd5, %rd3;
	mov.u32 	%r3, %tid.x;
	add.s32 	%r4, %r1, 1;
	shr.u32 	%r5, %r4, 1;
	mov.u32 	%r6, %ctaid.x;
	shl.b32 	%r7, %r6, 12;
	or.b32  	%r8, %r3, %r7;
	mul.wide.u32 	%rd6, %r8, 4;
	add.s64 	%rd7, %rd4, %rd6;
	ld.global.u32 	%r9, [%rd7];
	shl.b32 	%r10, %r3, 2;
	mov.u32 	%r11, shared_array;
	add.s32 	%r12, %r11, %r10;
	st.shared.u32 	[%r12], %r9;
	ld.global.u32 	%r13, [%rd7+4096];
	st.shared.u32 	[%r12+4096], %r13;
	ld.global.u32 	%r14, [%rd7+8192];
	st.shared.u32 	[%r12+8192], %r14;
	ld.global.u32 	%r15, [%rd7+12288];
	st.shared.u32 	[%r12+12288], %r15;
	bar.sync 	0;
	shl.b32 	%r16, %r6, 11;
	add.s32 	%r17, %r2, -2;
	add.s32 	%r18, %r2, 2;
	cvt.u64.u32 	%rd8, %r1;
	sub.s32 	%r19, %r8, %r16;
	mul.wide.s32 	%rd9, %r19, 4;
	add.s64 	%rd10, %rd5, %rd9;
	ld.global.u32 	%r20, [%rd10+8192];
	add.s32 	%r21, %r12, %r10;
	ld.shared.v2.u32 	{%r22, %r23}, [%r21];
	add.s32 	%r24, %r23, %r22;
	setp.lt.u32 	%p1, %r24, %r1;
	selp.b32 	%r25, 0, %r1, %p1;
	sub.s32 	%r26, %r24, %r25;
	shr.u32 	%r27, %r26, 1;
	and.b32  	%r28, %r26, 1;
	setp.eq.b32 	%p2, %r28, 1;
	selp.b32 	%r29, %r5, 0, %p2;
	add.s32 	%r30, %r29, %r27;
	setp.lt.u32 	%p3, %r22, %r23;
	selp.b32 	%r31, %r1, 0, %p3;
	sub.s32 	%r32, %r22, %r23;
	add.s32 	%r33, %r32, %r31;
	mul.wide.u32 	%rd11, %r33, %r20;
	shr.u64 	%rd12, %rd11, %r17;
	mul.lo.s64 	%rd13, %rd12, %rd2;
	shr.u64 	%rd14, %rd13, %r18;
	mul.lo.s64 	%rd15, %rd14, %rd8;
	sub.s64 	%rd16, %rd11, %rd15;
	setp.lt.u64 	%p4, %rd16, %rd8;
	selp.b64 	%rd17, 0, %rd8, %p4;
	sub.s64 	%rd18, %rd16, %rd17;
	cvt.u32.u64 	%r34, %rd16;
	cvt.u32.u64 	%r35, %rd17;
	sub.s32 	%r36, %r34, %r35;
	shr.u32 	%r37, %r36, 1;
	and.b64  	%rd19, %rd18, 1;
	setp.eq.b64 	%p5, %rd19, 1;
	selp.b32 	%r38, %r5, 0, %p5;
	add.s32 	%r39, %r37, %r38;
	st.shared.v2.u32 	[%r21], {%r30, %r39};
	or.b32  	%r40, %r19, 1024;
	ld.global.u32 	%r41, [%rd10+12288];
	ld.shared.v2.u32 	{%r42, %r43}, [%r21+8192];
	add.s32 	%r44, %r43, %r42;
	setp.lt.u32 	%p6, %r44, %r1;
	selp.b32 	%r45, 0, %r1, %p6;
	sub.s32 	%r46, %r44, %r45;
	shr.u32 	%r47, %r46, 1;
	and.b32  	%r48, %r46, 1;
	setp.eq.b32 	%p7, %r48, 1;
	selp.b32 	%r49, %r5, 0, %p7;
	add.s32 	%r50, %r49, %r47;
	setp.lt.u32 	%p8, %r42, %r43;
	selp.b32 	%r51, %r1, 0, %p8;
	sub.s32 	%r52, %r42, %r43;
	add.s32 	%r53, %r52, %r51;
	mul.wide.u32 	%rd20, %r53, %r41;
	shr.u64 	%rd21, %rd20, %r17;
	mul.lo.s64 	%rd22, %rd21, %rd2;
	shr.u64 	%rd23, %rd22, %r18;
	mul.lo.s64 	%rd24, %rd23, %rd8;
	sub.s64 	%rd25, %rd20, %rd24;
	setp.lt.u64 	%p9, %rd25, %rd8;
	selp.b64 	%rd26, 0, %rd8, %p9;
	sub.s64 	%rd27, %rd25, %rd26;
	cvt.u32.u64 	%r54, %rd25;
	cvt.u32.u64 	%r55, %rd26;
	sub.s32 	%r56, %r54, %r55;
	shr.u32 	%r57, %r56, 1;
	and.b64  	%rd28, %rd27, 1;
	setp.eq.b64 	%p10, %rd28, 1;
	selp.b32 	%r58, %r5, 0, %p10;
	add.s32 	%r59, %r57, %r58;
	st.shared.v2.u32 	[%r21+8192], {%r50, %r59};
	bar.sync 	0;
	shr.u32 	%r60, %r19, 1;
	mul.wide.u32 	%rd29, %r60, 4;
	add.s64 	%rd30, %rd5, %rd29;
	ld.global.u32 	%r61, [%rd30+4096];
	shl.b32 	%r62, %r3, 3;
	and.b32  	%r63, %r62, 8176;
	and.b32  	%r64, %r10, 4;
	or.b32  	%r65, %r63, %r64;
	add.s32 	%r66, %r11, %r65;
	ld.shared.u32 	%r67, [%r66];
	ld.shared.u32 	%r68, [%r66+8];
	add.s32 	%r69, %r68, %r67;
	setp.lt.u32 	%p11, %r69, %r1;
	selp.b32 	%r70, 0, %r1, %p11;
	sub.s32 	%r71, %r69, %r70;
	shr.u32 	%r72, %r71, 1;
	and.b32  	%r73, %r71, 1;
	setp.eq.b32 	%p12, %r73, 1;
	selp.b32 	%r74, %r5, 0, %p12;
	add.s32 	%r75, %r74, %r72;
	st.shared.u32 	[%r66], %r75;
	setp.lt.u32 	%p13, %r67, %r68;
	selp.b32 	%r76, %r1, 0, %p13;
	sub.s32 	%r77, %r67, %r68;
	add.s32 	%r78, %r77, %r76;
	mul.wide.u32 	%rd31, %r78, %r61;
	shr.u64 	%rd32, %rd31, %r17;
	mul.lo.s64 	%rd33, %rd32, %rd2;
	shr.u64 	%rd34, %rd33, %r18;
	mul.lo.s64 	%rd35, %rd34, %rd8;
	sub.s64 	%rd36, %rd31, %rd35;
	setp.lt.u64 	%p14, %rd36, %rd8;
	selp.b64 	%rd37, 0, %rd8, %p14;
	sub.s64 	%rd38, %rd36, %rd37;
	cvt.u32.u64 	%r79, %rd36;
	cvt.u32.u64 	%r80, %rd37;
	sub.s32 	%r81, %r79, %r80;
	shr.u32 	%r82, %r81, 1;
	and.b64  	%rd39, %rd38, 1;
	setp.eq.b64 	%p15, %rd39, 1;
	selp.b32 	%r83, %r5, 0, %p15;
	add.s32 	%r84, %r82, %r83;
	st.shared.u32 	[%r66+8], %r84;
	shr.u32 	%r85, %r40, 1;
	mul.wide.u32 	%rd40, %r85, 4;
	add.s64 	%rd41, %rd5, %rd40;
	ld.global.u32 	%r86, [%rd41+4096];
	or.b32  	%r87, %r62, 8192;
	and.b32  	%r88, %r87, 16368;
	or.b32  	%r89, %r88, %r64;
	add.s32 	%r90, %r11, %r89;
	ld.shared.u32 	%r91, [%r90];
	ld.shared.u32 	%r92, [%r90+8];
	add.s32 	%r93, %r92, %r91;
	setp.lt.u32 	%p16, %r93, %r1;
	selp.b32 	%r94, 0, %r1, %p16;
	sub.s32 	%r95, %r93, %r94;
	shr.u32 	%r96, %r95, 1;
	and.b32  	%r97, %r95, 1;
	setp.eq.b32 	%p17, %r97, 1;
	selp.b32 	%r98, %r5, 0, %p17;
	add.s32 	%r99, %r98, %r96;
	st.shared.u32 	[%r90], %r99;
	setp.lt.u32 	%p18, %r91, %r92;
	selp.b32 	%r100, %r1, 0, %p18;
	sub.s32 	%r101, %r91, %r92;
	add.s32 	%r102, %r101, %r100;
	mul.wide.u32 	%rd42, %r102, %r86;
	shr.u64 	%rd43, %rd42, %r17;
	mul.lo.s64 	%rd44, %rd43, %rd2;
	shr.u64 	%rd45, %rd44, %r18;
	mul.lo.s64 	%rd46, %rd45, %rd8;
	sub.s64 	%rd47, %rd42, %rd46;
	setp.lt.u64 	%p19, %rd47, %rd8;
	selp.b64 	%rd48, 0, %rd8, %p19;
	sub.s64 	%rd49, %rd47, %rd48;
	cvt.u32.u64 	%r103, %rd47;
	cvt.u32.u64 	%r104, %rd48;
	sub.s32 	%r105, %r103, %r104;
	shr.u32 	%r106, %r105, 1;
	and.b64  	%rd50, %rd49, 1;
	setp.eq.b64 	%p20, %rd50, 1;
	selp.b32 	%r107, %r5, 0, %p20;
	add.s32 	%r108, %r106, %r107;
	st.shared.u32 	[%r90+8], %r108;
	bar.sync 	0;
	and.b32  	%r109, %r19, -1028;
	cvt.u64.u32 	%rd51, %r109;
	add.s64 	%rd52, %rd5, %rd51;
	ld.global.u32 	%r110, [%rd52+2048];
	and.b32  	%r111, %r62, 8160;
	and.b32  	%r112, %r10, 12;
	or.b32  	%r113, %r111, %r112;
	add.s32 	%r114, %r11, %r113;
	ld.shared.u32 	%r115, [%r114];
	ld.shared.u32 	%r116, [%r114+16];
	add.s32 	%r117, %r116, %r115;
	setp.lt.u32 	%p21, %r117, %r1;
	selp.b32 	%r118, 0, %r1, %p21;
	sub.s32 	%r119, %r117, %r118;
	shr.u32 	%r120, %r119, 1;
	and.b32  	%r121, %r119, 1;
	setp.eq.b32 	%p22, %r121, 1;
	selp.b32 	%r122, %r5, 0, %p22;
	add.s32 	%r123, %r122, %r120;
	st.shared.u32 	[%r114], %r123;
	setp.lt.u32 	%p23, %r115, %r116;
	selp.b32 	%r124, %r1, 0, %p23;
	sub.s32 	%r125, %r115, %r116;
	add.s32 	%r126, %r125, %r124;
	mul.wide.u32 	%rd53, %r126, %r110;
	shr.u64 	%rd54, %rd53, %r17;
	mul.lo.s64 	%rd55, %rd54, %rd2;
	shr.u64 	%rd56, %rd55, %r18;
	mul.lo.s64 	%rd57, %rd56, %rd8;
	sub.s64 	%rd58, %rd53, %rd57;
	setp.lt.u64 	%p24, %rd58, %rd8;
	selp.b64 	%rd59, 0, %rd8, %p24;
	sub.s64 	%rd60, %rd58, %rd59;
	cvt.u32.u64 	%r127, %rd58;
	cvt.u32.u64 	%r128, %rd59;
	sub.s32 	%r129, %r127, %r128;
	shr.u32 	%r130, %r129, 1;
	and.b64  	%rd61, %rd60, 1;
	setp.eq.b64 	%p25, %rd61, 1;
	selp.b32 	%r131, %r5, 0, %p25;
	add.s32 	%r132, %r130, %r131;
	st.shared.u32 	[%r114+16], %r132;
	and.b32  	%r133, %r40, -4;
	cvt.u64.u32 	%rd62, %r133;
	add.s64 	%rd63, %rd5, %rd62;
	ld.global.u32 	%r134, [%rd63+2048];
	and.b32  	%r135, %r87, 16352;
	or.b32  	%r136, %r135, %r112;
	add.s32 	%r137, %r11, %r136;
	ld.shared.u32 	%r138, [%r137];
	ld.shared.u32 	%r139, [%r137+16];
	add.s32 	%r140, %r139, %r138;
	setp.lt.u32 	%p26, %r140, %r1;
	selp.b32 	%r141, 0, %r1, %p26;
	sub.s32 	%r142, %r140, %r141;
	shr.u32 	%r143, %r142, 1;
	and.b32  	%r144, %r142, 1;
	setp.eq.b32 	%p27, %r144, 1;
	selp.b32 	%r145, %r5, 0, %p27;
	add.s32 	%r146, %r145, %r143;
	st.shared.u32 	[%r137], %r146;
	setp.lt.u32 	%p28, %r138, %r139;
	selp.b32 	%r147, %r1, 0, %p28;
	sub.s32 	%r148, %r138, %r139;
	add.s32 	%r149, %r148, %r147;
	mul.wide.u32 	%rd64, %r149, %r134;
	shr.u64 	%rd65, %rd64, %r17;
	mul.lo.s64 	%rd66, %rd65, %rd2;
	shr.u64 	%rd67, %rd66, %r18;
	mul.lo.s64 	%rd68, %rd67, %rd8;
	sub.s64 	%rd69, %rd64, %rd68;
	setp.lt.u64 	%p29, %rd69, %rd8;
	selp.b64 	%rd70, 0, %rd8, %p29;
	sub.s64 	%rd71, %rd69, %rd70;
	cvt.u32.u64 	%r150, %rd69;
	cvt.u32.u64 	%r151, %rd70;
	sub.s32 	%r152, %r150, %r151;
	shr.u32 	%r153, %r152, 1;
	and.b64  	%rd72, %rd71, 1;
	setp.eq.b64 	%p30, %rd72, 1;
	selp.b32 	%r154, %r5, 0, %p30;
	add.s32 	%r155, %r153, %r154;
	st.shared.u32 	[%r137+16], %r155;
	bar.sync 	0;
	shr.u32 	%r156, %r19, 3;
	mul.wide.u32 	%rd73, %r156, 4;
	add.s64 	%rd74, %rd5, %rd73;
	ld.global.u32 	%r157, [%rd74+1024];
	and.b32  	%r158, %r62, 8128;
	and.b32  	%r159, %r10, 28;
	or.b32  	%r160, %r158, %r159;
	add.s32 	%r161, %r11, %r160;
	ld.shared.u32 	%r162, [%r161];
	ld.shared.u32 	%r163, [%r161+32];
	add.s32 	%r164, %r163, %r162;
	setp.lt.u32 	%p31, %r164, %r1;
	selp.b32 	%r165, 0, %r1, %p31;
	sub.s32 	%r166, %r164, %r165;
	shr.u32 	%r167, %r166, 1;
	and.b32  	%r168, %r166, 1;
	setp.eq.b32 	%p32, %r168, 1;
	selp.b32 	%r169, %r5, 0, %p32;
	add.s32 	%r170, %r169, %r167;
	st.shared.u32 	[%r161], %r170;
	setp.lt.u32 	%p33, %r162, %r163;
	selp.b32 	%r171, %r1, 0, %p33;
	sub.s32 	%r172, %r162, %r163;
	add.s32 	%r173, %r172, %r171;
	mul.wide.u32 	%rd75, %r173, %r157;
	shr.u64 	%rd76, %rd75, %r17;
	mul.lo.s64 	%rd77, %rd76, %rd2;
	shr.u64 	%rd78, %rd77, %r18;
	mul.lo.s64 	%rd79, %rd78, %rd8;
	sub.s64 	%rd80, %rd75, %rd79;
	setp.lt.u64 	%p34, %rd80, %rd8;
	selp.b64 	%rd81, 0, %rd8, %p34;
	sub.s64 	%rd82, %rd80, %rd81;
	cvt.u32.u64 	%r174, %rd80;
	cvt.u32.u64 	%r175, %rd81;
	sub.s32 	%r176, %r174, %r175;
	shr.u32 	%r177, %r176, 1;
	and.b64  	%rd83, %rd82, 1;
	setp.eq.b64 	%p35, %rd83, 1;
	selp.b32 	%r178, %r5, 0, %p35;
	add.s32 	%r179, %r177, %r178;
	st.shared.u32 	[%r161+32], %r179;
	shr.u32 	%r180, %r40, 3;
	mul.wide.u32 	%rd84, %r180, 4;
	add.s64 	%rd85, %rd5, %rd84;
	ld.global.u32 	%r181, [%rd85+1024];
	and.b32  	%r182, %r87, 16320;
	or.b32  	%r183, %r182, %r159;
	add.s32 	%r184, %r11, %r183;
	ld.shared.u32 	%r185, [%r184];
	ld.shared.u32 	%r186, [%r184+32];
	add.s32 	%r187, %r186, %r185;
	setp.lt.u32 	%p36, %r187, %r1;
	selp.b32 	%r188, 0, %r1, %p36;
	sub.s32 	%r189, %r187, %r188;
	shr.u32 	%r190, %r189, 1;
	and.b32  	%r191, %r189, 1;
	setp.eq.b32 	%p37, %r191, 1;
	selp.b32 	%r192, %r5, 0, %p37;
	add.s32 	%r193, %r192, %r190;
	st.shared.u32 	[%r184], %r193;
	setp.lt.u32 	%p38, %r185, %r186;
	selp.b32 	%r194, %r1, 0, %p38;
	sub.s32 	%r195, %r185, %r186;
	add.s32 	%r196, %r195, %r194;
	mul.wide.u32 	%rd86, %r196, %r181;
	shr.u64 	%rd87, %rd86, %r17;
	mul.lo.s64 	%rd88, %rd87, %rd2;
	shr.u64 	%rd89, %rd88, %r18;
	mul.lo.s64 	%rd90, %rd89, %rd8;
	sub.s64 	%rd91, %rd86, %rd90;
	setp.lt.u64 	%p39, %rd91, %rd8;
	selp.b64 	%rd92, 0, %rd8, %p39;
	sub.s64 	%rd93, %rd91, %rd92;
	cvt.u32.u64 	%r197, %rd91;
	cvt.u32.u64 	%r198, %rd92;
	sub.s32 	%r199, %r197, %r198;
	shr.u32 	%r200, %r199, 1;
	and.b64  	%rd94, %rd93, 1;
	setp.eq.b64 	%p40, %rd94, 1;
	selp.b32 	%r201, %r5, 0, %p40;
	add.s32 	%r202, %r200, %r201;
	st.shared.u32 	[%r184+32], %r202;
	bar.sync 	0;
	shr.u32 	%r203, %r19, 4;
	mul.wide.u32 	%rd95, %r203, 4;
	add.s64 	%rd96, %rd5, %rd95;
	ld.global.u32 	%r204, [%rd96+512];
	and.b32  	%r205, %r62, 8064;
	and.b32  	%r206, %r10, 60;
	or.b32  	%r207, %r205, %r206;
	add.s32 	%r208, %r11, %r207;
	ld.shared.u32 	%r209, [%r208];
	ld.shared.u32 	%r210, [%r208+64];
	add.s32 	%r211, %r210, %r209;
	setp.lt.u32 	%p41, %r211, %r1;
	selp.b32 	%r212, 0, %r1, %p41;
	sub.s32 	%r213, %r211, %r212;
	shr.u32 	%r214, %r213, 1;
	and.b32  	%r215, %r213, 1;
	setp.eq.b32 	%p42, %r215, 1;
	selp.b32 	%r216, %r5, 0, %p42;
	add.s32 	%r217, %r216, %r214;
	st.shared.u32 	[%r208], %r217;
	setp.lt.u32 	%p43, %r209, %r210;
	selp.b32 	%r218, %r1, 0, %p43;
	sub.s32 	%r219, %r209, %r210;
	add.s32 	%r220, %r219, %r218;
	mul.wide.u32 	%rd97, %r220, %r204;
	shr.u64 	%rd98, %rd97, %r17;
	mul.lo.s64 	%rd99, %rd98, %rd2;
	shr.u64 	%rd100, %rd99, %r18;
	mul.lo.s64 	%rd101, %rd100, %rd8;
	sub.s64 	%rd102, %rd97, %rd101;
	setp.lt.u64 	%p44, %rd102, %rd8;
	selp.b64 	%rd103, 0, %rd8, %p44;
	sub.s64 	%rd104, %rd102, %rd103;
	cvt.u32.u64 	%r221, %rd102;
	cvt.u32.u64 	%r222, %rd103;
	sub.s32 	%r223, %r221, %r222;
	shr.u32 	%r224, %r223, 1;
	and.b64  	%rd105, %rd104, 1;
	setp.eq.b64 	%p45, %rd105, 1;
	selp.b32 	%r225, %r5, 0, %p45;
	add.s32 	%r226, %r224, %r225;
	st.shared.u32 	[%r208+64], %r226;
	shr.u32 	%r227, %r40, 4;
	mul.wide.u32 	%rd106, %r227, 4;
	add.s64 	%rd107, %rd5, %rd106;
	ld.global.u32 	%r228, [%rd107+512];
	and.b32  	%r229, %r87, 16256;
	or.b32  	%r230, %r229, %r206;
	add.s32 	%r231, %r11, %r230;
	ld.shared.u32 	%r232, [%r231];
	ld.shared.u32 	%r233, [%r231+64];
	add.s32 	%r234, %r233, %r232;
	setp.lt.u32 	%p46, %r234, %r1;
	selp.b32 	%r235, 0, %r1, %p46;
	sub.s32 	%r236, %r234, %r235;
	shr.u32 	%r237, %r236, 1;
	and.b32  	%r238, %r236, 1;
	setp.eq.b32 	%p47, %r238, 1;
	selp.b32 	%r239, %r5, 0, %p47;
	add.s32 	%r240, %r239, %r237;
	st.shared.u32 	[%r231], %r240;
	setp.lt.u32 	%p48, %r232, %r233;
	selp.b32 	%r241, %r1, 0, %p48;
	sub.s32 	%r242, %r232, %r233;
	add.s32 	%r243, %r242, %r241;
	mul.wide.u32 	%rd108, %r243, %r228;
	shr.u64 	%rd109, %rd108, %r17;
	mul.lo.s64 	%rd110, %rd109, %rd2;
	shr.u64 	%rd111, %rd110, %r18;
	mul.lo.s64 	%rd112, %rd111, %rd8;
	sub.s64 	%rd113, %rd108, %rd112;
	setp.lt.u64 	%p49, %rd113, %rd8;
	selp.b64 	%rd114, 0, %rd8, %p49;
	sub.s64 	%rd115, %rd113, %rd114;
	cvt.u32.u64 	%r244, %rd113;
	cvt.u32.u64 	%r245, %rd114;
	sub.s32 	%r246, %r244, %r245;
	shr.u32 	%r247, %r246, 1;
	and.b64  	%rd116, %rd115, 1;
	setp.eq.b64 	%p50, %rd116, 1;
	selp.b32 	%r248, %r5, 0, %p50;
	add.s32 	%r249, %r247, %r248;
	st.shared.u32 	[%r231+64], %r249;
	bar.sync 	0;
	shr.u32 	%r250, %r19, 5;
	mul.wide.u32 	%rd117, %r250, 4;
	add.s64 	%rd118, %rd5, %rd117;
	ld.global.u32 	%r251, [%rd118+256];
	and.b32  	%r252, %r62, 7936;
	and.b32  	%r253, %r10, 124;
	or.b32  	%r254, %r252, %r253;
	add.s32 	%r255, %r11, %r254;
	ld.shared.u32 	%r256, [%r255];
	ld.shared.u32 	%r257, [%r255+128];
	add.s32 	%r258, %r257, %r256;
	setp.lt.u32 	%p51, %r258, %r1;
	selp.b32 	%r259, 0, %r1, %p51;
	sub.s32 	%r260, %r258, %r259;
	shr.u32 	%r261, %r260, 1;
	and.b32  	%r262, %r260, 1;
	setp.eq.b32 	%p52, %r262, 1;
	selp.b32 	%r263, %r5, 0, %p52;
	add.s32 	%r264, %r263, %r261;
	st.shared.u32 	[%r255], %r264;
	setp.lt.u32 	%p53, %r256, %r257;
	selp.b32 	%r265, %r1, 0, %p53;
	sub.s32 	%r266, %r256, %r257;
	add.s32 	%r267, %r266, %r265;
	mul.wide.u32 	%rd119, %r267, %r251;
	shr.u64 	%rd120, %rd119, %r17;
	mul.lo.s64 	%rd121, %rd120, %rd2;
	shr.u64 	%rd122, %rd121, %r18;
	mul.lo.s64 	%rd123, %rd122, %rd8;
	sub.s64 	%rd124, %rd119, %rd123;
	setp.lt.u64 	%p54, %rd124, %rd8;
	selp.b64 	%rd125, 0, %rd8, %p54;
	sub.s64 	%rd126, %rd124, %rd125;
	cvt.u32.u64 	%r268, %rd124;
	cvt.u32.u64 	%r269, %rd125;
	sub.s32 	%r270, %r268, %r269;
	shr.u32 	%r271, %r270, 1;
	and.b64  	%rd127, %rd126, 1;
	setp.eq.b64 	%p55, %rd127, 1;
	selp.b32 	%r272, %r5, 0, %p55;
	add.s32 	%r273, %r271, %r272;
	st.shared.u32 	[%r255+128], %r273;
	shr.u32 	%r274, %r40, 5;
	mul.wide.u32 	%rd128, %r274, 4;
	add.s64 	%rd129, %rd5, %rd128;
	ld.global.u32 	%r275, [%rd129+256];
	and.b32  	%r276, %r87, 16128;
	or.b32  	%r277, %r276, %r253;
	add.s32 	%r278, %r11, %r277;
	ld.shared.u32 	%r279, [%r278];
	ld.shared.u32 	%r280, [%r278+128];
	add.s32 	%r281, %r280, %r279;
	setp.lt.u32 	%p56, %r281, %r1;
	selp.b32 	%r282, 0, %r1, %p56;
	sub.s32 	%r283, %r281, %r282;
	shr.u32 	%r284, %r283, 1;
	and.b32  	%r285, %r283, 1;
	setp.eq.b32 	%p57, %r285, 1;
	selp.b32 	%r286, %r5, 0, %p57;
	add.s32 	%r287, %r286, %r284;
	st.shared.u32 	[%r278], %r287;
	setp.lt.u32 	%p58, %r279, %r280;
	selp.b32 	%r288, %r1, 0, %p58;
	sub.s32 	%r289, %r279, %r280;
	add.s32 	%r290, %r289, %r288;
	mul.wide.u32 	%rd130, %r290, %r275;
	shr.u64 	%rd131, %rd130, %r17;
	mul.lo.s64 	%rd132, %rd131, %rd2;
	shr.u64 	%rd133, %rd132, %r18;
	mul.lo.s64 	%rd134, %rd133, %rd8;
	sub.s64 	%rd135, %rd130, %rd134;
	setp.lt.u64 	%p59, %rd135, %rd8;
	selp.b64 	%rd136, 0, %rd8, %p59;
	sub.s64 	%rd137, %rd135, %rd136;
	cvt.u32.u64 	%r291, %rd135;
	cvt.u32.u64 	%r292, %rd136;
	sub.s32 	%r293, %r291, %r292;
	shr.u32 	%r294, %r293, 1;
	and.b64  	%rd138, %rd137, 1;
	setp.eq.b64 	%p60, %rd138, 1;
	selp.b32 	%r295, %r5, 0, %p60;
	add.s32 	%r296, %r294, %r295;
	st.shared.u32 	[%r278+128], %r296;
	bar.sync 	0;
	shr.u32 	%r297, %r19, 6;
	mul.wide.u32 	%rd139, %r297, 4;
	add.s64 	%rd140, %rd5, %rd139;
	ld.global.u32 	%r298, [%rd140+128];
	and.b32  	%r299, %r62, 7680;
	and.b32  	%r300, %r10, 252;
	or.b32  	%r301, %r299, %r300;
	add.s32 	%r302, %r11, %r301;
	ld.shared.u32 	%r303, [%r302];
	ld.shared.u32 	%r304, [%r302+256];
	add.s32 	%r305, %r304, %r303;
	setp.lt.u32 	%p61, %r305, %r1;
	selp.b32 	%r306, 0, %r1, %p61;
	sub.s32 	%r307, %r305, %r306;
	shr.u32 	%r308, %r307, 1;
	and.b32  	%r309, %r307, 1;
	setp.eq.b32 	%p62, %r309, 1;
	selp.b32 	%r310, %r5, 0, %p62;
	add.s32 	%r311, %r310, %r308;
	st.shared.u32 	[%r302], %r311;
	setp.lt.u32 	%p63, %r303, %r304;
	selp.b32 	%r312, %r1, 0, %p63;
	sub.s32 	%r313, %r303, %r304;
	add.s32 	%r314, %r313, %r312;
	mul.wide.u32 	%rd141, %r314, %r298;
	shr.u64 	%rd142, %rd141, %r17;
	mul.lo.s64 	%rd143, %rd142, %rd2;
	shr.u64 	%rd144, %rd143, %r18;
	mul.lo.s64 	%rd145, %rd144, %rd8;
	sub.s64 	%rd146, %rd141, %rd145;
	setp.lt.u64 	%p64, %rd146, %rd8;
	selp.b64 	%rd147, 0, %rd8, %p64;
	sub.s64 	%rd148, %rd146, %rd147;
	cvt.u32.u64 	%r315, %rd146;
	cvt.u32.u64 	%r316, %rd147;
	sub.s32 	%r317, %r315, %r316;
	shr.u32 	%r318, %r317, 1;
	and.b64  	%rd149, %rd148, 1;
	setp.eq.b64 	%p65, %rd149, 1;
	selp.b32 	%r319, %r5, 0, %p65;
	add.s32 	%r320, %r318, %r319;
	st.shared.u32 	[%r302+256], %r320;
	shr.u32 	%r321, %r40, 6;
	mul.wide.u32 	%rd150, %r321, 4;
	add.s64 	%rd151, %rd5, %rd150;
	ld.global.u32 	%r322, [%rd151+128];
	and.b32  	%r323, %r87, 15872;
	or.b32  	%r324, %r323, %r300;
	add.s32 	%r325, %r11, %r324;
	ld.shared.u32 	%r326, [%r325];
	ld.shared.u32 	%r327, [%r325+256];
	add.s32 	%r328, %r327, %r326;
	setp.lt.u32 	%p66, %r328, %r1;
	selp.b32 	%r329, 0, %r1, %p66;
	sub.s32 	%r330, %r328, %r329;
	shr.u32 	%r331, %r330, 1;
	and.b32  	%r332, %r330, 1;
	setp.eq.b32 	%p67, %r332, 1;
	selp.b32 	%r333, %r5, 0, %p67;
	add.s32 	%r334, %r333, %r331;
	st.shared.u32 	[%r325], %r334;
	setp.lt.u32 	%p68, %r326, %r327;
	selp.b32 	%r335, %r1, 0, %p68;
	sub.s32 	%r336, %r326, %r327;
	add.s32 	%r337, %r336, %r335;
	mul.wide.u32 	%rd152, %r337, %r322;
	shr.u64 	%rd153, %rd152, %r17;
	mul.lo.s64 	%rd154, %rd153, %rd2;
	shr.u64 	%rd155, %rd154, %r18;
	mul.lo.s64 	%rd156, %rd155, %rd8;
	sub.s64 	%rd157, %rd152, %rd156;
	setp.lt.u64 	%p69, %rd157, %rd8;
	selp.b64 	%rd158, 0, %rd8, %p69;
	sub.s64 	%rd159, %rd157, %rd158;
	cvt.u32.u64 	%r338, %rd157;
	cvt.u32.u64 	%r339, %rd158;
	sub.s32 	%r340, %r338, %r339;
	shr.u32 	%r341, %r340, 1;
	and.b64  	%rd160, %rd159, 1;
	setp.eq.b64 	%p70, %rd160, 1;
	selp.b32 	%r342, %r5, 0, %p70;
	add.s32 	%r343, %r341, %r342;
	st.shared.u32 	[%r325+256], %r343;
	bar.sync 	0;
	shr.u32 	%r344, %r19, 7;
	mul.wide.u32 	%rd161, %r344, 4;
	add.s64 	%rd162, %rd5, %rd161;
	ld.global.u32 	%r345, [%rd162+64];
	and.b32  	%r346, %r62, 7168;
	and.b32  	%r347, %r10, 508;
	or.b32  	%r348, %r346, %r347;
	add.s32 	%r349, %r11, %r348;
	ld.shared.u32 	%r350, [%r349];
	ld.shared.u32 	%r351, [%r349+512];
	add.s32 	%r352, %r351, %r350;
	setp.lt.u32 	%p71, %r352, %r1;
	selp.b32 	%r353, 0, %r1, %p71;
	sub.s32 	%r354, %r352, %r353;
	shr.u32 	%r355, %r354, 1;
	and.b32  	%r356, %r354, 1;
	setp.eq.b32 	%p72, %r356, 1;
	selp.b32 	%r357, %r5, 0, %p72;
	add.s32 	%r358, %r357, %r355;
	st.shared.u32 	[%r349], %r358;
	setp.lt.u32 	%p73, %r350, %r351;
	selp.b32 	%r359, %r1, 0, %p73;
	sub.s32 	%r360, %r350, %r351;
	add.s32 	%r361, %r360, %r359;
	mul.wide.u32 	%rd163, %r361, %r345;
	shr.u64 	%rd164, %rd163, %r17;
	mul.lo.s64 	%rd165, %rd164, %rd2;
	shr.u64 	%rd166, %rd165, %r18;
	mul.lo.s64 	%rd167, %rd166, %rd8;
	sub.s64 	%rd168, %rd163, %rd167;
	setp.lt.u64 	%p74, %rd168, %rd8;
	selp.b64 	%rd169, 0, %rd8, %p74;
	sub.s64 	%rd170, %rd168, %rd169;
	cvt.u32.u64 	%r362, %rd168;
	cvt.u32.u64 	%r363, %rd169;
	sub.s32 	%r364, %r362, %r363;
	shr.u32 	%r365, %r364, 1;
	and.b64  	%rd171, %rd170, 1;
	setp.eq.b64 	%p75, %rd171, 1;
	selp.b32 	%r366, %r5, 0, %p75;
	add.s32 	%r367, %r365, %r366;
	st.shared.u32 	[%r349+512], %r367;
	shr.u32 	%r368, %r40, 7;
	mul.wide.u32 	%rd172, %r368, 4;
	add.s64 	%rd173, %rd5, %rd172;
	ld.global.u32 	%r369, [%rd173+64];
	and.b32  	%r370, %r87, 15360;
	or.b32  	%r371, %r370, %r347;
	add.s32 	%r372, %r11, %r371;
	ld.shared.u32 	%r373, [%r372];
	ld.shared.u32 	%r374, [%r372+512];
	add.s32 	%r375, %r374, %r373;
	setp.lt.u32 	%p76, %r375, %r1;
	selp.b32 	%r376, 0, %r1, %p76;
	sub.s32 	%r377, %r375, %r376;
	shr.u32 	%r378, %r377, 1;
	and.b32  	%r379, %r377, 1;
	setp.eq.b32 	%p77, %r379, 1;
	selp.b32 	%r380, %r5, 0, %p77;
	add.s32 	%r381, %r380, %r378;
	st.shared.u32 	[%r372], %r381;
	setp.lt.u32 	%p78, %r373, %r374;
	selp.b32 	%r382, %r1, 0, %p78;
	sub.s32 	%r383, %r373, %r374;
	add.s32 	%r384, %r383, %r382;
	mul.wide.u32 	%rd174, %r384, %r369;
	shr.u64 	%rd175, %rd174, %r17;
	mul.lo.s64 	%rd176, %rd175, %rd2;
	shr.u64 	%rd177, %rd176, %r18;
	mul.lo.s64 	%rd178, %rd177, %rd8;
	sub.s64 	%rd179, %rd174, %rd178;
	setp.lt.u64 	%p79, %rd179, %rd8;
	selp.b64 	%rd180, 0, %rd8, %p79;
	sub.s64 	%rd181, %rd179, %rd180;
	cvt.u32.u64 	%r385, %rd179;
	cvt.u32.u64 	%r386, %rd180;
	sub.s32 	%r387, %r385, %r386;
	shr.u32 	%r388, %r387, 1;
	and.b64  	%rd182, %rd181, 1;
	setp.eq.b64 	%p80, %rd182, 1;
	selp.b32 	%r389, %r5, 0, %p80;
	add.s32 	%r390, %r388, %r389;
	st.shared.u32 	[%r372+512], %r390;
	bar.sync 	0;
	shr.u32 	%r391, %r19, 8;
	mul.wide.u32 	%rd183, %r391, 4;
	add.s64 	%rd184, %rd5, %rd183;
	ld.global.u32 	%r392, [%rd184+32];
	and.b32  	%r393, %r62, 6144;
	and.b32  	%r394, %r10, 1020;
	or.b32  	%r395, %r393, %r394;
	add.s32 	%r396, %r11, %r395;
	ld.shared.u32 	%r397, [%r396];
	ld.shared.u32 	%r398, [%r396+1024];
	add.s32 	%r399, %r398, %r397;
	setp.lt.u32 	%p81, %r399, %r1;
	selp.b32 	%r400, 0, %r1, %p81;
	sub.s32 	%r401, %r399, %r400;
	shr.u32 	%r402, %r401, 1;
	and.b32  	%r403, %r401, 1;
	setp.eq.b32 	%p82, %r403, 1;
	selp.b32 	%r404, %r5, 0, %p82;
	add.s32 	%r405, %r404, %r402;
	st.shared.u32 	[%r396], %r405;
	setp.lt.u32 	%p83, %r397, %r398;
	selp.b32 	%r406, %r1, 0, %p83;
	sub.s32 	%r407, %r397, %r398;
	add.s32 	%r408, %r407, %r406;
	mul.wide.u32 	%rd185, %r408, %r392;
	shr.u64 	%rd186, %rd185, %r17;
	mul.lo.s64 	%rd187, %rd186, %rd2;
	shr.u64 	%rd188, %rd187, %r18;
	mul.lo.s64 	%rd189, %rd188, %rd8;
	sub.s64 	%rd190, %rd185, %rd189;
	setp.lt.u64 	%p84, %rd190, %rd8;
	selp.b64 	%rd191, 0, %rd8, %p84;
	sub.s64 	%rd192, %rd190, %rd191;
	cvt.u32.u64 	%r409, %rd190;
	cvt.u32.u64 	%r410, %rd191;
	sub.s32 	%r411, %r409, %r410;
	shr.u32 	%r412, %r411, 1;
	and.b64  	%rd193, %rd192, 1;
	setp.eq.b64 	%p85, %rd193, 1;
	selp.b32 	%r413, %r5, 0, %p85;
	add.s32 	%r414, %r412, %r413;
	st.shared.u32 	[%r396+1024], %r414;
	shr.u32 	%r415, %r40, 8;
	mul.wide.u32 	%rd194, %r415, 4;
	add.s64 	%rd195, %rd5, %rd194;
	ld.global.u32 	%r416, [%rd195+32];
	and.b32  	%r417, %r87, 14336;
	or.b32  	%r418, %r417, %r394;
	add.s32 	%r419, %r11, %r418;
	ld.shared.u32 	%r420, [%r419];
	ld.shared.u32 	%r421, [%r419+1024];
	add.s32 	%r422, %r421, %r420;
	setp.lt.u32 	%p86, %r422, %r1;
	selp.b32 	%r423, 0, %r1, %p86;
	sub.s32 	%r424, %r422, %r423;
	shr.u32 	%r425, %r424, 1;
	and.b32  	%r426, %r424, 1;
	setp.eq.b32 	%p87, %r426, 1;
	selp.b32 	%r427, %r5, 0, %p87;
	add.s32 	%r428, %r427, %r425;
	st.shared.u32 	[%r419], %r428;
	setp.lt.u32 	%p88, %r420, %r421;
	selp.b32 	%r429, %r1, 0, %p88;
	sub.s32 	%r430, %r420, %r421;
	add.s32 	%r431, %r430, %r429;
	mul.wide.u32 	%rd196, %r431, %r416;
	shr.u64 	%rd197, %rd196, %r17;
	mul.lo.s64 	%rd198, %rd197, %rd2;
	shr.u64 	%rd199, %rd198, %r18;
	mul.lo.s64 	%rd200, %rd199, %rd8;
	sub.s64 	%rd201, %rd196, %rd200;
	setp.lt.u64 	%p89, %rd201, %rd8;
	selp.b64 	%rd202, 0, %rd8, %p89;
	sub.s64 	%rd203, %rd201, %rd202;
	cvt.u32.u64 	%r432, %rd201;
	cvt.u32.u64 	%r433, %rd202;
	sub.s32 	%r434, %r432, %r433;
	shr.u32 	%r435, %r434, 1;
	and.b64  	%rd204, %rd203, 1;
	setp.eq.b64 	%p90, %rd204, 1;
	selp.b32 	%r436, %r5, 0, %p90;
	add.s32 	%r437, %r435, %r436;
	st.shared.u32 	[%r419+1024], %r437;
	bar.sync 	0;
	shr.u32 	%r438, %r19, 9;
	mul.wide.u32 	%rd205, %r438, 4;
	add.s64 	%rd206, %rd5, %rd205;
	ld.global.u32 	%r439, [%rd206+16];
	and.b32  	%r440, %r62, 4096;
	and.b32  	%r441, %r10, 2044;
	or.b32  	%r442, %r440, %r441;
	add.s32 	%r443, %r11, %r442;
	ld.shared.u32 	%r444, [%r443];
	ld.shared.u32 	%r445, [%r443+2048];
	add.s32 	%r446, %r445, %r444;
	setp.lt.u32 	%p91, %r446, %r1;
	selp.b32 	%r447, 0, %r1, %p91;
	sub.s32 	%r448, %r446, %r447;
	shr.u32 	%r449, %r448, 1;
	and.b32  	%r450, %r448, 1;
	setp.eq.b32 	%p92, %r450, 1;
	selp.b32 	%r451, %r5, 0, %p92;
	add.s32 	%r452, %r451, %r449;
	st.shared.u32 	[%r443], %r452;
	setp.lt.u32 	%p93, %r444, %r445;
	selp.b32 	%r453, %r1, 0, %p93;
	sub.s32 	%r454, %r444, %r445;
	add.s32 	%r455, %r454, %r453;
	mul.wide.u32 	%rd207, %r455, %r439;
	shr.u64 	%rd208, %rd207, %r17;
	mul.lo.s64 	%rd209, %rd208, %rd2;
	shr.u64 	%rd210, %rd209, %r18;
	mul.lo.s64 	%rd211, %rd210, %rd8;
	sub.s64 	%rd212, %rd207, %rd211;
	setp.lt.u64 	%p94, %rd212, %rd8;
	selp.b64 	%rd213, 0, %rd8, %p94;
	sub.s64 	%rd214, %rd212, %rd213;
	cvt.u32.u64 	%r456, %rd212;
	cvt.u32.u64 	%r457, %rd213;
	sub.s32 	%r458, %r456, %r457;
	shr.u32 	%r459, %r458, 1;
	and.b64  	%rd215, %rd214, 1;
	setp.eq.b64 	%p95, %rd215, 1;
	selp.b32 	%r460, %r5, 0, %p95;
	add.s32 	%r461, %r459, %r460;
	st.shared.u32 	[%r443+2048], %r461;
	shr.u32 	%r462, %r40, 9;
	mul.wide.u32 	%rd216, %r462, 4;
	add.s64 	%rd217, %rd5, %rd216;
	ld.global.u32 	%r463, [%rd217+16];
	and.b32  	%r464, %r87, 12288;
	or.b32  	%r465, %r464, %r441;
	add.s32 	%r466, %r11, %r465;
	ld.shared.u32 	%r467, [%r466];
	ld.shared.u32 	%r468, [%r466+2048];
	add.s32 	%r469, %r468, %r467;
	setp.lt.u32 	%p96, %r469, %r1;
	selp.b32 	%r470, 0, %r1, %p96;
	sub.s32 	%r471, %r469, %r470;
	shr.u32 	%r472, %r471, 1;
	and.b32  	%r473, %r471, 1;
	setp.eq.b32 	%p97, %r473, 1;
	selp.b32 	%r474, %r5, 0, %p97;
	add.s32 	%r475, %r474, %r472;
	st.shared.u32 	[%r466], %r475;
	setp.lt.u32 	%p98, %r467, %r468;
	selp.b32 	%r476, %r1, 0, %p98;
	sub.s32 	%r477, %r467, %r468;
	add.s32 	%r478, %r477, %r476;
	mul.wide.u32 	%rd218, %r478, %r463;
	shr.u64 	%rd219, %rd218, %r17;
	mul.lo.s64 	%rd220, %rd219, %rd2;
	shr.u64 	%rd221, %rd220, %r18;
	mul.lo.s64 	%rd222, %rd221, %rd8;
	sub.s64 	%rd223, %rd218, %rd222;
	setp.lt.u64 	%p99, %rd223, %rd8;
	selp.b64 	%rd224, 0, %rd8, %p99;
	sub.s64 	%rd225, %rd223, %rd224;
	cvt.u32.u64 	%r479, %rd223;
	cvt.u32.u64 	%r480, %rd224;
	sub.s32 	%r481, %r479, %r480;
	shr.u32 	%r482, %r481, 1;
	and.b64  	%rd226, %rd225, 1;
	setp.eq.b64 	%p100, %rd226, 1;
	selp.b32 	%r483, %r5, 0, %p100;
	add.s32 	%r484, %r482, %r483;
	st.shared.u32 	[%r466+2048], %r484;
	bar.sync 	0;
	shr.u32 	%r485, %r16, 10;
	mul.wide.u32 	%rd227, %r485, 4;
	add.s64 	%rd228, %rd5, %rd227;
	ld.global.u32 	%r486, [%rd228+8];
	ld.shared.u32 	%r487, [%r12];
	ld.shared.u32 	%r488, [%r12+4096];
	add.s32 	%r489, %r488, %r487;
	setp.lt.u32 	%p101, %r489, %r1;
	selp.b32 	%r490, 0, %r1, %p101;
	sub.s32 	%r491, %r489, %r490;
	shr.u32 	%r492, %r491, 1;
	and.b32  	%r493, %r491, 1;
	setp.eq.b32 	%p102, %r493, 1;
	selp.b32 	%r494, %r5, 0, %p102;
	add.s32 	%r495, %r494, %r492;
	st.shared.u32 	[%r12], %r495;
	setp.lt.u32 	%p103, %r487, %r488;
	selp.b32 	%r496, %r1, 0, %p103;
	sub.s32 	%r497, %r487, %r488;
	add.s32 	%r498, %r497, %r496;
	mul.wide.u32 	%rd229, %r498, %r486;
	shr.u64 	%rd230, %rd229, %r17;
	mul.lo.s64 	%rd231, %rd230, %rd2;
	shr.u64 	%rd232, %rd231, %r18;
	mul.lo.s64 	%rd233, %rd232, %rd8;
	sub.s64 	%rd234, %rd229, %rd233;
	setp.lt.u64 	%p104, %rd234, %rd8;
	selp.b64 	%rd235, 0, %rd8, %p104;
	sub.s64 	%rd236, %rd234, %rd235;
	cvt.u32.u64 	%r499, %rd234;
	cvt.u32.u64 	%r500, %rd235;
	sub.s32 	%r501, %r499, %r500;
	shr.u32 	%r502, %r501, 1;
	and.b64  	%rd237, %rd236, 1;
	setp.eq.b64 	%p105, %rd237, 1;
	selp.b32 	%r503, %r5, 0, %p105;
	add.s32 	%r504, %r502, %r503;
	st.shared.u32 	[%r12+4096], %r504;
	or.b32  	%r505, %r485, 1;
	mul.wide.u32 	%rd238, %r505, 4;
	add.s64 	%rd239, %rd5, %rd238;
	ld.global.u32 	%r506, [%rd239+8];
	ld.shared.u32 	%r507, [%r12+8192];
	ld.shared.u32 	%r508, [%r12+12288];
	add.s32 	%r509, %r508, %r507;
	setp.lt.u32 	%p106, %r509, %r1;
	selp.b32 	%r510, 0, %r1, %p106;
	sub.s32 	%r511, %r509, %r510;
	shr.u32 	%r512, %r511, 1;
	and.b32  	%r513, %r511, 1;
	setp.eq.b32 	%p107, %r513, 1;
	selp.b32 	%r514, %r5, 0, %p107;
	add.s32 	%r515, %r514, %r512;
	st.shared.u32 	[%r12+8192], %r515;
	setp.lt.u32 	%p108, %r507, %r508;
	selp.b32 	%r516, %r1, 0, %p108;
	sub.s32 	%r517, %r507, %r508;
	add.s32 	%r518, %r517, %r516;
	mul.wide.u32 	%rd240, %r518, %r506;
	shr.u64 	%rd241, %rd240, %r17;
	mul.lo.s64 	%rd242, %rd241, %rd2;
	shr.u64 	%rd243, %rd242, %r18;
	mul.lo.s64 	%rd244, %rd243, %rd8;
	sub.s64 	%rd245, %rd240, %rd244;
	setp.lt.u64 	%p109, %rd245, %rd8;
	selp.b64 	%rd246, 0, %rd8, %p109;
	sub.s64 	%rd247, %rd245, %rd246;
	cvt.u32.u64 	%r519, %rd245;
	cvt.u32.u64 	%r520, %rd246;
	sub.s32 	%r521, %r519, %r520;
	shr.u32 	%r522, %r521, 1;
	and.b64  	%rd248, %rd247, 1;
	setp.eq.b64 	%p110, %rd248, 1;
	selp.b32 	%r523, %r5, 0, %p110;
	add.s32 	%r524, %r522, %r523;
	st.shared.u32 	[%r12+12288], %r524;
	bar.sync 	0;
	shl.b32 	%r525, %r6, 2;
	cvt.u64.u32 	%rd249, %r525;
	and.b64  	%rd250, %rd249, 8388604;
	add.s64 	%rd251, %rd5, %rd250;
	ld.global.u32 	%r526, [%rd251+4];
	ld.shared.u32 	%r527, [%r12];
	ld.shared.u32 	%r528, [%r12+8192];
	add.s32 	%r529, %r528, %r527;
	setp.lt.u32 	%p111, %r529, %r1;
	selp.b32 	%r530, 0, %r1, %p111;
	sub.s32 	%r531, %r529, %r530;
	shr.u32 	%r532, %r531, 1;
	and.b32  	%r533, %r531, 1;
	setp.eq.b32 	%p112, %r533, 1;
	selp.b32 	%r534, %r5, 0, %p112;
	add.s32 	%r535, %r534, %r532;
	st.shared.u32 	[%r12], %r535;
	setp.lt.u32 	%p113, %r527, %r528;
	selp.b32 	%r536, %r1, 0, %p113;
	sub.s32 	%r537, %r527, %r528;
	add.s32 	%r538, %r537, %r536;
	mul.wide.u32 	%rd252, %r538, %r526;
	shr.u64 	%rd253, %rd252, %r17;
	mul.lo.s64 	%rd254, %rd253, %rd2;
	shr.u64 	%rd255, %rd254, %r18;
	mul.lo.s64 	%rd256, %rd255, %rd8;
	sub.s64 	%rd257, %rd252, %rd256;
	setp.lt.u64 	%p114, %rd257, %rd8;
	selp.b64 	%rd258, 0, %rd8, %p114;
	sub.s64 	%rd259, %rd257, %rd258;
	cvt.u32.u64 	%r539, %rd257;
	cvt.u32.u64 	%r540, %rd258;
	sub.s32 	%r541, %r539, %r540;
	shr.u32 	%r542, %r541, 1;
	and.b64  	%rd260, %rd259, 1;
	setp.eq.b64 	%p115, %rd260, 1;
	selp.b32 	%r543, %r5, 0, %p115;
	add.s32 	%r544, %r542, %r543;
	st.shared.u32 	[%r12+8192], %r544;
	shr.u32 	%r545, %r19, 11;
	mul.wide.u32 	%rd261, %r545, 4;
	add.s64 	%rd262, %rd5, %rd261;
	ld.global.u32 	%r546, [%rd262+4];
	ld.shared.u32 	%r547, [%r12+4096];
	ld.shared.u32 	%r548, [%r12+12288];
	add.s32 	%r549, %r548, %r547;
	setp.lt.u32 	%p116, %r549, %r1;
	selp.b32 	%r550, 0, %r1, %p116;
	sub.s32 	%r551, %r549, %r550;
	shr.u32 	%r552, %r551, 1;
	and.b32  	%r553, %r551, 1;
	setp.eq.b32 	%p117, %r553, 1;
	selp.b32 	%r554, %r5, 0, %p117;
	add.s32 	%r555, %r554, %r552;
	st.shared.u32 	[%r12+4096], %r555;
	setp.lt.u32 	%p118, %r547, %r548;
	selp.b32 	%r556, %r1, 0, %p118;
	sub.s32 	%r557, %r547, %r548;
	add.s32 	%r558, %r557, %r556;
	mul.wide.u32 	%rd263, %r558, %r546;
	shr.u64 	%rd264, %rd263, %r17;
	mul.lo.s64 	%rd265, %rd264, %rd2;
	shr.u64 	%rd266, %rd265, %r18;
	mul.lo.s64 	%rd267, %rd266, %rd8;
	sub.s64 	%rd268, %rd263, %rd267;
	setp.lt.u64 	%p119, %rd268, %rd8;
	selp.b64 	%rd269, 0, %rd8, %p119;
	sub.s64 	%rd270, %rd268, %rd269;
	cvt.u32.u64 	%r559, %rd268;
	cvt.u32.u64 	%r560, %rd269;
	sub.s32 	%r561, %r559, %r560;
	shr.u32 	%r562, %r561, 1;
	and.b64  	%rd271, %rd270, 1;
	setp.eq.b64 	%p120, %rd271, 1;
	selp.b32 	%r563, %r5, 0, %p120;
	add.s32 	%r564, %r562, %r563;
	st.shared.u32 	[%r12+12288], %r564;
	bar.sync 	0;
	ld.shared.u32 	%r565, [%r12];
	st.global.u32 	[%rd7], %r565;
	ld.shared.u32 	%r566, [%r12+4096];
	st.global.u32 	[%rd7+4096], %r566;
	ld.shared.u32 	%r567, [%r12+8192];
	st.global.u32 	[%rd7+8192], %r567;
	ld.shared.u32 	%r568, [%r12+12288];
	st.global.u32 	[%rd7+12288], %r568;
	ret;

}
	// .globl	_Z22GSBasedINTTInnerSingleILj1ELj2048EEvPjjjiS0_
.visible .entry _Z22GSBasedINTTInnerSingleILj1ELj2048EEvPjjjiS0_(
	.param .u64 .ptr .align 1 _Z22GSBasedINTTInnerSingleILj1ELj2048EEvPjjjiS0__param_0,
	.param .u32 _Z22GSBasedINTTInnerSingleILj1ELj2048EEvPjjjiS0__param_1,
	.param .u32 _Z22GSBasedINTTInnerSingleILj1ELj2048EEvPjjjiS0__param_2,
	.param .u32 _Z22GSBasedINTTInnerSingleILj1ELj2048EEvPjjjiS0__param_3,
	.param .u64 .ptr .align 1 _Z22GSBasedINTTInnerSingleILj1ELj2048EEvPjjjiS0__param_4
)
{
	.reg .pred 	%p<56>;
	.reg .b32 	%r<277>;
	.reg .b64 	%rd<130>;

	ld.param.u64 	%rd1, [_Z22GSBasedINTTInnerSingleILj1ELj2048EEvPjjjiS0__param_0];
	ld.param.u32 	%r1, [_Z22GSBasedINTTInnerSingleILj1ELj2048EEvPjjjiS0__param_1];
	ld.param.u32 	%rd2, [_Z22GSBasedINTTInnerSingleILj1ELj2048EEvPjjjiS0__param_2];
	ld.param.u32 	%r2, [_Z22GSBasedINTTInnerSingleILj1ELj2048EEvPjjjiS0__param_3];
	ld.param.u64 	%rd3, [_Z22GSBasedINTTInnerSingleILj1ELj2048EEvPjjjiS0__param_4];
	cvta.to.global.u64 	%rd4, %rd1;
	cvta.to.global.u64 	%rd5, %rd3;
	mov.u32 	%r3, %tid.x;
	add.s32 	%r4, %r1, 1;
	shr.u32 	%r5, %r4, 1;
	mov.u32 	%r6, %ctaid.x;
	shl.b32 	%r7, %r6, 11;
	or.b32  	%r8, %r3, %r7;
	mul.wide.u32 	%rd6, %r8, 4;
	add.s64 	%rd7, %rd4, %rd6;
	ld.global.u32 	%r9, [%rd7];
	shl.b32 	%r10, %r3, 2;
	mov.u32 	%r11, shared_array;
	add.s32 	%r12, %r11, %r10;
	st.shared.u32 	[%r12], %r9;
	ld.global.u32 	%r13, [%rd7+4096];
	st.shared.u32 	[%r12+4096], %r13;
	bar.sync 	0;
	shl.b32 	%r14, %r6, 10;
	sub.s32 	%r15, %r8, %r14;
	cvt.u64.u32 	%rd8, %r1;
	add.s32 	%r16, %r2, 2;
	add.s32 	%r17, %r2, -2;
	mul.wide.s32 	%rd9, %r15, 4;
	add.s64 	%rd10, %rd5, %rd9;
	ld.global.u32 	%r18, [%rd10+4096];
	add.s32 	%r19, %r12, %r10;
	ld.shared.v2.u32 	{%r20, %r21}, [%r19];
	add.s32 	%r22, %r21, %r20;
	setp.lt.u32 	%p1, %r22, %r1;
	selp.b32 	%r23, 0, %r1, %p1;
	sub.s32 	%r24, %r22, %r23;
	shr.u32 	%r25, %r24, 1;
	and.b32  	%r26, %r24, 1;
	setp.eq.b32 	%p2, %r26, 1;
	selp.b32 	%r27, %r5, 0, %p2;
	add.s32 	%r28, %r27, %r25;
	setp.lt.u32 	%p3, %r20, %r21;
	selp.b32 	%r29, %r1, 0, %p3;
	sub.s32 	%r30, %r20, %r21;
	add.s32 	%r31, %r30, %r29;
	mul.wide.u32 	%rd11, %r31, %r18;
	shr.u64 	%rd12, %rd11, %r17;
	mul.lo.s64 	%rd13, %rd12, %rd2;
	shr.u64 	%rd14, %rd13, %r16;
	mul.lo.s64 	%rd15, %rd14, %rd8;
	sub.s64 	%rd16, %rd11, %rd15;
	setp.lt.u64 	%p4, %rd16, %rd8;
	selp.b64 	%rd17, 0, %rd8, %p4;
	sub.s64 	%rd18, %rd16, %rd17;
	cvt.u32.u64 	%r32, %rd16;
	cvt.u32.u64 	%r33, %rd17;
	sub.s32 	%r34, %r32, %r33;
	shr.u32 	%r35, %r34, 1;
	and.b64  	%rd19, %rd18, 1;
	setp.eq.b64 	%p5, %rd19, 1;
	selp.b32 	%r36, %r5, 0, %p5;
	add.s32 	%r37, %r35, %r36;
	st.shared.v2.u32 	[%r19], {%r28, %r37};
	bar.sync 	0;
	shr.u32 	%r38, %r15, 1;
	mul.wide.u32 	%rd20, %r38, 4;
	add.s64 	%rd21, %rd5, %rd20;
	ld.global.u32 	%r39, [%rd21+2048];
	and.b32  	%r40, %r10, 4;
	shl.b32 	%r41, %r3, 3;
	and.b32  	%r42, %r41, 8176;
	or.b32  	%r43, %r42, %r40;
	add.s32 	%r44, %r11, %r43;
	ld.shared.u32 	%r45, [%r44];
	ld.shared.u32 	%r46, [%r44+8];
	add.s32 	%r47, %r46, %r45;
	setp.lt.u32 	%p6, %r47, %r1;
	selp.b32 	%r48, 0, %r1, %p6;
	sub.s32 	%r49, %r47, %r48;
	shr.u32 	%r50, %r49, 1;
	and.b32  	%r51, %r49, 1;
	setp.eq.b32 	%p7, %r51, 1;
	selp.b32 	%r52, %r5, 0, %p7;
	add.s32 	%r53, %r52, %r50;
	st.shared.u32 	[%r44], %r53;
	setp.lt.u32 	%p8, %r45, %r46;
	selp.b32 	%r54, %r1, 0, %p8;
	sub.s32 	%r55, %r45, %r46;
	add.s32 	%r56, %r55, %r54;
	mul.wide.u32 	%rd22, %r56, %r39;
	shr.u64 	%rd23, %rd22, %r17;
	mul.lo.s64 	%rd24, %rd23, %rd2;
	shr.u64 	%rd25, %rd24, %r16;
	mul.lo.s64 	%rd26, %rd25, %rd8;
	sub.s64 	%rd27, %rd22, %rd26;
	setp.lt.u64 	%p9, %rd27, %rd8;
	selp.b64 	%rd28, 0, %rd8, %p9;
	sub.s64 	%rd29, %rd27, %rd28;
	cvt.u32.u64 	%r57, %rd27;
	cvt.u32.u64 	%r58, %rd28;
	sub.s32 	%r59, %r57, %r58;
	shr.u32 	%r60, %r59, 1;
	and.b64  	%rd30, %rd29, 1;
	setp.eq.b64 	%p10, %rd30, 1;
	selp.b32 	%r61, %r5, 0, %p10;
	add.s32 	%r62, %r60, %r61;
	st.shared.u32 	[%r44+8], %r62;
	bar.sync 	0;
	and.b32  	%r63, %r15, -4;
	cvt.u64.u32 	%rd31, %r63;
	add.s64 	%rd32, %rd5, %rd31;
	ld.global.u32 	%r64, [%rd32+1024];
	and.b32  	%r65, %r10, 12;
	and.b32  	%r66, %r41, 8160;
	or.b32  	%r67, %r66, %r65;
	add.s32 	%r68, %r11, %r67;
	ld.shared.u32 	%r69, [%r68];
	ld.shared.u32 	%r70, [%r68+16];
	add.s32 	%r71, %r70, %r69;
	setp.lt.u32 	%p11, %r71, %r1;
	selp.b32 	%r72, 0, %r1, %p11;
	sub.s32 	%r73, %r71, %r72;
	shr.u32 	%r74, %r73, 1;
	and.b32  	%r75, %r73, 1;
	setp.eq.b32 	%p12, %r75, 1;
	selp.b32 	%r76, %r5, 0, %p12;
	add.s32 	%r77, %r76, %r74;
	st.shared.u32 	[%r68], %r77;
	setp.lt.u32 	%p13, %r69, %r70;
	selp.b32 	%r78, %r1, 0, %p13;
	sub.s32 	%r79, %r69, %r70;
	add.s32 	%r80, %r79, %r78;
	mul.wide.u32 	%rd33, %r80, %r64;
	shr.u64 	%rd34, %rd33, %r17;
	mul.lo.s64 	%rd35, %rd34, %rd2;
	shr.u64 	%rd36, %rd35, %r16;
	mul.lo.s64 	%rd37, %rd36, %rd8;
	sub.s64 	%rd38, %rd33, %rd37;
	setp.lt.u64 	%p14, %rd38, %rd8;
	selp.b64 	%rd39, 0, %rd8, %p14;
	sub.s64 	%rd40, %rd38, %rd39;
	cvt.u32.u64 	%r81, %rd38;
	cvt.u32.u64 	%r82, %rd39;
	sub.s32 	%r83, %r81, %r82;
	shr.u32 	%r84, %r83, 1;
	and.b64  	%rd41, %rd40, 1;
	setp.eq.b64 	%p15, %rd41, 1;
	selp.b32 	%r85, %r5, 0, %p15;
	add.s32 	%r86, %r84, %r85;
	st.shared.u32 	[%r68+16], %r86;
	bar.sync 	0;
	shr.u32 	%r87, %r15, 3;
	mul.wide.u32 	%rd42, %r87, 4;
	add.s64 	%rd43, %rd5, %rd42;
	ld.global.u32 	%r88, [%rd43+512];
	and.b32  	%r89, %r10, 28;
	and.b32  	%r90, %r41, 8128;
	or.b32  	%r91, %r90, %r89;
	add.s32 	%r92, %r11, %r91;
	ld.shared.u32 	%r93, [%r92];
	ld.shared.u32 	%r94, [%r92+32];
	add.s32 	%r95, %r94, %r93;
	setp.lt.u32 	%p16, %r95, %r1;
	selp.b32 	%r96, 0, %r1, %p16;
	sub.s32 	%r97, %r95, %r96;
	shr.u32 	%r98, %r97, 1;
	and.b32  	%r99, %r97, 1;
	setp.eq.b32 	%p17, %r99, 1;
	selp.b32 	%r100, %r5, 0, %p17;
	add.s32 	%r101, %r100, %r98;
	st.shared.u32 	[%r92], %r101;
	setp.lt.u32 	%p18, %r93, %r94;
	selp.b32 	%r102, %r1, 0, %p18;
	sub.s32 	%r103, %r93, %r94;
	add.s32 	%r104, %r103, %r102;
	mul.wide.u32 	%rd44, %r104, %r88;
	shr.u64 	%rd45, %rd44, %r17;
	mul.lo.s64 	%rd46, %rd45, %rd2;
	shr.u64 	%rd47, %rd46, %r16;
	mul.lo.s64 	%rd48, %rd47, %rd8;
	sub.s64 	%rd49, %rd44, %rd48;
	setp.lt.u64 	%p19, %rd49, %rd8;
	selp.b64 	%rd50, 0, %rd8, %p19;
	sub.s64 	%rd51, %rd49, %rd50;
	cvt.u32.u64 	%r105, %rd49;
	cvt.u32.u64 	%r106, %rd50;
	sub.s32 	%r107, %r105, %r106;
	shr.u32 	%r108, %r107, 1;
	and.b64  	%rd52, %rd51, 1;
	setp.eq.b64 	%p20, %rd52, 1;
	selp.b32 	%r109, %r5, 0, %p20;
	add.s32 	%r110, %r108, %r109;
	st.shared.u32 	[%r92+32], %r110;
	bar.sync 	0;
	shr.u32 	%r111, %r15, 4;
	mul.wide.u32 	%rd53, %r111, 4;
	add.s64 	%rd54, %rd5, %rd53;
	ld.global.u32 	%r112, [%rd54+256];
	and.b32  	%r113, %r10, 60;
	and.b32  	%r114, %r41, 8064;
	or.b32  	%r115, %r114, %r113;
	add.s32 	%r116, %r11, %r115;
	ld.shared.u32 	%r117, [%r116];
	ld.shared.u32 	%r118, [%r116+64];
	add.s32 	%r119, %r118, %r117;
	setp.lt.u32 	%p21, %r119, %r1;
	selp.b32 	%r120, 0, %r1, %p21;
	sub.s32 	%r121, %r119, %r120;
	shr.u32 	%r122, %r121, 1;
	and.b32  	%r123, %r121, 1;
	setp.eq.b32 	%p22, %r123, 1;
	selp.b32 	%r124, %r5, 0, %p22;
	add.s32 	%r125, %r124, %r122;
	st.shared.u32 	[%r116], %r125;
	setp.lt.u32 	%p23, %r117, %r118;
	selp.b32 	%r126, %r1, 0, %p23;
	sub.s32 	%r127, %r117, %r118;
	add.s32 	%r128, %r127, %r126;
	mul.wide.u32 	%rd55, %r128, %r112;
	shr.u64 	%rd56, %rd55, %r17;
	mul.lo.s64 	%rd57, %rd56, %rd2;
	shr.u64 	%rd58, %rd57, %r16;
	mul.lo.s64 	%rd59, %rd58, %rd8;
	sub.s64 	%rd60, %rd55, %rd59;
	setp.lt.u64 	%p24, %rd60, %rd8;
	selp.b64 	%rd61, 0, %rd8, %p24;
	sub.s64 	%rd62, %rd60, %rd61;
	cvt.u32.u64 	%r129, %rd60;
	cvt.u32.u64 	%r130, %rd61;
	sub.s32 	%r131, %r129, %r130;
	shr.u32 	%r132, %r131, 1;
	and.b64  	%rd63, %rd62, 1;
	setp.eq.b64 	%p25, %rd63, 1;
	selp.b32 	%r133, %r5, 0, %p25;
	add.s32 	%r134, %r132, %r133;
	st.shared.u32 	[%r116+64], %r134;
	bar.sync 	0;
	shr.u32 	%r135, %r15, 5;
	mul.wide.u32 	%rd64, %r135, 4;
	add.s64 	%rd65, %rd5, %rd64;
	ld.global.u32 	%r136, [%rd65+128];
	and.b32  	%r137, %r10, 124;
	and.b32  	%r138, %r41, 7936;
	or.b32  	%r139, %r138, %r137;
	add.s32 	%r140, %r11, %r139;
	ld.shared.u32 	%r141, [%r140];
	ld.shared.u32 	%r142, [%r140+128];
	add.s32 	%r143, %r142, %r141;
	setp.lt.u32 	%p26, %r143, %r1;
	selp.b32 	%r144, 0, %r1, %p26;
	sub.s32 	%r145, %r143, %r144;
	shr.u32 	%r146, %r145, 1;
	and.b32  	%r147, %r145, 1;
	setp.eq.b32 	%p27, %r147, 1;
	selp.b32 	%r148, %r5, 0, %p27;
	add.s32 	%r149, %r148, %r146;
	st.shared.u32 	[%r140], %r149;
	setp.lt.u32 	%p28, %r141, %r142;
	selp.b32 	%r150, %r1, 0, %p28;
	sub.s32 	%r151, %r141, %r142;
	add.s32 	%r152, %r151, %r150;
	mul.wide.u32 	%rd66, %r152, %r136;
	shr.u64 	%rd67, %rd66, %r17;
	mul.lo.s64 	%rd68, %rd67, %rd2;
	shr.u64 	%rd69, %rd68, %r16;
	mul.lo.s64 	%rd70, %rd69, %rd8;
	sub.s64 	%rd71, %rd66, %rd70;
	setp.lt.u64 	%p29, %rd71, %rd8;
	selp.b64 	%rd72, 0, %rd8, %p29;
	sub.s64 	%rd73, %rd71, %rd72;
	cvt.u32.u64 	%r153, %rd71;
	cvt.u32.u64 	%r154, %rd72;
	sub.s32 	%r155, %r153, %r154;
	shr.u32 	%r156, %r155, 1;
	and.b64  	%rd74, %rd73, 1;
	setp.eq.b64 	%p30, %rd74, 1;
	selp.b32 	%r157, %r5, 0, %p30;
	add.s32 	%r158, %r156, %r157;
	st.shared.u32 	[%r140+128], %r158;
	bar.sync 	0;
	shr.u32 	%r159, %r15, 6;
	mul.wide.u32 	%rd75, %r159, 4;
	add.s64 	%rd76, %rd5, %rd75;
	ld.global.u32 	%r160, [%rd76+64];
	and.b32  	%r161, %r10, 252;
	and.b32  	%r162, %r41, 7680;
	or.b32  	%r163, %r162, %r161;
	add.s32 	%r164, %r11, %r163;
	ld.shared.u32 	%r165, [%r164];
	ld.shared.u32 	%r166, [%r164+256];
	add.s32 	%r167, %r166, %r165;
	setp.lt.u32 	%p31, %r167, %r1;
	selp.b32 	%r168, 0, %r1, %p31;
	sub.s32 	%r169, %r167, %r168;
	shr.u32 	%r170, %r169, 1;
	and.b32  	%r171, %r169, 1;
	setp.eq.b32 	%p32, %r171, 1;
	selp.b32 	%r172, %r5, 0, %p32;
	add.s32 	%r173, %r172, %r170;
	st.shared.u32 	[%r164], %r173;
	setp.lt.u32 	%p33, %r165, %r166;
	selp.b32 	%r174, %r1, 0, %p33;
	sub.s32 	%r175, %r165, %r166;
	add.s32 	%r176, %r175, %r174;
	mul.wide.u32 	%rd77, %r176, %r160;
	shr.u64 	%rd78, %rd77, %r17;
	mul.lo.s64 	%rd79, %rd78, %rd2;
	shr.u64 	%rd80, %rd79, %r16;
	mul.lo.s64 	%rd81, %rd80, %rd8;
	sub.s64 	%rd82, %rd77, %rd81;
	setp.lt.u64 	%p34, %rd82, %rd8;
	selp.b64 	%rd83, 0, %rd8, %p34;
	sub.s64 	%rd84, %rd82, %rd83;
	cvt.u32.u64 	%r177, %rd82;
	cvt.u32.u64 	%r178, %rd83;
	sub.s32 	%r179, %r177, %r178;
	shr.u32 	%r180, %r179, 1;
	and.b64  	%rd85, %rd84, 1;
	setp.eq.b64 	%p35, %rd85, 1;
	selp.b32 	%r181, %r5, 0, %p35;
	add.s32 	%r182, %r180, %r181;
	st.shared.u32 	[%r164+256], %r182;
	bar.sync 	0;
	shr.u32 	%r183, %r15, 7;
	mul.wide.u32 	%rd86, %r183, 4;
	add.s64 	%rd87, %rd5, %rd86;
	ld.global.u32 	%r184, [%rd87+32];
	and.b32  	%r185, %r10, 508;
	and.b32  	%r186, %r41, 7168;
	or.b32  	%r187, %r186, %r185;
	add.s32 	%r188, %r11, %r187;
	ld.shared.u32 	%r189, [%r188];
	ld.shared.u32 	%r190, [%r188+512];
	add.s32 	%r191, %r190, %r189;
	setp.lt.u32 	%p36, %r191, %r1;
	selp.b32 	%r192, 0, %r1, %p36;
	sub.s32 	%r193, %r191, %r192;
	shr.u32 	%r194, %r193, 1;
	and.b32  	%r195, %r193, 1;
	setp.eq.b32 	%p37, %r195, 1;
	selp.b32 	%r196, %r5, 0, %p37;
	add.s32 	%r197, %r196, %r194;
	st.shared.u32 	[%r188], %r197;
	setp.lt.u32 	%p38, %r189, %r190;
	selp.b32 	%r198, %r1, 0, %p38;
	sub.s32 	%r199, %r189, %r190;
	add.s32 	%r200, %r199, %r198;
	mul.wide.u32 	%rd88, %r200, %r184;
	shr.u64 	%rd89, %rd88, %r17;
	mul.lo.s64 	%rd90, %rd89, %rd2;
	shr.u64 	%rd91, %rd90, %r16;
	mul.lo.s64 	%rd92, %rd91, %rd8;
	sub.s64 	%rd93, %rd88, %rd92;
	setp.lt.u64 	%p39, %rd93, %rd8;
	selp.b64 	%rd94, 0, %rd8, %p39;
	sub.s64 	%rd95, %rd93, %rd94;
	cvt.u32.u64 	%r201, %rd93;
	cvt.u32.u64 	%r202, %rd94;
	sub.s32 	%r203, %r201, %r202;
	shr.u32 	%r204, %r203, 1;
	and.b64  	%rd96, %rd95, 1;
	setp.eq.b64 	%p40, %rd96, 1;
	selp.b32 	%r205, %r5, 0, %p40;
	add.s32 	%r206, %r204, %r205;
	st.shared.u32 	[%r188+512], %r206;
	bar.sync 	0;
	shr.u32 	%r207, %r15, 8;
	mul.wide.u32 	%rd97, %r207, 4;
	add.s64 	%rd98, %rd5, %rd97;
	ld.global.u32 	%r208, [%rd98+16];
	and.b32  	%r209, %r10, 1020;
	and.b32  	%r210, %r41, 6144;
	or.b32  	%r211, %r210, %r209;
	add.s32 	%r212, %r11, %r211;
	ld.shared.u32 	%r213, [%r212];
	ld.shared.u32 	%r214, [%r212+1024];
	add.s32 	%r215, %r214, %r213;
	setp.lt.u32 	%p41, %r215, %r1;
	selp.b32 	%r216, 0, %r1, %p41;
	sub.s32 	%r217, %r215, %r216;
	shr.u32 	%r218, %r217, 1;
	and.b32  	%r219, %r217, 1;
	setp.eq.b32 	%p42, %r219, 1;
	selp.b32 	%r220, %r5, 0, %p42;
	add.s32 	%r221, %r220, %r218;
	st.shared.u32 	[%r212], %r221;
	setp.lt.u32 	%p43, %r213, %r214;
	selp.b32 	%r222, %r1, 0, %p43;
	sub.s32 	%r223, %r213, %r214;
	add.s32 	%r224, %r223, %r222;
	mul.wide.u32 	%rd99, %r224, %r208;
	shr.u64 	%rd100, %rd99, %r17;
	mul.lo.s64 	%rd101, %rd100, %rd2;
	shr.u64 	%rd102, %rd101, %r16;
	mul.lo.s64 	%rd103, %rd102, %rd8;
	sub.s64 	%rd104, %rd99, %rd103;
	setp.lt.u64 	%p44, %rd104, %rd8;
	selp.b64 	%rd105, 0, %rd8, %p44;
	sub.s64 	%rd106, %rd104, %rd105;
	cvt.u32.u64 	%r225, %rd104;
	cvt.u32.u64 	%r226, %rd105;
	sub.s32 	%r227, %r225, %r226;
	shr.u32 	%r228, %r227, 1;
	and.b64  	%rd107, %rd106, 1;
	setp.eq.b64 	%p45, %rd107, 1;
	selp.b32 	%r229, %r5, 0, %p45;
	add.s32 	%r230, %r228, %r229;
	st.shared.u32 	[%r212+1024], %r230;
	bar.sync 	0;
	shr.u32 	%r231, %r15, 9;
	mul.wide.u32 	%rd108, %r231, 4;
	add.s64 	%rd109, %rd5, %rd108;
	ld.global.u32 	%r232, [%rd109+8];
	and.b32  	%r233, %r10, 2044;
	and.b32  	%r234, %r41, 4096;
	or.b32  	%r235, %r234, %r233;
	add.s32 	%r236, %r11, %r235;
	ld.shared.u32 	%r237, [%r236];
	ld.shared.u32 	%r238, [%r236+2048];
	add.s32 	%r239, %r238, %r237;
	setp.lt.u32 	%p46, %r239, %r1;
	selp.b32 	%r240, 0, %r1, %p46;
	sub.s32 	%r241, %r239, %r240;
	shr.u32 	%r242, %r241, 1;
	and.b32  	%r243, %r241, 1;
	setp.eq.b32 	%p47, %r243, 1;
	selp.b32 	%r244, %r5, 0, %p47;
	add.s32 	%r245, %r244, %r242;
	st.shared.u32 	[%r236], %r245;
	setp.lt.u32 	%p48, %r237, %r238;
	selp.b32 	%r246, %r1, 0, %p48;
	sub.s32 	%r247, %r237, %r238;
	add.s32 	%r248, %r247, %r246;
	mul.wide.u32 	%rd110, %r248, %r232;
	shr.u64 	%rd111, %rd110, %r17;
	mul.lo.s64 	%rd112, %rd111, %rd2;
	shr.u64 	%rd113, %rd112, %r16;
	mul.lo.s64 	%rd114, %rd113, %rd8;
	sub.s64 	%rd115, %rd110, %rd114;
	setp.lt.u64 	%p49, %rd115, %rd8;
	selp.b64 	%rd116, 0, %rd8, %p49;
	sub.s64 	%rd117, %rd115, %rd116;
	cvt.u32.u64 	%r249, %rd115;
	cvt.u32.u64 	%r250, %rd116;
	sub.s32 	%r251, %r249, %r250;
	shr.u32 	%r252, %r251, 1;
	and.b64  	%rd118, %rd117, 1;
	setp.eq.b64 	%p50, %rd118, 1;
	selp.b32 	%r253, %r5, 0, %p50;
	add.s32 	%r254, %r252, %r253;
	st.shared.u32 	[%r236+2048], %r254;
	bar.sync 	0;
	shr.u32 	%r255, %r15, 10;
	mul.wide.u32 	%rd119, %r255, 4;
	add.s64 	%rd120, %rd5, %rd119;
	ld.global.u32 	%r256, [%rd120+4];
	ld.shared.u32 	%r257, [%r12];
	ld.shared.u32 	%r258, [%r12+4096];
	add.s32 	%r259, %r258, %r257;
	setp.lt.u32 	%p51, %r259, %r1;
	selp.b32 	%r260, 0, %r1, %p51;
	sub.s32 	%r261, %r259, %r260;
	shr.u32 	%r262, %r261, 1;
	and.b32  	%r263, %r261, 1;
	setp.eq.b32 	%p52, %r263, 1;
	selp.b32 	%r264, %r5, 0, %p52;
	add.s32 	%r265, %r264, %r262;
	st.shared.u32 	[%r12], %r265;
	setp.lt.u32 	%p53, %r257, %r258;
	selp.b32 	%r266, %r1, 0, %p53;
	sub.s32 	%r267, %r257, %r258;
	add.s32 	%r268, %r267, %r266;
	mul.wide.u32 	%rd121, %r268, %r256;
	shr.u64 	%rd122, %rd121, %r17;
	mul.lo.s64 	%rd123, %rd122, %rd2;
	shr.u64 	%rd124, %rd123, %r16;
	mul.lo.s64 	%rd125, %rd124, %rd8;
	sub.s64 	%rd126, %rd121, %rd125;
	setp.lt.u64 	%p54, %rd126, %rd8;
	selp.b64 	%rd127, 0, %rd8, %p54;
	sub.s64 	%rd128, %rd126, %rd127;
	cvt.u32.u64 	%r269, %rd126;
	cvt.u32.u64 	%r270, %rd127;
	sub.s32 	%r271, %r269, %r270;
	shr.u32 	%r272, %r271, 1;
	and.b64  	%rd129, %rd128, 1;
	setp.eq.b64 	%p55, %rd129, 1;
	selp.b32 	%r273, %r5, 0, %p55;
	add.s32 	%r274, %r272, %r273;
	st.shared.u32 	[%r12+4096], %r274;
	bar.sync 	0;
	ld.shared.u32 	%r275, [%r12];
	st.global.u32 	[%rd7], %r275;
	ld.shared.u32 	%r276, [%r12+4096];
	st.global.u32 	[%rd7+4096], %r276;
	ret;

}


// ===== COMPILED SASS (sm_100) =====

	.target	sm_100

	.elftype	@"ET_EXEC"


//--------------------- .note.nv.tkinfo           --------------------------
	.section	.note.nv.tkinfo,"",@"SHT_NOTE"
	.sectionflags	@"SHF_NOTE_NV_TKINFO"
	.tkinfo
        /*0018*/ 	.word	0x00000002
        /*0030*/ 	.string	""
        /*0030*/ 	.string	"ptxas"
        /*0030*/ 	.string	"Cuda compilation tools, release 13.0, V13.0.88"
        /*0030*/ 	.string	"Build cuda_13.0.r13.0/compiler.36424714_0"
        /*0030*/ 	.string	"-arch sm_100 -m 64 "



//--------------------- .note.nv.cuinfo           --------------------------
	.section	.note.nv.cuinfo,"",@"SHT_NOTE"
	.sectionflags	@"SHF_NOTE_NV_CUINFO"
        /*0018*/ 	.short	0x0002
        /*001a*/ 	.short	0x0064
        /*001c*/ 	.short	0x0082
	.zero		2


//--------------------- .nv.info                  --------------------------
	.section	.nv.info,"",@"SHT_CUDA_INFO"
	.align	4


	//----- nvinfo : EIATTR_REGCOUNT
	.align		4
        /*0000*/ 	.byte	0x04, 0x2f
        /*0002*/ 	.short	(.L_1 - .L_0)
	.align		4
.L_0:
        /*0004*/ 	.word	index@(_Z13barrett_30bitPjPKjjji)
        /*0008*/ 	.word	0x00000010


	//----- nvinfo : EIATTR_FRAME_SIZE
	.align		4
.L_1:
        /*000c*/ 	.byte	0x04, 0x11
        /*000e*/ 	.short	(.L_3 - .L_2)
	.align		4
.L_2:
        /*0010*/ 	.word	index@(_Z13barrett_30bitPjPKjjji)
        /*0014*/ 	.word	0x00000000


	//----- nvinfo : EIATTR_REGCOUNT
	.align		4
.L_3:
        /*0018*/ 	.byte	0x04, 0x2f
        /*001a*/ 	.short	(.L_5 - .L_4)
	.align		4
.L_4:
        /*001c*/ 	.word	index@(_Z15CTBasedNTTInnerILj1ELj65536EEvPjjjiS0_)
        /*0020*/ 	.word	0x00000010


	//----- nvinfo : EIATTR_FRAME_SIZE
	.align		4
.L_5:
        /*0024*/ 	.byte	0x04, 0x11
        /*0026*/ 	.short	(.L_7 - .L_6)
	.align		4
.L_6:
        /*0028*/ 	.word	index@(_Z15CTBasedNTTInnerILj1ELj65536EEvPjjjiS0_)
        /*002c*/ 	.word	0x00000000


	//----- nvinfo : EIATTR_REGCOUNT
	.align		4
.L_7:
        /*0030*/ 	.byte	0x04, 0x2f
        /*0032*/ 	.short	(.L_9 - .L_8)
	.align		4
.L_8:
        /*0034*/ 	.word	index@(_Z15CTBasedNTTInnerILj2ELj65536EEvPjjjiS0_)
        /*0038*/ 	.word	0x00000010


	//----- nvinfo : EIATTR_FRAME_SIZE
	.align		4
.L_9:
        /*003c*/ 	.byte	0x04, 0x11
        /*003e*/ 	.short	(.L_11 - .L_10)
	.align		4
.L_10:
        /*0040*/ 	.word	index@(_Z15CTBasedNTTInnerILj2ELj65536EEvPjjjiS0_)
        /*0044*/ 	.word	0x00000000


	//----- nvinfo : EIATTR_REGCOUNT
	.align		4
.L_11:
        /*0048*/ 	.byte	0x04, 0x2f
        /*004a*/ 	.short	(.L_13 - .L_12)
	.align		4
.L_12:
        /*004c*/ 	.word	index@(_Z15CTBasedNTTInnerILj4ELj65536EEvPjjjiS0_)
        /*0050*/ 	.word	0x00000010


	//----- nvinfo : EIATTR_FRAME_SIZE
	.align		4
.L_13:
        /*0054*/ 	.byte	0x04, 0x11
        /*0056*/ 	.short	(.L_15 - .L_14)
	.align		4
.L_14:
        /*0058*/ 	.word	index@(_Z15CTBasedNTTInnerILj4ELj65536EEvPjjjiS0_)
        /*005c*/ 	.word	0x00000000


	//----- nvinfo : EIATTR_REGCOUNT
	.align		4
.L_15:
        /*0060*/ 	.byte	0x04, 0x2f
        /*0062*/ 	.short	(.L_17 - .L_16)
	.align		4
.L_16:
        /*0064*/ 	.word	index@(_Z21CTBasedNTTInnerSingleILj8ELj65536EEvPjjjiS0_)
        /*0068*/ 	.word	0x00000020


	//----- nvinfo : EIATTR_FRAME_SIZE
	.align		4
.L_17:
        /*006c*/ 	.byte	0x04, 0x11
        /*006e*/ 	.short	(.L_19 - .L_18)
	.align		4
.L_18:
        /*0070*/ 	.word	index@(_Z21CTBasedNTTInnerSingleILj8ELj65536EEvPjjjiS0_)
        /*0074*/ 	.word	0x00000000


	//----- nvinfo : EIATTR_REGCOUNT
	.align		4
.L_19:
        /*0078*/ 	.byte	0x04, 0x2f
        /*007a*/ 	.short	(.L_21 - .L_20)
	.align		4
.L_20:
        /*007c*/ 	.word	index@(_Z15CTBasedNTTInnerILj1ELj32768EEvPjjjiS0_)
        /*0080*/ 	.word	0x00000010


	//----- nvinfo : EIATTR_FRAME_SIZE
	.align		4
.L_21:
        /*0084*/ 	.byte	0x04, 0x11
        /*0086*/ 	.short	(.L_23 - .L_22)
	.align		4
.L_22:
        /*0088*/ 	.word	index@(_Z15CTBasedNTTInnerILj1ELj32768EEvPjjjiS0_)
        /*008c*/ 	.word	0x00000000


	//----- nvinfo : EIATTR_REGCOUNT
	.align		4
.L_23:
        /*0090*/ 	.byte	0x04, 0x2f
        /*0092*/ 	.short	(.L_25 - .L_24)
	.align		4
.L_24:
        /*0094*/ 	.word	index@(_Z15CTBasedNTTInnerILj2ELj32768EEvPjjjiS0_)
        /*0098*/ 	.word	0x00000010


	//----- nvinfo : EIATTR_FRAME_SIZE
	.align		4
.L_25:
        /*009c*/ 	.byte	0x04, 0x11
        /*009e*/ 	.short	(.L_27 - .L_26)
	.align		4
.L_26:
        /*00a0*/ 	.word	index@(_Z15CTBasedNTTInnerILj2ELj32768EEvPjjjiS0_)
        /*00a4*/ 	.word	0x00000000


	//----- nvinfo : EIATTR_REGCOUNT
	.align		4
.L_27:
        /*00a8*/ 	.byte	0x04, 0x2f
        /*00aa*/ 	.short	(.L_29 - .L_28)
	.align		4
.L_28:
        /*00ac*/ 	.word	index@(_Z21CTBasedNTTInnerSingleILj4ELj32768EEvPjjjiS0_)
        /*00b0*/ 	.word	0x00000020


	//----- nvinfo : EIATTR_FRAME_SIZE
	.align		4
.L_29:
        /*00b4*/ 	.byte	0x04, 0x11
        /*00b6*/ 	.short	(.L_31 - .L_30)
	.align		4
.L_30:
        /*00b8*/ 	.word	index@(_Z21CTBasedNTTInnerSingleILj4ELj32768EEvPjjjiS0_)
        /*00bc*/ 	.word	0x00000000


	//----- nvinfo : EIATTR_REGCOUNT
	.align		4
.L_31:
        /*00c0*/ 	.byte	0x04, 0x2f
        /*00c2*/ 	.short	(.L_33 - .L_32)
	.align		4
.L_32:
        /*00c4*/ 	.word	index@(_Z15CTBasedNTTInnerILj1ELj16384EEvPjjjiS0_)
        /*00c8*/ 	.word	0x00000010


	//----- nvinfo : EIATTR_FRAME_SIZE
	.align		4
.L_33:
        /*00cc*/ 	.byte	0x04, 0x11
        /*00ce*/ 	.short	(.L_35 - .L_34)
	.align		4
.L_34:
        /*00d0*/ 	.word	index@(_Z15CTBasedNTTInnerILj1ELj16384EEvPjjjiS0_)
        /*00d4*/ 	.word	0x00000000


	//----- nvinfo : EIATTR_REGCOUNT
	.align		4
.L_35:
        /*00d8*/ 	.byte	0x04, 0x2f
        /*00da*/ 	.short	(.L_37 - .L_36)
	.align		4
.L_36:
        /*00dc*/ 	.word	index@(_Z21CTBasedNTTInnerSingleILj2ELj16384EEvPjjjiS0_)
        /*00e0*/ 	.word	0x00000020


	//----- nvinfo : EIATTR_FRAME_SIZE
	.align		4
.L_37:
        /*00e4*/ 	.byte	0x04, 0x11
        /*00e6*/ 	.short	(.L_39 - .L_38)
	.align		4
.L_38:
        /*00e8*/ 	.word	index@(_Z21CTBasedNTTInnerSingleILj2ELj16384EEvPjjjiS0_)
        /*00ec*/ 	.word	0x00000000


	//----- nvinfo : EIATTR_REGCOUNT
	.align		4
.L_39:
        /*00f0*/ 	.byte	0x04, 0x2f
        /*00f2*/ 	.short	(.L_41 - .L_40)
	.align		4
.L_40:
        /*00f4*/ 	.word	index@(_Z21CTBasedNTTInnerSingleILj1ELj8192EEvPjjjiS0_)
        /*00f8*/ 	.word	0x00000020


	//----- nvinfo : EIATTR_FRAME_SIZE
	.align		4
.L_41:
        /*00fc*/ 	.byte	0x04, 0x11
        /*00fe*/ 	.short	(.L_43 - .L_42)
	.align		4
.L_42:
        /*0100*/ 	.word	index@(_Z21CTBasedNTTInnerSingleILj1ELj8192EEvPjjjiS0_)
        /*0104*/ 	.word	0x00000000


	//----- nvinfo : EIATTR_REGCOUNT
	.align		4
.L_43:
        /*0108*/ 	.byte	0x04, 0x2f
        /*010a*/ 	.short	(.L_45 - .L_44)
	.align		4
.L_44:
        /*010c*/ 	.word	index@(_Z21CTBasedNTTInnerSingleILj1ELj4096EEvPjjjiS0_)
        /*0110*/ 	.word	0x0000001d


	//----- nvinfo : EIATTR_FRAME_SIZE
	.align		4
.L_45:
        /*0114*/ 	.byte	0x04, 0x11
        /*0116*/ 	.short	(.L_47 - .L_46)
	.align		4
.L_46:
        /*0118*/ 	.word	index@(_Z21CTBasedNTTInnerSingleILj1ELj4096EEvPjjjiS0_)
        /*011c*/ 	.word	0x00000000


	//----- nvinfo : EIATTR_REGCOUNT
	.align		4
.L_47:
        /*0120*/ 	.byte	0x04, 0x2f
        /*0122*/ 	.short	(.L_49 - .L_48)
	.align		4
.L_48:
        /*0124*/ 	.word	index@(_Z21CTBasedNTTInnerSingleILj1ELj2048EEvPjjjiS0_)
        /*0128*/ 	.word	0x00000018


	//----- nvinfo : EIATTR_FRAME_SIZE
	.align		4
.L_49:
        /*012c*/ 	.byte	0x04, 0x11
        /*012e*/ 	.short	(.L_51 - .L_50)
	.align		4
.L_50:
        /*0130*/ 	.word	index@(_Z21CTBasedNTTInnerSingleILj1ELj2048EEvPjjjiS0_)
        /*0134*/ 	.word	0x00000000


	//----- nvinfo : EIATTR_REGCOUNT
	.align		4
.L_51:
        /*0138*/ 	.byte	0x04, 0x2f
        /*013a*/ 	.short	(.L_53 - .L_52)
	.align		4
.L_52:
        /*013c*/ 	.word	index@(_Z22GSBasedINTTInnerSingleILj16ELj65536EEvPjjjiS0_)
        /*0140*/ 	.word	0x0000001e


	//----- nvinfo : EIATTR_FRAME_SIZE
	.align		4
.L_53:
        /*0144*/ 	.byte	0x04, 0x11
        /*0146*/ 	.short	(.L_55 - .L_54)
	.align		4
.L_54:
        /*0148*/ 	.word	index@(_Z22GSBasedINTTInnerSingleILj16ELj65536EEvPjjjiS0_)
        /*014c*/ 	.word	0x00000000


	//----- nvinfo : EIATTR_REGCOUNT
	.align		4
.L_55:
        /*0150*/ 	.byte	0x04, 0x2f
        /*0152*/ 	.short	(.L_57 - .L_56)
	.align		4
.L_56:
        /*0154*/ 	.word	index@(_Z16GSBasedINTTInnerILj8ELj65536EEvPjjjiS0_)
        /*0158*/ 	.word	0x00000010


	//----- nvinfo : EIATTR_FRAME_SIZE
	.align		4
.L_57:
        /*015c*/ 	.byte	0x04, 0x11
        /*015e*/ 	.short	(.L_59 - .L_58)
	.align		4
.L_58:
        /*0160*/ 	.word	index@(_Z16GSBasedINTTInnerILj8ELj65536EEvPjjjiS0_)
        /*0164*/ 	.word	0x00000000


	//----- nvinfo : EIATTR_REGCOUNT
	.align		4
.L_59:
        /*0168*/ 	.byte	0x04, 0x2f
        /*016a*/ 	.short	(.L_61 - .L_60)
	.align		4
.L_60:
        /*016c*/ 	.word	index@(_Z16GSBasedINTTInnerILj4ELj65536EEvPjjjiS0_)
        /*0170*/ 	.word	0x00000010


	//----- nvinfo : EIATTR_FRAME_SIZE
	.align		4
.L_61:
        /*0174*/ 	.byte	0x04, 0x11
        /*0176*/ 	.short	(.L_63 - .L_62)
	.align		4
.L_62:
        /*0178*/ 	.word	index@(_Z16GSBasedINTTInnerILj4ELj65536EEvPjjjiS0_)
        /*017c*/ 	.word	0x00000000


	//----- nvinfo : EIATTR_REGCOUNT
	.align		4
.L_63:
        /*0180*/ 	.byte	0x04, 0x2f
        /*0182*/ 	.short	(.L_65 - .L_64)
	.align		4
.L_64:
        /*0184*/ 	.word	index@(_Z16GSBasedINTTInnerILj2ELj65536EEvPjjjiS0_)
        /*0188*/ 	.word	0x00000010


	//----- nvinfo : EIATTR_FRAME_SIZE
	.align		4
.L_65:
        /*018c*/ 	.byte	0x04, 0x11
        /*018e*/ 	.short	(.L_67 - .L_66)
	.align		4
.L_66:
        /*0190*/ 	.word	index@(_Z16GSBasedINTTInnerILj2ELj65536EEvPjjjiS0_)
        /*0194*/ 	.word	0x00000000


	//----- nvinfo : EIATTR_REGCOUNT
	.align		4
.L_67:
        /*0198*/ 	.byte	0x04, 0x2f
        /*019a*/ 	.short	(.L_69 - .L_68)
	.align		4
.L_68:
        /*019c*/ 	.word	index@(_Z16GSBasedINTTInnerILj1ELj65536EEvPjjjiS0_)
        /*01a0*/ 	.word	0x00000010


	//----- nvinfo : EIATTR_FRAME_SIZE
	.align		4
.L_69:
        /*01a4*/ 	.byte	0x04, 0x11
        /*01a6*/ 	.short	(.L_71 - .L_70)
	.align		4
.L_70:
        /*01a8*/ 	.word	index@(_Z16GSBasedINTTInnerILj1ELj65536EEvPjjjiS0_)
        /*01ac*/ 	.word	0x00000000


	//----- nvinfo : EIATTR_REGCOUNT
	.align		4
.L_71:
        /*01b0*/ 	.byte	0x04, 0x2f
        /*01b2*/ 	.short	(.L_73 - .L_72)
	.align		4
.L_72:
        /*01b4*/ 	.word	index@(_Z22GSBasedINTTInnerSingleILj8ELj32768EEvPjjjiS0_)
        /*01b8*/ 	.word	0x0000001e


	//----- nvinfo : EIATTR_FRAME_SIZE
	.align		4
.L_73:
        /*01bc*/ 	.byte	0x04, 0x11
        /*01be*/ 	.short	(.L_75 - .L_74)
	.align		4
.L_74:
        /*01c0*/ 	.word	index@(_Z22GSBasedINTTInnerSingleILj8ELj32768EEvPjjjiS0_)
        /*01c4*/ 	.word	0x00000000


	//----- nvinfo : EIATTR_REGCOUNT
	.align		4
.L_75:
        /*01c8*/ 	.byte	0x04, 0x2f
        /*01ca*/ 	.short	(.L_77 - .L_76)
	.align		4
.L_76:
        /*01cc*/ 	.word	index@(_Z16GSBasedINTTInnerILj4ELj32768EEvPjjjiS0_)
        /*01d0*/ 	.word	0x00000010


	//----- nvinfo : EIATTR_FRAME_SIZE
	.align		4
.L_77:
        /*01d4*/ 	.byte	0x04, 0x11
        /*01d6*/ 	.short	(.L_79 - .L_78)
	.align		4
.L_78:
        /*01d8*/ 	.word	index@(_Z16GSBasedINTTInnerILj4ELj32768EEvPjjjiS0_)
        /*01dc*/ 	.word	0x00000000


	//----- nvinfo : EIATTR_REGCOUNT
	.align		4
.L_79:
        /*01e0*/ 	.byte	0x04, 0x2f
        /*01e2*/ 	.short	(.L_81 - .L_80)
	.align		4
.L_80:
        /*01e4*/ 	.word	index@(_Z16GSBasedINTTInnerILj2ELj32768EEvPjjjiS0_)
        /*01e8*/ 	.word	0x00000010


	//----- nvinfo : EIATTR_FRAME_SIZE
	.align		4
.L_81:
        /*01ec*/ 	.byte	0x04, 0x11
        /*01ee*/ 	.short	(.L_83 - .L_82)
	.align		4
.L_82:
        /*01f0*/ 	.word	index@(_Z16GSBasedINTTInnerILj2ELj32768EEvPjjjiS0_)
        /*01f4*/ 	.word	0x00000000


	//----- nvinfo : EIATTR_REGCOUNT
	.align		4
.L_83:
        /*01f8*/ 	.byte	0x04, 0x2f
        /*01fa*/ 	.short	(.L_85 - .L_84)
	.align		4
.L_84:
        /*01fc*/ 	.word	index@(_Z16GSBasedINTTInnerILj1ELj32768EEvPjjjiS0_)
        /*0200*/ 	.word	0x00000010


	//----- nvinfo : EIATTR_FRAME_SIZE
	.align		4
.L_85:
        /*0204*/ 	.byte	0x04, 0x11
        /*0206*/ 	.short	(.L_87 - .L_86)
	.align		4
.L_86:
        /*0208*/ 	.word	index@(_Z16GSBasedINTTInnerILj1ELj32768EEvPjjjiS0_)
        /*020c*/ 	.word	0x00000000


	//----- nvinfo : EIATTR_REGCOUNT
	.align		4
.L_87:
        /*0210*/ 	.byte	0x04, 0x2f
        /*0212*/ 	.short	(.L_89 - .L_88)
	.align		4
.L_88:
        /*0214*/ 	.word	index@(_Z22GSBasedINTTInnerSingleILj4ELj16384EEvPjjjiS0_)
        /*0218*/ 	.word	0x0000001e


	//----- nvinfo : EIATTR_FRAME_SIZE
	.align		4
.L_89:
        /*021c*/ 	.byte	0x04, 0x11
        /*021e*/ 	.short	(.L_91 - .L_90)
	.align		4
.L_90:
        /*0220*/ 	.word	index@(_Z22GSBasedINTTInnerSingleILj4ELj16384EEvPjjjiS0_)
        /*0224*/ 	.word	0x00000000


	//----- nvinfo : EIATTR_REGCOUNT
	.align		4
.L_91:
        /*0228*/ 	.byte	0x04, 0x2f
        /*022a*/ 	.short	(.L_93 - .L_92)
	.align		4
.L_92:
        /*022c*/ 	.word	index@(_Z16GSBasedINTTInnerILj2ELj16384EEvPjjjiS0_)
        /*0230*/ 	.word	0x00000010


	//----- nvinfo : EIATTR_FRAME_SIZE
	.align		4
.L_93:
        /*0234*/ 	.byte	0x04, 0x11
        /*0236*/ 	.short	(.L_95 - .L_94)
	.align		4
.L_94:
        /*0238*/ 	.word	index@(_Z16GSBasedINTTInnerILj2ELj16384EEvPjjjiS0_)
        /*023c*/ 	.word	0x00000000


	//----- nvinfo : EIATTR_REGCOUNT
	.align		4
.L_95:
        /*0240*/ 	.byte	0x04, 0x2f
        /*0242*/ 	.short	(.L_97 - .L_96)
	.align		4
.L_96:
        /*0244*/ 	.word	index@(_Z16GSBasedINTTInnerILj1ELj16384EEvPjjjiS0_)
        /*0248*/ 	.word	0x00000010


	//----- nvinfo : EIATTR_FRAME_SIZE
	.align		4
.L_97:
        /*024c*/ 	.byte	0x04, 0x11
        /*024e*/ 	.short	(.L_99 - .L_98)
	.align		4
.L_98:
        /*0250*/ 	.word	index@(_Z16GSBasedINTTInnerILj1ELj16384EEvPjjjiS0_)
        /*0254*/ 	.word	0x00000000


	//----- nvinfo : EIATTR_REGCOUNT
	.align		4
.L_99:
        /*0258*/ 	.byte	0x04, 0x2f
        /*025a*/ 	.short	(.L_101 - .L_100)
	.align		4
.L_100:
        /*025c*/ 	.word	index@(_Z22GSBasedINTTInnerSingleILj2ELj8192EEvPjjjiS0_)
        /*0260*/ 	.word	0x0000001e


	//----- nvinfo : EIATTR_FRAME_SIZE
	.align		4
.L_101:
        /*0264*/ 	.byte	0x04, 0x11
        /*0266*/ 	.short	(.L_103 - .L_102)
	.align		4
.L_102:
        /*0268*/ 	.word	index@(_Z22GSBasedINTTInnerSingleILj2ELj8192EEvPjjjiS0_)
        /*026c*/ 	.word	0x00000000


	//----- nvinfo : EIATTR_REGCOUNT
	.align		4
.L_103:
        /*0270*/ 	.byte	0x04, 0x2f
        /*0272*/ 	.short	(.L_105 - .L_104)
	.align		4
.L_104:
        /*0274*/ 	.word	index@(_Z16GSBasedINTTInnerILj1ELj8192EEvPjjjiS0_)
        /*0278*/ 	.word	0x00000010


	//----- nvinfo : EIATTR_FRAME_SIZE
	.align		4
.L_105:
        /*027c*/ 	.byte	0x04, 0x11
        /*027e*/ 	.short	(.L_107 - .L_106)
	.align		4
.L_106:
        /*0280*/ 	.word	index@(_Z16GSBasedINTTInnerILj1ELj8192EEvPjjjiS0_)
        /*0284*/ 	.word	0x00000000


	//----- nvinfo : EIATTR_REGCOUNT
	.align		4
.L_107:
        /*0288*/ 	.byte	0x04, 0x2f
        /*028a*/ 	.short	(.L_109 - .L_108)
	.align		4
.L_108:
        /*028c*/ 	.word	index@(_Z22GSBasedINTTInnerSingleILj1ELj4096EEvPjjjiS0_)
        /*0290*/ 	.word	0x0000001e


	//----- nvinfo : EIATTR_FRAME_SIZE
	.align		4
.L_109:
        /*0294*/ 	.byte	0x04, 0x11
        /*0296*/ 	.short	(.L_111 - .L_110)
	.align		4
.L_110:
        /*0298*/ 	.word	index@(_Z22GSBasedINTTInnerSingleILj1ELj4096EEvPjjjiS0_)
        /*029c*/ 	.word	0x00000000


	//----- nvinfo : EIATTR_REGCOUNT
	.align		4
.L_111:
        /*02a0*/ 	.byte	0x04, 0x2f
        /*02a2*/ 	.short	(.L_113 - .L_112)
	.align		4
.L_112:
        /*02a4*/ 	.word	index@(_Z22GSBasedINTTInnerSingleILj1ELj2048EEvPjjjiS0_)
        /*02a8*/ 	.word	0x00000018


	//----- nvinfo : EIATTR_FRAME_SIZE
	.align		4
.L_113:
        /*02ac*/ 	.byte	0x04, 0x11
        /*02ae*/ 	.short	(.L_115 - .L_114)
	.align		4
.L_114:
        /*02b0*/ 	.word	index@(_Z22GSBasedINTTInnerSingleILj1ELj2048EEvPjjjiS0_)
        /*02b4*/ 	.word	0x00000000


	//----- nvinfo : EIATTR_MIN_STACK_SIZE
	.align		4
.L_115:
        /*02b8*/ 	.byte	0x04, 0x12
        /*02ba*/ 	.short	(.L_117 - .L_116)
	.align		4
.L_116:
        /*02bc*/ 	.word	index@(_Z22GSBasedINTTInnerSingleILj1ELj2048EEvPjjjiS0_)
        /*02c0*/ 	.word	0x00000000


	//----- nvinfo : EIATTR_MIN_STACK_SIZE
	.align		4
.L_117:
        /*02c4*/ 	.byte	0x04, 0x12
        /*02c6*/ 	.short	(.L_119 - .L_118)
	.align		4
.L_118:
        /*02c8*/ 	.word	index@(_Z22GSBasedINTTInnerSingleILj1ELj4096EEvPjjjiS0_)
        /*02cc*/ 	.word	0x00000000


	//----- nvinfo : EIATTR_MIN_STACK_SIZE
	.align		4
.L_119:
        /*02d0*/ 	.byte	0x04, 0x12
        /*02d2*/ 	.short	(.L_121 - .L_120)
	.align		4
.L_120:
        /*02d4*/ 	.word	index@(_Z16GSBasedINTTInnerILj1ELj8192EEvPjjjiS0_)
        /*02d8*/ 	.word	0x00000000


	//----- nvinfo : EIATTR_MIN_STACK_SIZE
	.align		4
.L_121:
        /*02dc*/ 	.byte	0x04, 0x12
        /*02de*/ 	.short	(.L_123 - .L_122)
	.align		4
.L_122:
        /*02e0*/ 	.word	index@(_Z22GSBasedINTTInnerSingleILj2ELj8192EEvPjjjiS0_)
        /*02e4*/ 	.word	0x00000000


	//----- nvinfo : EIATTR_MIN_STACK_SIZE
	.align		4
.L_123:
        /*02e8*/ 	.byte	0x04, 0x12
        /*02ea*/ 	.short	(.L_125 - .L_124)
	.align		4
.L_124:
        /*02ec*/ 	.word	index@(_Z16GSBasedINTTInnerILj1ELj16384EEvPjjjiS0_)
        /*02f0*/ 	.word	0x00000000


	//----- nvinfo : EIATTR_MIN_STACK_SIZE
	.align		4
.L_125:
        /*02f4*/ 	.byte	0x04, 0x12
        /*02f6*/ 	.short	(.L_127 - .L_126)
	.align		4
.L_126:
        /*02f8*/ 	.word	index@(_Z16GSBasedINTTInnerILj2ELj16384EEvPjjjiS0_)
        /*02fc*/ 	.word	0x00000000


	//----- nvinfo : EIATTR_MIN_STACK_SIZE
	.align		4
.L_127:
        /*0300*/ 	.byte	0x04, 0x12
        /*0302*/ 	.short	(.L_129 - .L_128)
	.align		4
.L_128:
        /*0304*/ 	.word	index@(_Z22GSBasedINTTInnerSingleILj4ELj16384EEvPjjjiS0_)
        /*0308*/ 	.word	0x00000000


	//----- nvinfo : EIATTR_MIN_STACK_SIZE
	.align		4
.L_129:
        /*030c*/ 	.byte	0x04, 0x12
        /*030e*/ 	.short	(.L_131 - .L_130)
	.align		4
.L_130:
        /*0310*/ 	.word	index@(_Z16GSBasedINTTInnerILj1ELj32768EEvPjjjiS0_)
        /*0314*/ 	.word	0x00000000


	//----- nvinfo : EIATTR_MIN_STACK_SIZE
	.align		4
.L_131:
        /*0318*/ 	.byte	0x04, 0x12
        /*031a*/ 	.short	(.L_133 - .L_132)
	.align		4
.L_132:
        /*031c*/ 	.word	index@(_Z16GSBasedINTTInnerILj2ELj32768EEvPjjjiS0_)
        /*0320*/ 	.word	0x00000000


	//----- nvinfo : EIATTR_MIN_STACK_SIZE
	.align		4
.L_133:
        /*0324*/ 	.byte	0x04, 0x12
        /*0326*/ 	.short	(.L_135 - .L_134)
	.align		4
.L_134:
        /*0328*/ 	.word	index@(_Z16GSBasedINTTInnerILj4ELj32768EEvPjjjiS0_)
        /*032c*/ 	.word	0x00000000


	//----- nvinfo : EIATTR_MIN_STACK_SIZE
	.align		4
.L_135:
        /*0330*/ 	.byte	0x04, 0x12
        /*0332*/ 	.short	(.L_137 - .L_136)
	.align		4
.L_136:
        /*0334*/ 	.word	index@(_Z22GSBasedINTTInnerSingleILj8ELj32768EEvPjjjiS0_)
        /*0338*/ 	.word	0x00000000


	//----- nvinfo : EIATTR_MIN_STACK_SIZE
	.align		4
.L_137:
        /*033c*/ 	.byte	0x04, 0x12
        /*033e*/ 	.short	(.L_139 - .L_138)
	.align		4
.L_138:
        /*0340*/ 	.word	index@(_Z16GSBasedINTTInnerILj1ELj65536EEvPjjjiS0_)
        /*0344*/ 	.word	0x00000000


	//----- nvinfo : EIATTR_MIN_STACK_SIZE
	.align		4
.L_139:
        /*0348*/ 	.byte	0x04, 0x12
        /*034a*/ 	.short	(.L_141 - .L_140)
	.align		4
.L_140:
        /*034c*/ 	.word	index@(_Z16GSBasedINTTInnerILj2ELj65536EEvPjjjiS0_)
        /*0350*/ 	.word	0x00000000


	//----- nvinfo : EIATTR_MIN_STACK_SIZE
	.align		4
.L_141:
        /*0354*/ 	.byte	0x04, 0x12
        /*0356*/ 	.short	(.L_143 - .L_142)
	.align		4
.L_142:
        /*0358*/ 	.word	index@(_Z16GSBasedINTTInnerILj4ELj65536EEvPjjjiS0_)
        /*035c*/ 	.word	0x00000000


	//----- nvinfo : EIATTR_MIN_STACK_SIZE
	.align		4
.L_143:
        /*0360*/ 	.byte	0x04, 0x12
        /*0362*/ 	.short	(.L_145 - .L_144)
	.align		4
.L_144:
        /*0364*/ 	.word	index@(_Z16GSBasedINTTInnerILj8ELj65536EEvPjjjiS0_)
        /*0368*/ 	.word	0x00000000


	//----- nvinfo : EIATTR_MIN_STACK_SIZE
	.align		4
.L_145:
        /*036c*/ 	.byte	0x04, 0x12
        /*036e*/ 	.short	(.L_147 - .L_146)
	.align		4
.L_146:
        /*0370*/ 	.word	index@(_Z22GSBasedINTTInnerSingleILj16ELj65536EEvPjjjiS0_)
        /*0374*/ 	.word	0x00000000


	//----- nvinfo : EIATTR_MIN_STACK_SIZE
	.align		4
.L_147:
        /*0378*/ 	.byte	0x04, 0x12
        /*037a*/ 	.short	(.L_149 - .L_148)
	.align		4
.L_148:
        /*037c*/ 	.word	index@(_Z21CTBasedNTTInnerSingleILj1ELj2048EEvPjjjiS0_)
        /*0380*/ 	.word	0x00000000


	//----- nvinfo : EIATTR_MIN_STACK_SIZE
	.align		4
.L_149:
        /*0384*/ 	.byte	0x04, 0x12
        /*0386*/ 	.short	(.L_151 - .L_150)
	.align		4
.L_150:
        /*0388*/ 	.word	index@(_Z21CTBasedNTTInnerSingleILj1ELj4096EEvPjjjiS0_)
        /*038c*/ 	.word	0x00000000


	//----- nvinfo : EIATTR_MIN_STACK_SIZE
	.align		4
.L_151:
        /*0390*/ 	.byte	0x04, 0x12
        /*0392*/ 	.short	(.L_153 - .L_152)
	.align		4
.L_152:
        /*0394*/ 	.word	index@(_Z21CTBasedNTTInnerSingleILj1ELj8192EEvPjjjiS0_)
        /*0398*/ 	.word	0x00000000


	//----- nvinfo : EIATTR_MIN_STACK_SIZE
	.align		4
.L_153:
        /*039c*/ 	.byte	0x04, 0x12
        /*039e*/ 	.short	(.L_155 - .L_154)
	.align		4
.L_154:
        /*03a0*/ 	.word	index@(_Z21CTBasedNTTInnerSingleILj2ELj16384EEvPjjjiS0_)
        /*03a4*/ 	.word	0x00000000


	//----- nvinfo : EIATTR_MIN_STACK_SIZE
	.align		4
.L_155:
        /*03a8*/ 	.byte	0x04, 0x12
        /*03aa*/ 	.short	(.L_157 - .L_156)
	.align		4
.L_156:
        /*03ac*/ 	.word	index@(_Z15CTBasedNTTInnerILj1ELj16384EEvPjjjiS0_)
        /*03b0*/ 	.word	0x00000000


	//----- nvinfo : EIATTR_MIN_STACK_SIZE
	.align		4
.L_157:
        /*03b4*/ 	.byte	0x04, 0x12
        /*03b6*/ 	.short	(.L_159 - .L_158)
	.align		4
.L_158:
        /*03b8*/ 	.word	index@(_Z21CTBasedNTTInnerSingleILj4ELj32768EEvPjjjiS0_)
        /*03bc*/ 	.word	0x00000000


	//----- nvinfo : EIATTR_MIN_STACK_SIZE
	.align		4
.L_159:
        /*03c0*/ 	.byte	0x04, 0x12
        /*03c2*/ 	.short	(.L_161 - .L_160)
	.align		4
.L_160:
        /*03c4*/ 	.word	index@(_Z15CTBasedNTTInnerILj2ELj32768EEvPjjjiS0_)
        /*03c8*/ 	.word	0x00000000


	//----- nvinfo : EIATTR_MIN_STACK_SIZE
	.align		4
.L_161:
        /*03cc*/ 	.byte	0x04, 0x12
        /*03ce*/ 	.short	(.L_163 - .L_162)
	.align		4
.L_162:
        /*03d0*/ 	.word	index@(_Z15CTBasedNTTInnerILj1ELj32768EEvPjjjiS0_)
        /*03d4*/ 	.word	0x00000000


	//----- nvinfo : EIATTR_MIN_STACK_SIZE
	.align		4
.L_163:
        /*03d8*/ 	.byte	0x04, 0x12
        /*03da*/ 	.short	(.L_165 - .L_164)
	.align		4
.L_164:
        /*03dc*/ 	.word	index@(_Z21CTBasedNTTInnerSingleILj8ELj65536EEvPjjjiS0_)
        /*03e0*/ 	.word	0x00000000


	//----- nvinfo : EIATTR_MIN_STACK_SIZE
	.align		4
.L_165:
        /*03e4*/ 	.byte	0x04, 0x12
        /*03e6*/ 	.short	(.L_167 - .L_166)
	.align		4
.L_166:
        /*03e8*/ 	.word	index@(_Z15CTBasedNTTInnerILj4ELj65536EEvPjjjiS0_)
        /*03ec*/ 	.word	0x00000000


	//----- nvinfo : EIATTR_MIN_STACK_SIZE
	.align		4
.L_167:
        /*03f0*/ 	.byte	0x04, 0x12
        /*03f2*/ 	.short	(.L_169 - .L_168)
	.align		4
.L_168:
        /*03f4*/ 	.word	index@(_Z15CTBasedNTTInnerILj2ELj65536EEvPjjjiS0_)
        /*03f8*/ 	.word	0x00000000


	//----- nvinfo : EIATTR_MIN_STACK_SIZE
	.align		4
.L_169:
        /*03fc*/ 	.byte	0x04, 0x12
        /*03fe*/ 	.short	(.L_171 - .L_170)
	.align		4
.L_170:
        /*0400*/ 	.word	index@(_Z15CTBasedNTTInnerILj1ELj65536EEvPjjjiS0_)
        /*0404*/ 	.word	0x00000000


	//----- nvinfo : EIATTR_MIN_STACK_SIZE
	.align		4
.L_171:
        /*0408*/ 	.byte	0x04, 0x12
        /*040a*/ 	.short	(.L_173 - .L_172)
	.align		4
.L_172:
        /*040c*/ 	.word	index@(_Z13barrett_30bitPjPKjjji)
        /*0410*/ 	.word	0x00000000
.L_173:


//--------------------- .nv.compat                --------------------------
	.section	.nv.compat,"",@"SHT_CUDA_COMPAT_INFO"
	.align	4
        /*0000*/ 	.byte	0x02, 0x09, 0x00, 0x00, 0x02, 0x02, 0x01, 0x00, 0x02, 0x05, 0x05, 0x00, 0x03, 0x07, 0x01, 0x01
        /*0010*/ 	.byte	0x02, 0x03, 0x00, 0x00, 0x02, 0x06, 0x01, 0x00, 0x04, 0x0b, 0x08, 0x00, 0x09, 0x00, 0x00, 0x00
        /*0020*/ 	.byte	0x00, 0x00, 0x00, 0x00


//--------------------- .nv.info._Z22GSBasedINTTInnerSingleILj1ELj2048EEvPjjjiS0_ --------------------------
	.section	.nv.info._Z22GSBasedINTTInnerSingleILj1ELj2048EEvPjjjiS0_,"",@"SHT_CUDA_INFO"
	.sectionflags	@""
	.align	4


	//----- nvinfo : EIATTR_CUDA_API_VERSION
	.align		4
        /*0000*/ 	.byte	0x04, 0x37
        /*0002*/ 	.short	(.L_175 - .L_174)
.L_174:
        /*0004*/ 	.word	0x00000082


	//----- nvinfo : EIATTR_KPARAM_INFO
	.align		4
.L_175:
        /*0008*/ 	.byte	0x04, 0x17
        /*000a*/ 	.short	(.L_177 - .L_176)
.L_176:
        /*000c*/ 	.word	0x00000000
        /*0010*/ 	.short	0x0004
        /*0012*/ 	.short	0x0018
        /*0014*/ 	.byte	0x00, 0xf5, 0x21, 0x00


	//----- nvinfo : EIATTR_KPARAM_INFO
	.align		4
.L_177:
        /*0018*/ 	.byte	0x04, 0x17
        /*001a*/ 	.short	(.L_179 - .L_178)
.L_178:
        /*001c*/ 	.word	0x00000000
        /*0020*/ 	.short	0x0003
        /*0022*/ 	.short	0x0010
        /*0024*/ 	.byte	0x00, 0xf0, 0x11, 0x00


	//----- nvinfo : EIATTR_KPARAM_INFO
	.align		4
.L_179:
        /*0028*/ 	.byte	0x04, 0x17
        /*002a*/ 	.short	(.L_181 - .L_180)
.L_180:
        /*002c*/ 	.word	0x00000000
        /*0030*/ 	.short	0x0002
        /*0032*/ 	.short	0x000c
        /*0034*/ 	.byte	0x00, 0xf0, 0x11, 0x00


	//----- nvinfo : EIATTR_KPARAM_INFO
	.align		4
.L_181:
        /*0038*/ 	.byte	0x04, 0x17
        /*003a*/ 	.short	(.L_183 - .L_182)
.L_182:
        /*003c*/ 	.word	0x00000000
        /*0040*/ 	.short	0x0001
        /*0042*/ 	.short	0x0008
        /*0044*/ 	.byte	0x00, 0xf0, 0x11, 0x00


	//----- nvinfo : EIATTR_KPARAM_INFO
	.align		4
.L_183:
        /*0048*/ 	.byte	0x04, 0x17
        /*004a*/ 	.short	(.L_185 - .L_184)
.L_184:
        /*004c*/ 	.word	0x00000000
        /*0050*/ 	.short	0x0000
        /*0052*/ 	.short	0x0000
        /*0054*/ 	.byte	0x00, 0xf5, 0x21, 0x00


	//----- nvinfo : EIATTR_SPARSE_MMA_MASK
	.align		4
.L_185:
        /*0058*/ 	.byte	0x03, 0x50
        /*005a*/ 	.short	0x0000


	//----- nvinfo : EIATTR_MAXREG_COUNT
	.align		4
        /*005c*/ 	.byte	0x03, 0x1b
        /*005e*/ 	.short	0x00ff


	//----- nvinfo : EIATTR_NUM_BARRIERS
	.align		4
        /*0060*/ 	.byte	0x02, 0x4c
        /*0062*/ 	.byte	0x01
	.zero		1


	//----- nvinfo : EIATTR_MERCURY_ISA_VERSION
	.align		4
        /*0064*/ 	.byte	0x03, 0x5f
        /*0066*/ 	.short	0x0101


	//----- nvinfo : EIATTR_VRC_CTA_INIT_COUNT
	.align		4
        /*0068*/ 	.byte	0x02, 0x4a
	.zero		1
	.zero		1


	//----- nvinfo : EIATTR_EXIT_INSTR_OFFSETS
	.align		4
        /*006c*/ 	.byte	0x04, 0x1c
        /*006e*/ 	.short	(.L_187 - .L_186)


	//   ....[0]....
.L_186:
        /*0070*/ 	.word	0x00002000


	//----- nvinfo : EIATTR_CBANK_PARAM_SIZE
	.align		4
.L_187:
        /*0074*/ 	.byte	0x03, 0x19
        /*0076*/ 	.short	0x0020


	//----- nvinfo : EIATTR_PARAM_CBANK
	.align		4
        /*0078*/ 	.byte	0x04, 0x0a
        /*007a*/ 	.short	(.L_189 - .L_188)
	.align		4
.L_188:
        /*007c*/ 	.word	index@(.nv.constant0._Z22GSBasedINTTInnerSingleILj1ELj2048EEvPjjjiS0_)
        /*0080*/ 	.short	0x0380
        /*0082*/ 	.short	0x0020


	//----- nvinfo : EIATTR_SW_WAR
	.align		4
.L_189:
        /*0084*/ 	.byte	0x04, 0x36
        /*0086*/ 	.short	(.L_191 - .L_190)
.L_190:
        /*0088*/ 	.word	0x00000008
.L_191:


//--------------------- .nv.info._Z22GSBasedINTTInnerSingleILj1ELj4096EEvPjjjiS0_ --------------------------
	.section	.nv.info._Z22GSBasedINTTInnerSingleILj1ELj4096EEvPjjjiS0_,"",@"SHT_CUDA_INFO"
	.sectionflags	@""
	.align	4


	//----- nvinfo : EIATTR_CUDA_API_VERSION
	.align		4
        /*0000*/ 	.byte	0x04, 0x37
        /*0002*/ 	.short	(.L_193 - .L_192)
.L_192:
        /*0004*/ 	.word	0x00000082


	//----- nvinfo : EIATTR_KPARAM_INFO
	.align		4
.L_193:
        /*0008*/ 	.byte	0x04, 0x17
        /*000a*/ 	.short	(.L_195 - .L_194)
.L_194:
        /*000c*/ 	.word	0x00000000
        /*0010*/ 	.short	0x0004
        /*0012*/ 	.short	0x0018
        /*0014*/ 	.byte	0x00, 0xf5, 0x21, 0x00


	//----- nvinfo : EIATTR_KPARAM_INFO
	.align		4
.L_195:
        /*0018*/ 	.byte	0x04, 0x17
        /*001a*/ 	.short	(.L_197 - .L_196)
.L_196:
        /*001c*/ 	.word	0x00000000
        /*0020*/ 	.short	0x0003
        /*0022*/ 	.short	0x0010
        /*0024*/ 	.byte	0x00, 0xf0, 0x11, 0x00


	//----- nvinfo : EIATTR_KPARAM_INFO
	.align		4
.L_197:
        /*0028*/ 	.byte	0x04, 0x17
        /*002a*/ 	.short	(.L_199 - .L_198)
.L_198:
        /*002c*/ 	.word	0x00000000
        /*0030*/ 	.short	0x0002
        /*0032*/ 	.short	0x000c
        /*0034*/ 	.byte	0x00, 0xf0, 0x11, 0x00


	//----- nvinfo : EIATTR_KPARAM_INFO
	.align		4
.L_199:
        /*0038*/ 	.byte	0x04, 0x17
        /*003a*/ 	.short	(.L_201 - .L_200)
.L_200:
        /*003c*/ 	.word	0x00000000
        /*0040*/ 	.short	0x0001
        /*0042*/ 	.short	0x0008
        /*0044*/ 	.byte	0x00, 0xf0, 0x11, 0x00


	//----- nvinfo : EIATTR_KPARAM_INFO
	.align		4
.L_201:
        /*0048*/ 	.byte	0x04, 0x17
        /*004a*/ 	.short	(.L_203 - .L_202)
.L_202:
        /*004c*/ 	.word	0x00000000
        /*0050*/ 	.short	0x0000
        /*0052*/ 	.short	0x0000
        /*0054*/ 	.byte	0x00, 0xf5, 0x21, 0x00


	//----- nvinfo : EIATTR_SPARSE_MMA_MASK
	.align		4
.L_203:
        /*0058*/ 	.byte	0x03, 0x50
        /*005a*/ 	.short	0x0000


	//----- nvinfo : EIATTR_MAXREG_COUNT
	.align		4
        /*005c*/ 	.byte	0x03, 0x1b
        /*005e*/ 	.short	0x00ff


	//----- nvinfo : EIATTR_NUM_BARRIERS
	.align		4
        /*0060*/ 	.byte	0x02, 0x4c
        /*0062*/ 	.byte	0x01
	.zero		1


	//----- nvinfo : EIATTR_MERCURY_ISA_VERSION
	.align		4
        /*0064*/ 	.byte	0x03, 0x5f
        /*0066*/ 	.short	0x0101


	//----- nvinfo : EIATTR_VRC_CTA_INIT_COUNT
	.align		4
        /*0068*/ 	.byte	0x02, 0x4a
	.zero		1
	.zero		1


	//----- nvinfo : EIATTR_EXIT_INSTR_OFFSETS
	.align		4
        /*006c*/ 	.byte	0x04, 0x1c
        /*006e*/ 	.short	(.L_205 - .L_204)


	//   ....[0]....
.L_204:
        /*0070*/ 	.word	0x00004320


	//----- nvinfo : EIATTR_CBANK_PARAM_SIZE
	.align		4
.L_205:
        /*0074*/ 	.byte	0x03, 0x19
        /*0076*/ 	.short	0x0020


	//----- nvinfo : EIATTR_PARAM_CBANK
	.align		4
        /*0078*/ 	.byte	0x04, 0x0a
        /*007a*/ 	.short	(.L_207 - .L_206)
	.align		4
.L_206:
        /*007c*/ 	.word	index@(.nv.constant0._Z22GSBasedINTTInnerSingleILj1ELj4096EEvPjjjiS0_)
        /*0080*/ 	.short	0x0380
        /*0082*/ 	.short	0x0020


	//----- nvinfo : EIATTR_SW_WAR
	.align		4
.L_207:
        /*0084*/ 	.byte	0x04, 0x36
        /*0086*/ 	.short	(.L_209 - .L_208)
.L_208:
        /*0088*/ 	.word	0x00000008
.L_209:


//--------------------- .nv.info._Z16GSBasedINTTInnerILj1ELj8192EEvPjjjiS0_ --------------------------
	.section	.nv.info._Z16GSBasedINTTInnerILj1ELj8192EEvPjjjiS0_,"",@"SHT_CUDA_INFO"
	.sectionflags	@""
	.align	4


	//----- nvinfo : EIATTR_CUDA_API_VERSION
	.align		4
        /*0000*/ 	.byte	0x04, 0x37
        /*0002*/ 	.short	(.L_211 - .L_210)
.L_210:
        /*0004*/ 	.word	0x00000082


	//----- nvinfo : EIATTR_KPARAM_INFO
	.align		4
.L_211:
        /*0008*/ 	.byte	0x04, 0x17
        /*000a*/ 	.short	(.L_213 - .L_212)
.L_212:
        /*000c*/ 	.word	0x00000000
        /*0010*/ 	.short	0x0004
        /*0012*/ 	.short	0x0018
        /*0014*/ 	.byte	0x00, 0xf5, 0x21, 0x00


	//----- nvinfo : EIATTR_KPARAM_INFO
	.align		4
.L_213:
        /*0018*/ 	.byte	0x04, 0x17
        /*001a*/ 	.short	(.L_215 - .L_214)
.L_214:
        /*001c*/ 	.word	0x00000000
        /*0020*/ 	.short	0x0003
        /*0022*/ 	.short	0x0010
        /*0024*/ 	.byte	0x00, 0xf0, 0x11, 0x00


	//----- nvinfo : EIATTR_KPARAM_INFO
	.align		4
.L_215:
        /*0028*/ 	.byte	0x04, 0x17
        /*002a*/ 	.short	(.L_217 - .L_216)
.L_216:
        /*002c*/ 	.word	0x00000000
        /*0030*/ 	.short	0x0002
        /*0032*/ 	.short	0x000c
        /*0034*/ 	.byte	0x00, 0xf0, 0x11, 0x00


	//----- nvinfo : EIATTR_KPARAM_INFO
	.align		4
.L_217:
        /*0038*/ 	.byte	0x04, 0x17
        /*003a*/ 	.short	(.L_219 - .L_218)
.L_218:
        /*003c*/ 	.word	0x00000000
        /*0040*/ 	.short	0x0001
        /*0042*/ 	.short	0x0008
        /*0044*/ 	.byte	0x00, 0xf0, 0x11, 0x00


	//----- nvinfo : EIATTR_KPARAM_INFO
	.align		4
.L_219:
        /*0048*/ 	.byte	0x04, 0x17
        /*004a*/ 	.short	(.L_221 - .L_220)
.L_220:
        /*004c*/ 	.word	0x00000000
        /*0050*/ 	.short	0x0000
        /*0052*/ 	.short	0x0000
        /*0054*/ 	.byte	0x00, 0xf5, 0x21, 0x00


	//----- nvinfo : EIATTR_SPARSE_MMA_MASK
	.align		4
.L_221:
        /*0058*/ 	.byte	0x03, 0x50
        /*005a*/ 	.short	0x0000


	//----- nvinfo : EIATTR_MAXREG_COUNT
	.align		4
        /*005c*/ 	.byte	0x03, 0x1b
        /*005e*/ 	.short	0x00ff


	//----- nvinfo : EIATTR_MERCURY_ISA_VERSION
	.align		4
        /*0060*/ 	.byte	0x03, 0x5f
        /*0062*/ 	.short	0x0101


	//----- nvinfo : EIATTR_VRC_CTA_INIT_COUNT
	.align		4
        /*0064*/ 	.byte	0x02, 0x4a
	.zero		1
	.zero		1


	//----- nvinfo : EIATTR_EXIT_INSTR_OFFSETS
	.align		4
        /*0068*/ 	.byte	0x04, 0x1c
        /*006a*/ 	.short	(.L_223 - .L_222)


	//   ....[0]....
.L_222:
        /*006c*/ 	.word	0x000003c0


	//----- nvinfo : EIATTR_CBANK_PARAM_SIZE
	.align		4
.L_223:
        /*0070*/ 	.byte	0x03, 0x19
        /*0072*/ 	.short	0x0020


	//----- nvinfo : EIATTR_PARAM_CBANK
	.align		4
        /*0074*/ 	.byte	0x04, 0x0a
        /*0076*/ 	.short	(.L_225 - .L_224)
	.align		4
.L_224:
        /*0078*/ 	.word	index@(.nv.constant0._Z16GSBasedINTTInnerILj1ELj8192EEvPjjjiS0_)
        /*007c*/ 	.short	0x0380
        /*007e*/ 	.short	0x0020


	//----- nvinfo : EIATTR_SW_WAR
	.align		4
.L_225:
        /*0080*/ 	.byte	0x04, 0x36
        /*0082*/ 	.short	(.L_227 - .L_226)
.L_226:
        /*0084*/ 	.word	0x00000008
.L_227:


//--------------------- .nv.info._Z22GSBasedINTTInnerSingleILj2ELj8192EEvPjjjiS0_ --------------------------
	.section	.nv.info._Z22GSBasedINTTInnerSingleILj2ELj8192EEvPjjjiS0_,"",@"SHT_CUDA_INFO"
	.sectionflags	@""
	.align	4


	//----- nvinfo : EIATTR_CUDA_API_VERSION
	.align		4
        /*0000*/ 	.byte	0x04, 0x37
        /*0002*/ 	.short	(.L_229 - .L_228)
.L_228:
        /*0004*/ 	.word	0x00000082


	//----- nvinfo : EIATTR_KPARAM_INFO
	.align		4
.L_229:
        /*0008*/ 	.byte	0x04, 0x17
        /*000a*/ 	.short	(.L_231 - .L_230)
.L_230:
        /*000c*/ 	.word	0x00000000
        /*0010*/ 	.short	0x0004
        /*0012*/ 	.short	0x0018
        /*0014*/ 	.byte	0x00, 0xf5, 0x21, 0x00


	//----- nvinfo : EIATTR_KPARAM_INFO
	.align		4
.L_231:
        /*0018*/ 	.byte	0x04, 0x17
        /*001a*/ 	.short	(.L_233 - .L_232)
.L_232:
        /*001c*/ 	.word	0x00000000
        /*0020*/ 	.short	0x0003
        /*0022*/ 	.short	0x0010
        /*0024*/ 	.byte	0x00, 0xf0, 0x11, 0x00


	//----- nvinfo : EIATTR_KPARAM_INFO
	.align		4
.L_233:
        /*0028*/ 	.byte	0x04, 0x17
        /*002a*/ 	.short	(.L_235 - .L_234)
.L_234:
        /*002c*/ 	.word	0x00000000
        /*0030*/ 	.short	0x0002
        /*0032*/ 	.short	0x000c
        /*0034*/ 	.byte	0x00, 0xf0, 0x11, 0x00


	//----- nvinfo : EIATTR_KPARAM_INFO
	.align		4
.L_235:
        /*0038*/ 	.byte	0x04, 0x17
        /*003a*/ 	.short	(.L_237 - .L_236)
.L_236:
        /*003c*/ 	.word	0x00000000
        /*0040*/ 	.short	0x0001
        /*0042*/ 	.short	0x0008
        /*0044*/ 	.byte	0x00, 0xf0, 0x11, 0x00


	//----- nvinfo : EIATTR_KPARAM_INFO
	.align		4
.L_237:
        /*0048*/ 	.byte	0x04, 0x17
        /*004a*/ 	.short	(.L_239 - .L_238)
.L_238:
        /*004c*/ 	.word	0x00000000
        /*0050*/ 	.short	0x0000
        /*0052*/ 	.short	0x0000
        /*0054*/ 	.byte	0x00, 0xf5, 0x21, 0x00


	//----- nvinfo : EIATTR_SPARSE_MMA_MASK
	.align		4
.L_239:
        /*0058*/ 	.byte	0x03, 0x50
        /*005a*/ 	.short	0x0000


	//----- nvinfo : EIATTR_MAXREG_COUNT
	.align		4
        /*005c*/ 	.byte	0x03, 0x1b
        /*005e*/ 	.short	0x00ff


	//----- nvinfo : EIATTR_NUM_BARRIERS
	.align		4
        /*0060*/ 	.byte	0x02, 0x4c
        /*0062*/ 	.byte	0x01
	.zero		1


	//----- nvinfo : EIATTR_MERCURY_ISA_VERSION
	.align		4
        /*0064*/ 	.byte	0x03, 0x5f
        /*0066*/ 	.short	0x0101


	//----- nvinfo : EIATTR_VRC_CTA_INIT_COUNT
	.align		4
        /*0068*/ 	.byte	0x02, 0x4a
	.zero		1
	.zero		1


	//----- nvinfo : EIATTR_EXIT_INSTR_OFFSETS
	.align		4
        /*006c*/ 	.byte	0x04, 0x1c
        /*006e*/ 	.short	(.L_241 - .L_240)


	//   ....[0]....
.L_240:
        /*0070*/ 	.word	0x00004320


	//----- nvinfo : EIATTR_CBANK_PARAM_SIZE
	.align		4
.L_241:
        /*0074*/ 	.byte	0x03, 0x19
        /*0076*/ 	.short	0x0020


	//----- nvinfo : EIATTR_PARAM_CBANK
	.align		4
        /*0078*/ 	.byte	0x04, 0x0a
        /*007a*/ 	.short	(.L_243 - .L_242)
	.align		4
.L_242:
        /*007c*/ 	.word	index@(.nv.constant0._Z22GSBasedINTTInnerSingleILj2ELj8192EEvPjjjiS0_)
        /*0080*/ 	.short	0x0380
        /*0082*/ 	.short	0x0020


	//----- nvinfo : EIATTR_SW_WAR
	.align		4
.L_243:
        /*0084*/ 	.byte	0x04, 0x36
        /*0086*/ 	.short	(.L_245 - .L_244)
.L_244:
        /*0088*/ 	.word	0x00000008
.L_245:


//--------------------- .nv.info._Z16GSBasedINTTInnerILj1ELj16384EEvPjjjiS0_ --------------------------
	.section	.nv.info._Z16GSBasedINTTInnerILj1ELj16384EEvPjjjiS0_,"",@"SHT_CUDA_INFO"
	.sectionflags	@""
	.align	4


	//----- nvinfo : EIATTR_CUDA_API_VERSION
	.align		4
        /*0000*/ 	.byte	0x04, 0x37
        /*0002*/ 	.short	(.L_247 - .L_246)
.L_246:
        /*0004*/ 	.word	0x00000082


	//----- nvinfo : EIATTR_KPARAM_INFO
	.align		4
.L_247:
        /*0008*/ 	.byte	0x04, 0x17
        /*000a*/ 	.short	(.L_249 - .L_248)
.L_248:
        /*000c*/ 	.word	0x00000000
        /*0010*/ 	.short	0x0004
        /*0012*/ 	.short	0x0018
        /*0014*/ 	.byte	0x00, 0xf5, 0x21, 0x00


	//----- nvinfo : EIATTR_KPARAM_INFO
	.align		4
.L_249:
        /*0018*/ 	.byte	0x04, 0x17
        /*001a*/ 	.short	(.L_251 - .L_250)
.L_250:
        /*001c*/ 	.word	0x00000000
        /*0020*/ 	.short	0x0003
        /*0022*/ 	.short	0x0010
        /*0024*/ 	.byte	0x00, 0xf0, 0x11, 0x00


	//----- nvinfo : EIATTR_KPARAM_INFO
	.align		4
.L_251:
        /*0028*/ 	.byte	0x04, 0x17
        /*002a*/ 	.short	(.L_253 - .L_252)
.L_252:
        /*002c*/ 	.word	0x00000000
        /*0030*/ 	.short	0x0002
        /*0032*/ 	.short	0x000c
        /*0034*/ 	.byte	0x00, 0xf0, 0x11, 0x00


	//----- nvinfo : EIATTR_KPARAM_INFO
	.align		4
.L_253:
        /*0038*/ 	.byte	0x04, 0x17
        /*003a*/ 	.short	(.L_255 - .L_254)
.L_254:
        /*003c*/ 	.word	0x00000000
        /*0040*/ 	.short	0x0001
        /*0042*/ 	.short	0x0008
        /*0044*/ 	.byte	0x00, 0xf0, 0x11, 0x00


	//----- nvinfo : EIATTR_KPARAM_INFO
	.align		4
.L_255:
        /*0048*/ 	.byte	0x04, 0x17
        /*004a*/ 	.short	(.L_257 - .L_256)
.L_256:
        /*004c*/ 	.word	0x00000000
        /*0050*/ 	.short	0x0000
        /*0052*/ 	.short	0x0000
        /*0054*/ 	.byte	0x00, 0xf5, 0x21, 0x00


	//----- nvinfo : EIATTR_SPARSE_MMA_MASK
	.align		4
.L_257:
        /*0058*/ 	.byte	0x03, 0x50
        /*005a*/ 	.short	0x0000


	//----- nvinfo : EIATTR_MAXREG_COUNT
	.align		4
        /*005c*/ 	.byte	0x03, 0x1b
        /*005e*/ 	.short	0x00ff


	//----- nvinfo : EIATTR_MERCURY_ISA_VERSION
	.align		4
        /*0060*/ 	.byte	0x03, 0x5f
        /*0062*/ 	.short	0x0101


	//----- nvinfo : EIATTR_VRC_CTA_INIT_COUNT
	.align		4
        /*0064*/ 	.byte	0x02, 0x4a
	.zero		1
	.zero		1


	//----- nvinfo : EIATTR_EXIT_INSTR_OFFSETS
	.align		4
        /*0068*/ 	.byte	0x04, 0x1c
        /*006a*/ 	.short	(.L_259 - .L_258)


	//   ....[0]....
.L_258:
        /*006c*/ 	.word	0x000003c0


	//----- nvinfo : EIATTR_CBANK_PARAM_SIZE
	.align		4
.L_259:
        /*0070*/ 	.byte	0x03, 0x19
        /*0072*/ 	.short	0x0020


	//----- nvinfo : EIATTR_PARAM_CBANK
	.align		4
        /*0074*/ 	.byte	0x04, 0x0a
        /*0076*/ 	.short	(.L_261 - .L_260)
	.align		4
.L_260:
        /*0078*/ 	.word	index@(.nv.constant0._Z16GSBasedINTTInnerILj1ELj16384EEvPjjjiS0_)
        /*007c*/ 	.short	0x0380
        /*007e*/ 	.short	0x0020


	//----- nvinfo : EIATTR_SW_WAR
	.align		4
.L_261:
        /*0080*/ 	.byte	0x04, 0x36
        /*0082*/ 	.short	(.L_263 - .L_262)
.L_262:
        /*0084*/ 	.word	0x00000008
.L_263:


//--------------------- .nv.info._Z16GSBasedINTTInnerILj2ELj16384EEvPjjjiS0_ --------------------------
	.section	.nv.info._Z16GSBasedINTTInnerILj2ELj16384EEvPjjjiS0_,"",@"SHT_CUDA_INFO"
	.sectionflags	@""
	.align	4


	//----- nvinfo : EIATTR_CUDA_API_VERSION
	.align		4
        /*0000*/ 	.byte	0x04, 0x37
        /*0002*/ 	.short	(.L_265 - .L_264)
.L_264:
        /*0004*/ 	.word	0x00000082


	//----- nvinfo : EIATTR_KPARAM_INFO
	.align		4
.L_265:
        /*0008*/ 	.byte	0x04, 0x17
        /*000a*/ 	.short	(.L_267 - .L_266)
.L_266:
        /*000c*/ 	.word	0x00000000
        /*0010*/ 	.short	0x0004
        /*0012*/ 	.short	0x0018
        /*0014*/ 	.byte	0x00, 0xf5, 0x21, 0x00


	//----- nvinfo : EIATTR_KPARAM_INFO
	.align		4
.L_267:
        /*0018*/ 	.byte	0x04, 0x17
        /*001a*/ 	.short	(.L_269 - .L_268)
.L_268:
        /*001c*/ 	.word	0x00000000
        /*0020*/ 	.short	0x0003
        /*0022*/ 	.short	0x0010
        /*0024*/ 	.byte	0x00, 0xf0, 0x11, 0x00


	//----- nvinfo : EIATTR_KPARAM_INFO
	.align		4
.L_269:
        /*0028*/ 	.byte	0x04, 0x17
        /*002a*/ 	.short	(.L_271 - .L_270)
.L_270:
        /*002c*/ 	.word	0x00000000
        /*0030*/ 	.short	0x0002
        /*0032*/ 	.short	0x000c
        /*0034*/ 	.byte	0x00, 0xf0, 0x11, 0x00


	//----- nvinfo : EIATTR_KPARAM_INFO
	.align		4
.L_271:
        /*0038*/ 	.byte	0x04, 0x17
        /*003a*/ 	.short	(.L_273 - .L_272)
.L_272:
        /*003c*/ 	.word	0x00000000
        /*0040*/ 	.short	0x0001
        /*0042*/ 	.short	0x0008
        /*0044*/ 	.byte	0x00, 0xf0, 0x11, 0x00


	//----- nvinfo : EIATTR_KPARAM_INFO
	.align		4
.L_273:
        /*0048*/ 	.byte	0x04, 0x17
        /*004a*/ 	.short	(.L_275 - .L_274)
.L_274:
        /*004c*/ 	.word	0x00000000
        /*0050*/ 	.short	0x0000
        /*0052*/ 	.short	0x0000
        /*0054*/ 	.byte	0x00, 0xf5, 0x21, 0x00


	//----- nvinfo : EIATTR_SPARSE_MMA_MASK
	.align		4
.L_275:
        /*0058*/ 	.byte	0x03, 0x50
        /*005a*/ 	.short	0x0000


	//----- nvinfo : EIATTR_MAXREG_COUNT
	.align		4
        /*005c*/ 	.byte	0x03, 0x1b
        /*005e*/ 	.short	0x00ff


	//----- nvinfo : EIATTR_MERCURY_ISA_VERSION
	.align		4
        /*0060*/ 	.byte	0x03, 0x5f
        /*0062*/ 	.short	0x0101


	//----- nvinfo : EIATTR_VRC_CTA_INIT_COUNT
	.align		4
        /*0064*/ 	.byte	0x02, 0x4a
	.zero		1
	.zero		1


	//----- nvinfo : EIATTR_EXIT_INSTR_OFFSETS
	.align		4
        /*0068*/ 	.byte	0x04, 0x1c
        /*006a*/ 	.short	(.L_277 - .L_276)


	//   ....[0]....
.L_276:
        /*006c*/ 	.word	0x000003c0


	//----- nvinfo : EIATTR_CBANK_PARAM_SIZE
	.align		4
.L_277:
        /*0070*/ 	.byte	0x03, 0x19
        /*0072*/ 	.short	0x0020


	//----- nvinfo : EIATTR_PARAM_CBANK
	.align		4
        /*0074*/ 	.byte	0x04, 0x0a
        /*0076*/ 	.short	(.L_279 - .L_278)
	.align		4
.L_278:
        /*0078*/ 	.word	index@(.nv.constant0._Z16GSBasedINTTInnerILj2ELj16384EEvPjjjiS0_)
        /*007c*/ 	.short	0x0380
        /*007e*/ 	.short	0x0020


	//----- nvinfo : EIATTR_SW_WAR
	.align		4
.L_279:
        /*0080*/ 	.byte	0x04, 0x36
        /*0082*/ 	.short	(.L_281 - .L_280)
.L_280:
        /*0084*/ 	.word	0x00000008
.L_281:


//--------------------- .nv.info._Z22GSBasedINTTInnerSingleILj4ELj16384EEvPjjjiS0_ --------------------------
	.section	.nv.info._Z22GSBasedINTTInnerSingleILj4ELj16384EEvPjjjiS0_,"",@"SHT_CUDA_INFO"
	.sectionflags	@""
	.align	4


	//----- nvinfo : EIATTR_CUDA_API_VERSION
	.align		4
        /*0000*/ 	.byte	0x04, 0x37
        /*0002*/ 	.short	(.L_283 - .L_282)
.L_282:
        /*0004*/ 	.word	0x00000082


	//----- nvinfo : EIATTR_KPARAM_INFO
	.align		4
.L_283:
        /*0008*/ 	.byte	0x04, 0x17
        /*000a*/ 	.short	(.L_285 - .L_284)
.L_284:
        /*000c*/ 	.word	0x00000000
        /*0010*/ 	.short	0x0004
        /*0012*/ 	.short	0x0018
        /*0014*/ 	.byte	0x00, 0xf5, 0x21, 0x00


	//----- nvinfo : EIATTR_KPARAM_INFO
	.align		4
.L_285:
        /*0018*/ 	.byte	0x04, 0x17
        /*001a*/ 	.short	(.L_287 - .L_286)
.L_286:
        /*001c*/ 	.word	0x00000000
        /*0020*/ 	.short	0x0003
        /*0022*/ 	.short	0x0010
        /*0024*/ 	.byte	0x00, 0xf0, 0x11, 0x00


	//----- nvinfo : EIATTR_KPARAM_INFO
	.align		4
.L_287:
        /*0028*/ 	.byte	0x04, 0x17
        /*002a*/ 	.short	(.L_289 - .L_288)
.L_288:
        /*002c*/ 	.word	0x00000000
        /*0030*/ 	.short	0x0002
        /*0032*/ 	.short	0x000c
        /*0034*/ 	.byte	0x00, 0xf0, 0x11, 0x00


	//----- nvinfo : EIATTR_KPARAM_INFO
	.align		4
.L_289:
        /*0038*/ 	.byte	0x04, 0x17
        /*003a*/ 	.short	(.L_291 - .L_290)
.L_290:
        /*003c*/ 	.word	0x00000000
        /*0040*/ 	.short	0x0001
        /*0042*/ 	.short	0x0008
        /*0044*/ 	.byte	0x00, 0xf0, 0x11, 0x00


	//----- nvinfo : EIATTR_KPARAM_INFO
	.align		4
.L_291:
        /*0048*/ 	.byte	0x04, 0x17
        /*004a*/ 	.short	(.L_293 - .L_292)
.L_292:
        /*004c*/ 	.word	0x00000000
        /*0050*/ 	.short	0x0000
        /*0052*/ 	.short	0x0000
        /*0054*/ 	.byte	0x00, 0xf5, 0x21, 0x00


	//----- nvinfo : EIATTR_SPARSE_MMA_MASK
	.align		4
.L_293:
        /*0058*/ 	.byte	0x03, 0x50
        /*005a*/ 	.short	0x0000


	//----- nvinfo : EIATTR_MAXREG_COUNT
	.align		4
        /*005c*/ 	.byte	0x03, 0x1b
        /*005e*/ 	.short	0x00ff


	//----- nvinfo : EIATTR_NUM_BARRIERS
	.align		4
        /*0060*/ 	.byte	0x02, 0x4c
        /*0062*/ 	.byte	0x01
	.zero		1


	//----- nvinfo : EIATTR_MERCURY_ISA_VERSION
	.align		4
        /*0064*/ 	.byte	0x03, 0x5f
        /*0066*/ 	.short	0x0101


	//----- nvinfo : EIATTR_VRC_CTA_INIT_COUNT
	.align		4
        /*0068*/ 	.byte	0x02, 0x4a
	.zero		1
	.zero		1


	//----- nvinfo : EIATTR_EXIT_INSTR_OFFSETS
	.align		4
        /*006c*/ 	.byte	0x04, 0x1c
        /*006e*/ 	.short	(.L_295 - .L_294)


	//   ....[0]....
.L_294:
        /*0070*/ 	.word	0x00004320


	//----- nvinfo : EIATTR_CBANK_PARAM_SIZE
	.align		4
.L_295:
        /*0074*/ 	.byte	0x03, 0x19
        /*0076*/ 	.short	0x0020


	//----- nvinfo : EIATTR_PARAM_CBANK
	.align		4
        /*0078*/ 	.byte	0x04, 0x0a
        /*007a*/ 	.short	(.L_297 - .L_296)
	.align		4
.L_296:
        /*007c*/ 	.word	index@(.nv.constant0._Z22GSBasedINTTInnerSingleILj4ELj16384EEvPjjjiS0_)
        /*0080*/ 	.short	0x0380
        /*0082*/ 	.short	0x0020


	//----- nvinfo : EIATTR_SW_WAR
	.align		4
.L_297:
        /*0084*/ 	.byte	0x04, 0x36
        /*0086*/ 	.short	(.L_299 - .L_298)
.L_298:
        /*0088*/ 	.word	0x00000008
.L_299:


//--------------------- .nv.info._Z16GSBasedINTTInnerILj1ELj32768EEvPjjjiS0_ --------------------------
	.section	.nv.info._Z16GSBasedINTTInnerILj1ELj32768EEvPjjjiS0_,"",@"SHT_CUDA_INFO"
	.sectionflags	@""
	.align	4


	//----- nvinfo : EIATTR_CUDA_API_VERSION
	.align		4
        /*0000*/ 	.byte	0x04, 0x37
        /*0002*/ 	.short	(.L_301 - .L_300)
.L_300:
        /*0004*/ 	.word	0x00000082


	//----- nvinfo : EIATTR_KPARAM_INFO
	.align		4
.L_301:
        /*0008*/ 	.byte	0x04, 0x17
        /*000a*/ 	.short	(.L_303 - .L_302)
.L_302:
        /*000c*/ 	.word	0x00000000
        /*0010*/ 	.short	0x0004
        /*0012*/ 	.short	0x0018
        /*0014*/ 	.byte	0x00, 0xf5, 0x21, 0x00


	//----- nvinfo : EIATTR_KPARAM_INFO
	.align		4
.L_303:
        /*0018*/ 	.byte	0x04, 0x17
        /*001a*/ 	.short	(.L_305 - .L_304)
.L_304:
        /*001c*/ 	.word	0x00000000
        /*0020*/ 	.short	0x0003
        /*0022*/ 	.short	0x0010
        /*0024*/ 	.byte	0x00, 0xf0, 0x11, 0x00


	//----- nvinfo : EIATTR_KPARAM_INFO
	.align		4
.L_305:
        /*0028*/ 	.byte	0x04, 0x17
        /*002a*/ 	.short	(.L_307 - .L_306)
.L_306:
        /*002c*/ 	.word	0x00000000
        /*0030*/ 	.short	0x0002
        /*0032*/ 	.short	0x000c
        /*0034*/ 	.byte	0x00, 0xf0, 0x11, 0x00


	//----- nvinfo : EIATTR_KPARAM_INFO
	.align		4
.L_307:
        /*0038*/ 	.byte	0x04, 0x17
        /*003a*/ 	.short	(.L_309 - .L_308)
.L_308:
        /*003c*/ 	.word	0x00000000
        /*0040*/ 	.short	0x0001
        /*0042*/ 	.short	0x0008
        /*0044*/ 	.byte	0x00, 0xf0, 0x11, 0x00


	//----- nvinfo : EIATTR_KPARAM_INFO
	.align		4
.L_309:
        /*0048*/ 	.byte	0x04, 0x17
        /*004a*/ 	.short	(.L_311 - .L_310)
.L_310:
        /*004c*/ 	.word	0x00000000
        /*0050*/ 	.short	0x0000
        /*0052*/ 	.short	0x0000
        /*0054*/ 	.byte	0x00, 0xf5, 0x21, 0x00


	//----- nvinfo : EIATTR_SPARSE_MMA_MASK
	.align		4
.L_311:
        /*0058*/ 	.byte	0x03, 0x50
        /*005a*/ 	.short	0x0000


	//----- nvinfo : EIATTR_MAXREG_COUNT
	.align		4
        /*005c*/ 	.byte	0x03, 0x1b
        /*005e*/ 	.short	0x00ff


	//----- nvinfo : EIATTR_MERCURY_ISA_VERSION
	.align		4
        /*0060*/ 	.byte	0x03, 0x5f
        /*0062*/ 	.short	0x0101


	//----- nvinfo : EIATTR_VRC_CTA_INIT_COUNT
	.align		4
        /*0064*/ 	.byte	0x02, 0x4a
	.zero		1
	.zero		1


	//----- nvinfo : EIATTR_EXIT_INSTR_OFFSETS
	.align		4
        /*0068*/ 	.byte	0x04, 0x1c
        /*006a*/ 	.short	(.L_313 - .L_312)


	//   ....[0]....
.L_312:
        /*006c*/ 	.word	0x000003c0


	//----- nvinfo : EIATTR_CBANK_PARAM_SIZE
	.align		4
.L_313:
        /*0070*/ 	.byte	0x03, 0x19
        /*0072*/ 	.short	0x0020


	//----- nvinfo : EIATTR_PARAM_CBANK
	.align		4
        /*0074*/ 	.byte	0x04, 0x0a
        /*0076*/ 	.short	(.L_315 - .L_314)
	.align		4
.L_314:
        /*0078*/ 	.word	index@(.nv.constant0._Z16GSBasedINTTInnerILj1ELj32768EEvPjjjiS0_)
        /*007c*/ 	.short	0x0380
        /*007e*/ 	.short	0x0020


	//----- nvinfo : EIATTR_SW_WAR
	.align		4
.L_315:
        /*0080*/ 	.byte	0x04, 0x36
        /*0082*/ 	.short	(.L_317 - .L_316)
.L_316:
        /*0084*/ 	.word	0x00000008
.L_317:


//--------------------- .nv.info._Z16GSBasedINTTInnerILj2ELj32768EEvPjjjiS0_ --------------------------
	.section	.nv.info._Z16GSBasedINTTInnerILj2ELj32768EEvPjjjiS0_,"",@"SHT_CUDA_INFO"
	.sectionflags	@""
	.align	4


	//----- nvinfo : EIATTR_CUDA_API_VERSION
	.align		4
        /*0000*/ 	.byte	0x04, 0x37
        /*0002*/ 	.short	(.L_319 - .L_318)
.L_318:
        /*0004*/ 	.word	0x00000082


	//----- nvinfo : EIATTR_KPARAM_INFO
	.align		4
.L_319:
        /*0008*/ 	.byte	0x04, 0x17
        /*000a*/ 	.short	(.L_321 - .L_320)
.L_320:
        /*000c*/ 	.word	0x00000000
        /*0010*/ 	.short	0x0004
        /*0012*/ 	.short	0x0018
        /*0014*/ 	.byte	0x00, 0xf5, 0x21, 0x00


	//----- nvinfo : EIATTR_KPARAM_INFO
	.align		4
.L_321:
        /*0018*/ 	.byte	0x04, 0x17
        /*001a*/ 	.short	(.L_323 - .L_322)
.L_322:
        /*001c*/ 	.word	0x00000000
        /*0020*/ 	.short	0x0003
        /*0022*/ 	.short	0x0010
        /*0024*/ 	.byte	0x00, 0xf0, 0x11, 0x00


	//----- nvinfo : EIATTR_KPARAM_INFO
	.align		4
.L_323:
        /*0028*/ 	.byte	0x04, 0x17
        /*002a*/ 	.short	(.L_325 - .L_324)
.L_324:
        /*002c*/ 	.word	0x00000000
        /*0030*/ 	.short	0x0002
        /*0032*/ 	.short	0x000c
        /*0034*/ 	.byte	0x00, 0xf0, 0x11, 0x00


	//----- nvinfo : EIATTR_KPARAM_INFO
	.align		4
.L_325:
        /*0038*/ 	.byte	0x04, 0x17
        /*003a*/ 	.short	(.L_327 - .L_326)
.L_326:
        /*003c*/ 	.word	0x00000000
        /*0040*/ 	.short	0x0001
        /*0042*/ 	.short	0x0008
        /*0044*/ 	.byte	0x00, 0xf0, 0x11, 0x00


	//----- nvinfo : EIATTR_KPARAM_INFO
	.align		4
.L_327:
        /*0048*/ 	.byte	0x04, 0x17
        /*004a*/ 	.short	(.L_329 - .L_328)
.L_328:
        /*004c*/ 	.word	0x00000000
        /*0050*/ 	.short	0x0000
        /*0052*/ 	.short	0x0000
        /*0054*/ 	.byte	0x00, 0xf5, 0x21, 0x00


	//----- nvinfo : EIATTR_SPARSE_MMA_MASK
	.align		4
.L_329:
        /*0058*/ 	.byte	0x03, 0x50
        /*005a*/ 	.short	0x0000


	//----- nvinfo : EIATTR_MAXREG_COUNT
	.align		4
        /*005c*/ 	.byte	0x03, 0x1b
        /*005e*/ 	.short	0x00ff


	//----- nvinfo : EIATTR_MERCURY_ISA_VERSION
	.align		4
        /*0060*/ 	.byte	0x03, 0x5f
        /*0062*/ 	.short	0x0101


	//----- nvinfo : EIATTR_VRC_CTA_INIT_COUNT
	.align		4
        /*0064*/ 	.byte	0x02, 0x4a
	.zero		1
	.zero		1


	//----- nvinfo : EIATTR_EXIT_INSTR_OFFSETS
	.align		4
        /*0068*/ 	.byte	0x04, 0x1c
        /*006a*/ 	.short	(.L_331 - .L_330)


	//   ....[0]....
.L_330:
        /*006c*/ 	.word	0x000003c0


	//----- nvinfo : EIATTR_CBANK_PARAM_SIZE
	.align		4
.L_331:
        /*0070*/ 	.byte	0x03, 0x19
        /*0072*/ 	.short	0x0020


	//----- nvinfo : EIATTR_PARAM_CBANK
	.align		4
        /*0074*/ 	.byte	0x04, 0x0a
        /*0076*/ 	.short	(.L_333 - .L_332)
	.align		4
.L_332:
        /*0078*/ 	.word	index@(.nv.constant0._Z16GSBasedINTTInnerILj2ELj32768EEvPjjjiS0_)
        /*007c*/ 	.short	0x0380
        /*007e*/ 	.short	0x0020


	//----- nvinfo : EIATTR_SW_WAR
	.align		4
.L_333:
        /*0080*/ 	.byte	0x04, 0x36
        /*0082*/ 	.short	(.L_335 - .L_334)
.L_334:
        /*0084*/ 	.word	0x00000008
.L_335:


//--------------------- .nv.info._Z16GSBasedINTTInnerILj4ELj32768EEvPjjjiS0_ --------------------------
	.section	.nv.info._Z16GSBasedINTTInnerILj4ELj32768EEvPjjjiS0_,"",@"SHT_CUDA_INFO"
	.sectionflags	@""
	.align	4


	//----- nvinfo : EIATTR_CUDA_API_VERSION
	.align		4
        /*0000*/ 	.byte	0x04, 0x37
        /*0002*/ 	.short	(.L_337 - .L_336)
.L_336:
        /*0004*/ 	.word	0x00000082


	//----- nvinfo : EIATTR_KPARAM_INFO
	.align		4
.L_337:
        /*0008*/ 	.byte	0x04, 0x17
        /*000a*/ 	.short	(.L_339 - .L_338)
.L_338:
        /*000c*/ 	.word	0x00000000
        /*0010*/ 	.short	0x0004
        /*0012*/ 	.short	0x0018
        /*0014*/ 	.byte	0x00, 0xf5, 0x21, 0x00


	//----- nvinfo : EIATTR_KPARAM_INFO
	.align		4
.L_339:
        /*0018*/ 	.byte	0x04, 0x17
        /*001a*/ 	.short	(.L_341 - .L_340)
.L_340:
        /*001c*/ 	.word	0x00000000
        /*0020*/ 	.short	0x0003
        /*0022*/ 	.short	0x0010
        /*0024*/ 	.byte	0x00, 0xf0, 0x11, 0x00


	//----- nvinfo : EIATTR_KPARAM_INFO
	.align		4
.L_341:
        /*0028*/ 	.byte	0x04, 0x17
        /*002a*/ 	.short	(.L_343 - .L_342)
.L_342:
        /*002c*/ 	.word	0x00000000
        /*0030*/ 	.short	0x0002
        /*0032*/ 	.short	0x000c
        /*0034*/ 	.byte	0x00, 0xf0, 0x11, 0x00


	//----- nvinfo : EIATTR_KPARAM_INFO
	.align		4
.L_343:
        /*0038*/ 	.byte	0x04, 0x17
        /*003a*/ 	.short	(.L_345 - .L_344)
.L_344:
        /*003c*/ 	.word	0x00000000
        /*0040*/ 	.short	0x0001
        /*0042*/ 	.short	0x0008
        /*0044*/ 	.byte	0x00, 0xf0, 0x11, 0x00


	//----- nvinfo : EIATTR_KPARAM_INFO
	.align		4
.L_345:
        /*0048*/ 	.byte	0x04, 0x17
        /*004a*/ 	.short	(.L_347 - .L_346)
.L_346:
        /*004c*/ 	.word	0x00000000
        /*0050*/ 	.short	0x0000
        /*0052*/ 	.short	0x0000
        /*0054*/ 	.byte	0x00, 0xf5, 0x21, 0x00


	//----- nvinfo : EIATTR_SPARSE_MMA_MASK
	.align		4
.L_347:
        /*0058*/ 	.byte	0x03, 0x50
        /*005a*/ 	.short	0x0000


	//----- nvinfo : EIATTR_MAXREG_COUNT
	.align		4
        /*005c*/ 	.byte	0x03, 0x1b
        /*005e*/ 	.short	0x00ff


	//----- nvinfo : EIATTR_MERCURY_ISA_VERSION
	.align		4
        /*0060*/ 	.byte	0x03, 0x5f
        /*0062*/ 	.short	0x0101


	//----- nvinfo : EIATTR_VRC_CTA_INIT_COUNT
	.align		4
        /*0064*/ 	.byte	0x02, 0x4a
	.zero		1
	.zero		1


	//----- nvinfo : EIATTR_EXIT_INSTR_OFFSETS
	.align		4
        /*0068*/ 	.byte	0x04, 0x1c
        /*006a*/ 	.short	(.L_349 - .L_348)


	//   ....[0]....
.L_348:
        /*006c*/ 	.word	0x000003c0


	//----- nvinfo : EIATTR_CBANK_PARAM_SIZE
	.align		4
.L_349:
        /*0070*/ 	.byte	0x03, 0x19
        /*0072*/ 	.short	0x0020


	//----- nvinfo : EIATTR_PARAM_CBANK
	.align		4
        /*0074*/ 	.byte	0x04, 0x0a
        /*0076*/ 	.short	(.L_351 - .L_350)
	.align		4
.L_350:
        /*0078*/ 	.word	index@(.nv.constant0._Z16GSBasedINTTInnerILj4ELj32768EEvPjjjiS0_)
        /*007c*/ 	.short	0x0380
        /*007e*/ 	.short	0x0020


	//----- nvinfo : EIATTR_SW_WAR
	.align		4
.L_351:
        /*0080*/ 	.byte	0x04, 0x36
        /*0082*/ 	.short	(.L_353 - .L_352)
.L_352:
        /*0084*/ 	.word	0x00000008
.L_353:


//--------------------- .nv.info._Z22GSBasedINTTInnerSingleILj8ELj32768EEvPjjjiS0_ --------------------------
	.section	.nv.info._Z22GSBasedINTTInnerSingleILj8ELj32768EEvPjjjiS0_,"",@"SHT_CUDA_INFO"
	.sectionflags	@""
	.align	4


	//----- nvinfo : EIATTR_CUDA_API_VERSION
	.align		4
        /*0000*/ 	.byte	0x04, 0x37
        /*0002*/ 	.short	(.L_355 - .L_354)
.L_354:
        /*0004*/ 	.word	0x00000082


	//----- nvinfo : EIATTR_KPARAM_INFO
	.align		4
.L_355:
        /*0008*/ 	.byte	0x04, 0x17
        /*000a*/ 	.short	(.L_357 - .L_356)
.L_356:
        /*000c*/ 	.word	0x00000000
        /*0010*/ 	.short	0x0004
        /*0012*/ 	.short	0x0018
        /*0014*/ 	.byte	0x00, 0xf5, 0x21, 0x00


	//----- nvinfo : EIATTR_KPARAM_INFO
	.align		4
.L_357:
        /*0018*/ 	.byte	0x04, 0x17
        /*001a*/ 	.short	(.L_359 - .L_358)
.L_358:
        /*001c*/ 	.word	0x00000000
        /*0020*/ 	.short	0x0003
        /*0022*/ 	.short	0x0010
        /*0024*/ 	.byte	0x00, 0xf0, 0x11, 0x00


	//----- nvinfo : EIATTR_KPARAM_INFO
	.align		4
.L_359:
        /*0028*/ 	.byte	0x04, 0x17
        /*002a*/ 	.short	(.L_361 - .L_360)
.L_360:
        /*002c*/ 	.word	0x00000000
        /*0030*/ 	.short	0x0002
        /*0032*/ 	.short	0x000c
        /*0034*/ 	.byte	0x00, 0xf0, 0x11, 0x00


	//----- nvinfo : EIATTR_KPARAM_INFO
	.align		4
.L_361:
        /*0038*/ 	.byte	0x04, 0x17
        /*003a*/ 	.short	(.L_363 - .L_362)
.L_362:
        /*003c*/ 	.word	0x00000000
        /*0040*/ 	.short	0x0001
        /*0042*/ 	.short	0x0008
        /*0044*/ 	.byte	0x00, 0xf0, 0x11, 0x00


	//----- nvinfo : EIATTR_KPARAM_INFO
	.align		4
.L_363:
        /*0048*/ 	.byte	0x04, 0x17
        /*004a*/ 	.short	(.L_365 - .L_364)
.L_364:
        /*004c*/ 	.word	0x00000000
        /*0050*/ 	.short	0x0000
        /*0052*/ 	.short	0x0000
        /*0054*/ 	.byte	0x00, 0xf5, 0x21, 0x00


	//----- nvinfo : EIATTR_SPARSE_MMA_MASK
	.align		4
.L_365:
        /*0058*/ 	.byte	0x03, 0x50
        /*005a*/ 	.short	0x0000


	//----- nvinfo : EIATTR_MAXREG_COUNT
	.align		4
        /*005c*/ 	.byte	0x03, 0x1b
        /*005e*/ 	.short	0x00ff


	//----- nvinfo : EIATTR_NUM_BARRIERS
	.align		4
        /*0060*/ 	.byte	0x02, 0x4c
        /*0062*/ 	.byte	0x01
	.zero		1


	//----- nvinfo : EIATTR_MERCURY_ISA_VERSION
	.align		4
        /*0064*/ 	.byte	0x03, 0x5f
        /*0066*/ 	.short	0x0101


	//----- nvinfo : EIATTR_VRC_CTA_INIT_COUNT
	.align		4
        /*0068*/ 	.byte	0x02, 0x4a
	.zero		1
	.zero		1


	//----- nvinfo : EIATTR_EXIT_INSTR_OFFSETS
	.align		4
        /*006c*/ 	.byte	0x04, 0x1c
        /*006e*/ 	.short	(.L_367 - .L_366)


	//   ....[0]....
.L_366:
        /*0070*/ 	.word	0x00004320


	//----- nvinfo : EIATTR_CBANK_PARAM_SIZE
	.align		4
.L_367:
        /*0074*/ 	.byte	0x03, 0x19
        /*0076*/ 	.short	0x0020


	//----- nvinfo : EIATTR_PARAM_CBANK
	.align		4
        /*0078*/ 	.byte	0x04, 0x0a
        /*007a*/ 	.short	(.L_369 - .L_368)
	.align		4
.L_368:
        /*007c*/ 	.word	index@(.nv.constant0._Z22GSBasedINTTInnerSingleILj8ELj32768EEvPjjjiS0_)
        /*0080*/ 	.short	0x0380
        /*0082*/ 	.short	0x0020


	//----- nvinfo : EIATTR_SW_WAR
	.align		4
.L_369:
        /*0084*/ 	.byte	0x04, 0x36
        /*0086*/ 	.short	(.L_371 - .L_370)
.L_370:
        /*0088*/ 	.word	0x00000008
.L_371:


//--------------------- .nv.info._Z16GSBasedINTTInnerILj1ELj65536EEvPjjjiS0_ --------------------------
	.section	.nv.info._Z16GSBasedINTTInnerILj1ELj65536EEvPjjjiS0_,"",@"SHT_CUDA_INFO"
	.sectionflags	@""
	.align	4


	//----- nvinfo : EIATTR_CUDA_API_VERSION
	.align		4
        /*0000*/ 	.byte	0x04, 0x37
        /*0002*/ 	.short	(.L_373 - .L_372)
.L_372:
        /*0004*/ 	.word	0x00000082


	//----- nvinfo : EIATTR_KPARAM_INFO
	.align		4
.L_373:
        /*0008*/ 	.byte	0x04, 0x17
        /*000a*/ 	.short	(.L_375 - .L_374)
.L_374:
        /*000c*/ 	.word	0x00000000
        /*0010*/ 	.short	0x0004
        /*0012*/ 	.short	0x0018
        /*0014*/ 	.byte	0x00, 0xf5, 0x21, 0x00


	//----- nvinfo : EIATTR_KPARAM_INFO
	.align		4
.L_375:
        /*0018*/ 	.byte	0x04, 0x17
        /*001a*/ 	.short	(.L_377 - .L_376)
.L_376:
        /*001c*/ 	.word	0x00000000
        /*0020*/ 	.short	0x0003
        /*0022*/ 	.short	0x0010
        /*0024*/ 	.byte	0x00, 0xf0, 0x11, 0x00


	//----- nvinfo : EIATTR_KPARAM_INFO
	.align		4
.L_377:
        /*0028*/ 	.byte	0x04, 0x17
        /*002a*/ 	.short	(.L_379 - .L_378)
.L_378:
        /*002c*/ 	.word	0x00000000
        /*0030*/ 	.short	0x0002
        /*0032*/ 	.short	0x000c
        /*0034*/ 	.byte	0x00, 0xf0, 0x11, 0x00


	//----- nvinfo : EIATTR_KPARAM_INFO
	.align		4
.L_379:
        /*0038*/ 	.byte	0x04, 0x17
        /*003a*/ 	.short	(.L_381 - .L_380)
.L_380:
        /*003c*/ 	.word	0x00000000
        /*0040*/ 	.short	0x0001
        /*0042*/ 	.short	0x0008
        /*0044*/ 	.byte	0x00, 0xf0, 0x11, 0x00


	//----- nvinfo : EIATTR_KPARAM_INFO
	.align		4
.L_381:
        /*0048*/ 	.byte	0x04, 0x17
        /*004a*/ 	.short	(.L_383 - .L_382)
.L_382:
        /*004c*/ 	.word	0x00000000
        /*0050*/ 	.short	0x0000
        /*0052*/ 	.short	0x0000
        /*0054*/ 	.byte	0x00, 0xf5, 0x21, 0x00


	//----- nvinfo : EIATTR_SPARSE_MMA_MASK
	.align		4
.L_383:
        /*0058*/ 	.byte	0x03, 0x50
        /*005a*/ 	.short	0x0000


	//----- nvinfo : EIATTR_MAXREG_COUNT
	.align		4
        /*005c*/ 	.byte	0x03, 0x1b
        /*005e*/ 	.short	0x00ff


	//----- nvinfo : EIATTR_MERCURY_ISA_VERSION
	.align		4
        /*0060*/ 	.byte	0x03, 0x5f
        /*0062*/ 	.short	0x0101


	//----- nvinfo : EIATTR_VRC_CTA_INIT_COUNT
	.align		4
        /*0064*/ 	.byte	0x02, 0x4a
	.zero		1
	.zero		1


	//----- nvinfo : EIATTR_EXIT_INSTR_OFFSETS
	.align		4
        /*0068*/ 	.byte	0x04, 0x1c
        /*006a*/ 	.short	(.L_385 - .L_384)


	//   ....[0]....
.L_384:
        /*006c*/ 	.word	0x000003c0


	//----- nvinfo : EIATTR_CBANK_PARAM_SIZE
	.align		4
.L_385:
        /*0070*/ 	.byte	0x03, 0x19
        /*0072*/ 	.short	0x0020


	//----- nvinfo : EIATTR_PARAM_CBANK
	.align		4
        /*0074*/ 	.byte	0x04, 0x0a
        /*0076*/ 	.short	(.L_387 - .L_386)
	.align		4
.L_386:
        /*0078*/ 	.word	index@(.nv.constant0._Z16GSBasedINTTInnerILj1ELj65536EEvPjjjiS0_)
        /*007c*/ 	.short	0x0380
        /*007e*/ 	.short	0x0020


	//----- nvinfo : EIATTR_SW_WAR
	.align		4
.L_387:
        /*0080*/ 	.byte	0x04, 0x36
        /*0082*/ 	.short	(.L_389 - .L_388)
.L_388:
        /*0084*/ 	.word	0x00000008
.L_389:


//--------------------- .nv.info._Z16GSBasedINTTInnerILj2ELj65536EEvPjjjiS0_ --------------------------
	.section	.nv.info._Z16GSBasedINTTInnerILj2ELj65536EEvPjjjiS0_,"",@"SHT_CUDA_INFO"
	.sectionflags	@""
	.align	4


	//----- nvinfo : EIATTR_CUDA_API_VERSION
	.align		4
        /*0000*/ 	.byte	0x04, 0x37
        /*0002*/ 	.short	(.L_391 - .L_390)
.L_390:
        /*0004*/ 	.word	0x00000082


	//----- nvinfo : EIATTR_KPARAM_INFO
	.align		4
.L_391:
        /*0008*/ 	.byte	0x04, 0x17
        /*000a*/ 	.short	(.L_393 - .L_392)
.L_392:
        /*000c*/ 	.word	0x00000000
        /*0010*/ 	.short	0x0004
        /*0012*/ 	.short	0x0018
        /*0014*/ 	.byte	0x00, 0xf5, 0x21, 0x00


	//----- nvinfo : EIATTR_KPARAM_INFO
	.align		4
.L_393:
        /*0018*/ 	.byte	0x04, 0x17
        /*001a*/ 	.short	(.L_395 - .L_394)
.L_394:
        /*001c*/ 	.word	0x00000000
        /*0020*/ 	.short	0x0003
        /*0022*/ 	.short	0x0010
        /*0024*/ 	.byte	0x00, 0xf0, 0x11, 0x00


	//----- nvinfo : EIATTR_KPARAM_INFO
	.align		4
.L_395:
        /*0028*/ 	.byte	0x04, 0x17
        /*002a*/ 	.short	(.L_397 - .L_396)
.L_396:
        /*002c*/ 	.word	0x00000000
        /*0030*/ 	.short	0x0002
        /*0032*/ 	.short	0x000c
        /*0034*/ 	.byte	0x00, 0xf0, 0x11, 0x00


	//----- nvinfo : EIATTR_KPARAM_INFO
	.align		4
.L_397:
        /*0038*/ 	.byte	0x04, 0x17
        /*003a*/ 	.short	(.L_399 - .L_398)
.L_398:
        /*003c*/ 	.word	0x00000000
        /*0040*/ 	.short	0x0001
        /*0042*/ 	.short	0x0008
        /*0044*/ 	.byte	0x00, 0xf0, 0x11, 0x00


	//----- nvinfo : EIATTR_KPARAM_INFO
	.align		4
.L_399:
        /*0048*/ 	.byte	0x04, 0x17
        /*004a*/ 	.short	(.L_401 - .L_400)
.L_400:
        /*004c*/ 	.word	0x00000000
        /*0050*/ 	.short	0x0000
        /*0052*/ 	.short	0x0000
        /*0054*/ 	.byte	0x00, 0xf5, 0x21, 0x00


	//----- nvinfo : EIATTR_SPARSE_MMA_MASK
	.align		4
.L_401:
        /*0058*/ 	.byte	0x03, 0x50
        /*005a*/ 	.short	0x0000


	//----- nvinfo : EIATTR_MAXREG_COUNT
	.align		4
        /*005c*/ 	.byte	0x03, 0x1b
        /*005e*/ 	.short	0x00ff


	//----- nvinfo : EIATTR_MERCURY_ISA_VERSION
	.align		4
        /*0060*/ 	.byte	0x03, 0x5f
        /*0062*/ 	.short	0x0101


	//----- nvinfo : EIATTR_VRC_CTA_INIT_COUNT
	.align		4
        /*0064*/ 	.byte	0x02, 0x4a
	.zero		1
	.zero		1


	//----- nvinfo : EIATTR_EXIT_INSTR_OFFSETS
	.align		4
        /*0068*/ 	.byte	0x04, 0x1c
        /*006a*/ 	.short	(.L_403 - .L_402)


	//   ....[0]....
.L_402:
        /*006c*/ 	.word	0x000003c0


	//----- nvinfo : EIATTR_CBANK_PARAM_SIZE
	.align		4
.L_403:
        /*0070*/ 	.byte	0x03, 0x19
        /*0072*/ 	.short	0x0020


	//----- nvinfo : EIATTR_PARAM_CBANK
	.align		4
        /*0074*/ 	.byte	0x04, 0x0a
        /*0076*/ 	.short	(.L_405 - .L_404)
	.align		4
.L_404:
        /*0078*/ 	.word	index@(.nv.constant0._Z16GSBasedINTTInnerILj2ELj65536EEvPjjjiS0_)
        /*007c*/ 	.short	0x0380
        /*007e*/ 	.short	0x0020


	//----- nvinfo : EIATTR_SW_WAR
	.align		4
.L_405:
        /*0080*/ 	.byte	0x04, 0x36
        /*0082*/ 	.short	(.L_407 - .L_406)
.L_406:
        /*0084*/ 	.word	0x00000008
.L_407:


//--------------------- .nv.info._Z16GSBasedINTTInnerILj4ELj65536EEvPjjjiS0_ --------------------------
	.section	.nv.info._Z16GSBasedINTTInnerILj4ELj65536EEvPjjjiS0_,"",@"SHT_CUDA_INFO"
	.sectionflags	@""
	.align	4


	//----- nvinfo : EIATTR_CUDA_API_VERSION
	.align		4
        /*0000*/ 	.byte	0x04, 0x37
        /*0002*/ 	.short	(.L_409 - .L_408)
.L_408:
        /*0004*/ 	.word	0x00000082


	//----- nvinfo : EIATTR_KPARAM_INFO
	.align		4
.L_409:
        /*0008*/ 	.byte	0x04, 0x17
        /*000a*/ 	.short	(.L_411 - .L_410)
.L_410:
        /*000c*/ 	.word	0x00000000
        /*0010*/ 	.short	0x0004
        /*0012*/ 	.short	0x0018
        /*0014*/ 	.byte	0x00, 0xf5, 0x21, 0x00


	//----- nvinfo : EIATTR_KPARAM_INFO
	.align		4
.L_411:
        /*0018*/ 	.byte	0x04, 0x17
        /*001a*/ 	.short	(.L_413 - .L_412)
.L_412:
        /*001c*/ 	.word	0x00000000
        /*0020*/ 	.short	0x0003
        /*0022*/ 	.short	0x0010
        /*0024*/ 	.byte	0x00, 0xf0, 0x11, 0x00


	//----- nvinfo : EIATTR_KPARAM_INFO
	.align		4
.L_413:
        /*0028*/ 	.byte	0x04, 0x17
        /*002a*/ 	.short	(.L_415 - .L_414)
.L_414:
        /*002c*/ 	.word	0x00000000
        /*0030*/ 	.short	0x0002
        /*0032*/ 	.short	0x000c
        /*0034*/ 	.byte	0x00, 0xf0, 0x11, 0x00


	//----- nvinfo : EIATTR_KPARAM_INFO
	.align		4
.L_415:
        /*0038*/ 	.byte	0x04, 0x17
        /*003a*/ 	.short	(.L_417 - .L_416)
.L_416:
        /*003c*/ 	.word	0x00000000
        /*0040*/ 	.short	0x0001
        /*0042*/ 	.short	0x0008
        /*0044*/ 	.byte	0x00, 0xf0, 0x11, 0x00


	//----- nvinfo : EIATTR_KPARAM_INFO
	.align		4
.L_417:
        /*0048*/ 	.byte	0x04, 0x17
        /*004a*/ 	.short	(.L_419 - .L_418)
.L_418:
        /*004c*/ 	.word	0x00000000
        /*0050*/ 	.short	0x0000
        /*0052*/ 	.short	0x0000
        /*0054*/ 	.byte	0x00, 0xf5, 0x21, 0x00


	//----- nvinfo : EIATTR_SPARSE_MMA_MASK
	.align		4
.L_419:
        /*0058*/ 	.byte	0x03, 0x50
        /*005a*/ 	.short	0x0000


	//----- nvinfo : EIATTR_MAXREG_COUNT
	.align		4
        /*005c*/ 	.byte	0x03, 0x1b
        /*005e*/ 	.short	0x00ff


	//----- nvinfo : EIATTR_MERCURY_ISA_VERSION
	.align		4
        /*0060*/ 	.byte	0x03, 0x5f
        /*0062*/ 	.short	0x0101


	//----- nvinfo : EIATTR_VRC_CTA_INIT_COUNT
	.align		4
        /*0064*/ 	.byte	0x02, 0x4a
	.zero		1
	.zero		1


	//----- nvinfo : EIATTR_EXIT_INSTR_OFFSETS
	.align		4
        /*0068*/ 	.byte	0x04, 0x1c
        /*006a*/ 	.short	(.L_421 - .L_420)


	//   ....[0]....
.L_420:
        /*006c*/ 	.word	0x000003c0


	//----- nvinfo : EIATTR_CBANK_PARAM_SIZE
	.align		4
.L_421:
        /*0070*/ 	.byte	0x03, 0x19
        /*0072*/ 	.short	0x0020


	//----- nvinfo : EIATTR_PARAM_CBANK
	.align		4
        /*0074*/ 	.byte	0x04, 0x0a
        /*0076*/ 	.short	(.L_423 - .L_422)
	.align		4
.L_422:
        /*0078*/ 	.word	index@(.nv.constant0._Z16GSBasedINTTInnerILj4ELj65536EEvPjjjiS0_)
        /*007c*/ 	.short	0x0380
        /*007e*/ 	.short	0x0020


	//----- nvinfo : EIATTR_SW_WAR
	.align		4
.L_423:
        /*0080*/ 	.byte	0x04, 0x36
        /*0082*/ 	.short	(.L_425 - .L_424)
.L_424:
        /*0084*/ 	.word	0x00000008
.L_425:


//--------------------- .nv.info._Z16GSBasedINTTInnerILj8ELj65536EEvPjjjiS0_ --------------------------
	.section	.nv.info._Z16GSBasedINTTInnerILj8ELj65536EEvPjjjiS0_,"",@"SHT_CUDA_INFO"
	.sectionflags	@""
	.align	4


	//----- nvinfo : EIATTR_CUDA_API_VERSION
	.align		4
        /*0000*/ 	.byte	0x04, 0x37
        /*0002*/ 	.short	(.L_427 - .L_426)
.L_426:
        /*0004*/ 	.word	0x00000082


	//----- nvinfo : EIATTR_KPARAM_INFO
	.align		4
.L_427:
        /*0008*/ 	.byte	0x04, 0x17
        /*000a*/ 	.short	(.L_429 - .L_428)
.L_428:
        /*000c*/ 	.word	0x00000000
        /*0010*/ 	.short	0x0004
        /*0012*/ 	.short	0x0018
        /*0014*/ 	.byte	0x00, 0xf5, 0x21, 0x00


	//----- nvinfo : EIATTR_KPARAM_INFO
	.align		4
.L_429:
        /*0018*/ 	.byte	0x04, 0x17
        /*001a*/ 	.short	(.L_431 - .L_430)
.L_430:
        /*001c*/ 	.word	0x00000000
        /*0020*/ 	.short	0x0003
        /*0022*/ 	.short	0x0010
        /*0024*/ 	.byte	0x00, 0xf0, 0x11, 0x00


	//----- nvinfo : EIATTR_KPARAM_INFO
	.align		4
.L_431:
        /*0028*/ 	.byte	0x04, 0x17
        /*002a*/ 	.short	(.L_433 - .L_432)
.L_432:
        /*002c*/ 	.word	0x00000000
        /*0030*/ 	.short	0x0002
        /*0032*/ 	.short	0x000c
        /*0034*/ 	.byte	0x00, 0xf0, 0x11, 0x00


	//----- nvinfo : EIATTR_KPARAM_INFO
	.align		4
.L_433:
        /*0038*/ 	.byte	0x04, 0x17
        /*003a*/ 	.short	(.L_435 - .L_434)
.L_434:
        /*003c*/ 	.word	0x00000000
        /*0040*/ 	.short	0x0001
        /*0042*/ 	.short	0x0008
        /*0044*/ 	.byte	0x00, 0xf0, 0x11, 0x00


	//----- nvinfo : EIATTR_KPARAM_INFO
	.align		4
.L_435:
        /*0048*/ 	.byte	0x04, 0x17
        /*004a*/ 	.short	(.L_437 - .L_436)
.L_436:
        /*004c*/ 	.word	0x00000000
        /*0050*/ 	.short	0x0000
        /*0052*/ 	.short	0x0000
        /*0054*/ 	.byte	0x00, 0xf5, 0x21, 0x00


	//----- nvinfo : EIATTR_SPARSE_MMA_MASK
	.align		4
.L_437:
        /*0058*/ 	.byte	0x03, 0x50
        /*005a*/ 	.short	0x0000


	//----- nvinfo : EIATTR_MAXREG_COUNT
	.align		4
        /*005c*/ 	.byte	0x03, 0x1b
        /*005e*/ 	.short	0x00ff


	//----- nvinfo : EIATTR_MERCURY_ISA_VERSION
	.align		4
        /*0060*/ 	.byte	0x03, 0x5f
        /*0062*/ 	.short	0x0101


	//----- nvinfo : EIATTR_VRC_CTA_INIT_COUNT
	.align		4
        /*0064*/ 	.byte	0x02, 0x4a
	.zero		1
	.zero		1


	//----- nvinfo : EIATTR_EXIT_INSTR_OFFSETS
	.align		4
        /*0068*/ 	.byte	0x04, 0x1c
        /*006a*/ 	.short	(.L_439 - .L_438)


	//   ....[0]....
.L_438:
        /*006c*/ 	.word	0x000003c0


	//----- nvinfo : EIATTR_CBANK_PARAM_SIZE
	.align		4
.L_439:
        /*0070*/ 	.byte	0x03, 0x19
        /*0072*/ 	.short	0x0020


	//----- nvinfo : EIATTR_PARAM_CBANK
	.align		4
        /*0074*/ 	.byte	0x04, 0x0a
        /*0076*/ 	.short	(.L_441 - .L_440)
	.align		4
.L_440:
        /*0078*/ 	.word	index@(.nv.constant0._Z16GSBasedINTTInnerILj8ELj65536EEvPjjjiS0_)
        /*007c*/ 	.short	0x0380
        /*007e*/ 	.short	0x0020


	//----- nvinfo : EIATTR_SW_WAR
	.align		4
.L_441:
        /*0080*/ 	.byte	0x04, 0x36
        /*0082*/ 	.short	(.L_443 - .L_442)
.L_442:
        /*0084*/ 	.word	0x00000008
.L_443:


//--------------------- .nv.info._Z22GSBasedINTTInnerSingleILj16ELj65536EEvPjjjiS0_ --------------------------
	.section	.nv.info._Z22GSBasedINTTInnerSingleILj16ELj65536EEvPjjjiS0_,"",@"SHT_CUDA_INFO"
	.sectionflags	@""
	.align	4


	//----- nvinfo : EIATTR_CUDA_API_VERSION
	.align		4
        /*0000*/ 	.byte	0x04, 0x37
        /*0002*/ 	.short	(.L_445 - .L_444)
.L_444:
        /*0004*/ 	.word	0x00000082


	//----- nvinfo : EIATTR_KPARAM_INFO
	.align		4
.L_445:
        /*0008*/ 	.byte	0x04, 0x17
        /*000a*/ 	.short	(.L_447 - .L_446)
.L_446:
        /*000c*/ 	.word	0x00000000
        /*0010*/ 	.short	0x0004
        /*0012*/ 	.short	0x0018
        /*0014*/ 	.byte	0x00, 0xf5, 0x21, 0x00


	//----- nvinfo : EIATTR_KPARAM_INFO
	.align		4
.L_447:
        /*0018*/ 	.byte	0x04, 0x17
        /*001a*/ 	.short	(.L_449 - .L_448)
.L_448:
        /*001c*/ 	.word	0x00000000
        /*0020*/ 	.short	0x0003
        /*0022*/ 	.short	0x0010
        /*0024*/ 	.byte	0x00, 0xf0, 0x11, 0x00


	//----- nvinfo : EIATTR_KPARAM_INFO
	.align		4
.L_449:
        /*0028*/ 	.byte	0x04, 0x17
        /*002a*/ 	.short	(.L_451 - .L_450)
.L_450:
        /*002c*/ 	.word	0x00000000
        /*0030*/ 	.short	0x0002
        /*0032*/ 	.short	0x000c
        /*0034*/ 	.byte	0x00, 0xf0, 0x11, 0x00


	//----- nvinfo : EIATTR_KPARAM_INFO
	.align		4
.L_451:
        /*0038*/ 	.byte	0x04, 0x17
        /*003a*/ 	.short	(.L_453 - .L_452)
.L_452:
        /*003c*/ 	.word	0x00000000
        /*0040*/ 	.short	0x0001
        /*0042*/ 	.short	0x0008
        /*0044*/ 	.byte	0x00, 0xf0, 0x11, 0x00


	//----- nvinfo : EIATTR_KPARAM_INFO
	.align		4
.L_453:
        /*0048*/ 	.byte	0x04, 0x17
        /*004a*/ 	.short	(.L_455 - .L_454)
.L_454:
        /*004c*/ 	.word	0x00000000
        /*0050*/ 	.short	0x0000
        /*0052*/ 	.short	0x0000
        /*0054*/ 	.byte	0x00, 0xf5, 0x21, 0x00


	//----- nvinfo : EIATTR_SPARSE_MMA_MASK
	.align		4
.L_455:
        /*0058*/ 	.byte	0x03, 0x50
        /*005a*/ 	.short	0x0000


	//----- nvinfo : EIATTR_MAXREG_COUNT
	.align		4
        /*005c*/ 	.byte	0x03, 0x1b
        /*005e*/ 	.short	0x00ff


	//----- nvinfo : EIATTR_NUM_BARRIERS
	.align		4
        /*0060*/ 	.byte	0x02, 0x4c
        /*0062*/ 	.byte	0x01
	.zero		1


	//----- nvinfo : EIATTR_MERCURY_ISA_VERSION
	.align		4
        /*0064*/ 	.byte	0x03, 0x5f
        /*0066*/ 	.short	0x0101


	//----- nvinfo : EIATTR_VRC_CTA_INIT_COUNT
	.align		4
        /*0068*/ 	.byte	0x02, 0x4a
	.zero		1
	.zero		1


	//----- nvinfo : EIATTR_EXIT_INSTR_OFFSETS
	.align		4
        /*006c*/ 	.byte	0x04, 0x1c
        /*006e*/ 	.short	(.L_457 - .L_456)


	//   ....[0]....
.L_456:
        /*0070*/ 	.word	0x00004320


	//----- nvinfo : EIATTR_CBANK_PARAM_SIZE
	.align		4
.L_457:
        /*0074*/ 	.byte	0x03, 0x19
        /*0076*/ 	.short	0x0020


	//----- nvinfo : EIATTR_PARAM_CBANK
	.align		4
        /*0078*/ 	.byte	0x04, 0x0a
        /*007a*/ 	.short	(.L_459 - .L_458)
	.align		4
.L_458:
        /*007c*/ 	.word	index@(.nv.constant0._Z22GSBasedINTTInnerSingleILj16ELj65536EEvPjjjiS0_)
        /*0080*/ 	.short	0x0380
        /*0082*/ 	.short	0x0020


	//----- nvinfo : EIATTR_SW_WAR
	.align		4
.L_459:
        /*0084*/ 	.byte	0x04, 0x36
        /*0086*/ 	.short	(.L_461 - .L_460)
.L_460:
        /*0088*/ 	.word	0x00000008
.L_461:


//--------------------- .nv.info._Z21CTBasedNTTInnerSingleILj1ELj2048EEvPjjjiS0_ --------------------------
	.section	.nv.info._Z21CTBasedNTTInnerSingleILj1ELj2048EEvPjjjiS0_,"",@"SHT_CUDA_INFO"
	.sectionflags	@""
	.align	4


	//----- nvinfo : EIATTR_CUDA_API_VERSION
	.align		4
        /*0000*/ 	.byte	0x04, 0x37
        /*0002*/ 	.short	(.L_463 - .L_462)
.L_462:
        /*0004*/ 	.word	0x00000082


	//----- nvinfo : EIATTR_KPARAM_INFO
	.align		4
.L_463:
        /*0008*/ 	.byte	0x04, 0x17
        /*000a*/ 	.short	(.L_465 - .L_464)
.L_464:
        /*000c*/ 	.word	0x00000000
        /*0010*/ 	.short	0x0004
        /*0012*/ 	.short	0x0018
        /*0014*/ 	.byte	0x00, 0xf5, 0x21, 0x00


	//----- nvinfo : EIATTR_KPARAM_INFO
	.align		4
.L_465:
        /*0018*/ 	.byte	0x04, 0x17
        /*001a*/ 	.short	(.L_467 - .L_466)
.L_466:
        /*001c*/ 	.word	0x00000000
        /*0020*/ 	.short	0x0003
        /*0022*/ 	.short	0x0010
        /*0024*/ 	.byte	0x00, 0xf0, 0x11, 0x00


	//----- nvinfo : EIATTR_KPARAM_INFO
	.align		4
.L_467:
        /*0028*/ 	.byte	0x04, 0x17
        /*002a*/ 	.short	(.L_469 - .L_468)
.L_468:
        /*002c*/ 	.word	0x00000000
        /*0030*/ 	.short	0x0002
        /*0032*/ 	.short	0x000c
        /*0034*/ 	.byte	0x00, 0xf0, 0x11, 0x00


	//----- nvinfo : EIATTR_KPARAM_INFO
	.align		4
.L_469:
        /*0038*/ 	.byte	0x04, 0x17
        /*003a*/ 	.short	(.L_471 - .L_470)
.L_470:
        /*003c*/ 	.word	0x00000000
        /*0040*/ 	.short	0x0001
        /*0042*/ 	.short	0x0008
        /*0044*/ 	.byte	0x00, 0xf0, 0x11, 0x00


	//----- nvinfo : EIATTR_KPARAM_INFO
	.align		4
.L_471:
        /*0048*/ 	.byte	0x04, 0x17
        /*004a*/ 	.short	(.L_473 - .L_472)
.L_472:
        /*004c*/ 	.word	0x00000000
        /*0050*/ 	.short	0x0000
        /*0052*/ 	.short	0x0000
        /*0054*/ 	.byte	0x00, 0xf5, 0x21, 0x00


	//----- nvinfo : EIATTR_SPARSE_MMA_MASK
	.align		4
.L_473:
        /*0058*/ 	.byte	0x03, 0x50
        /*005a*/ 	.short	0x0000


	//----- nvinfo : EIATTR_MAXREG_COUNT
	.align		4
        /*005c*/ 	.byte	0x03, 0x1b
        /*005e*/ 	.short	0x00ff


	//----- nvinfo : EIATTR_NUM_BARRIERS
	.align		4
        /*0060*/ 	.byte	0x02, 0x4c
        /*0062*/ 	.byte	0x01
	.zero		1


	//----- nvinfo : EIATTR_MERCURY_ISA_VERSION
	.align		4
        /*0064*/ 	.byte	0x03, 0x5f
        /*0066*/ 	.short	0x0101


	//----- nvinfo : EIATTR_VRC_CTA_INIT_COUNT
	.align		4
        /*0068*/ 	.byte	0x02, 0x4a
	.zero		1
	.zero		1


	//----- nvinfo : EIATTR_EXIT_INSTR_OFFSETS
	.align		4
        /*006c*/ 	.byte	0x04, 0x1c
        /*006e*/ 	.short	(.L_475 - .L_474)


	//   ....[0]....
.L_474:
        /*0070*/ 	.word	0x00001920


	//----- nvinfo : EIATTR_CBANK_PARAM_SIZE
	.align		4
.L_475:
        /*0074*/ 	.byte	0x03, 0x19
        /*0076*/ 	.short	0x0020


	//----- nvinfo : EIATTR_PARAM_CBANK
	.align		4
        /*0078*/ 	.byte	0x04, 0x0a
        /*007a*/ 	.short	(.L_477 - .L_476)
	.align		4
.L_476:
        /*007c*/ 	.word	index@(.nv.constant0._Z21CTBasedNTTInnerSingleILj1ELj2048EEvPjjjiS0_)
        /*0080*/ 	.short	0x0380
        /*0082*/ 	.short	0x0020


	//----- nvinfo : EIATTR_SW_WAR
	.align		4
.L_477:
        /*0084*/ 	.byte	0x04, 0x36
        /*0086*/ 	.short	(.L_479 - .L_478)
.L_478:
        /*0088*/ 	.word	0x00000008
.L_479:


//--------------------- .nv.info._Z21CTBasedNTTInnerSingleILj1ELj4096EEvPjjjiS0_ --------------------------
	.section	.nv.info._Z21CTBasedNTTInnerSingleILj1ELj4096EEvPjjjiS0_,"",@"SHT_CUDA_INFO"
	.sectionflags	@""
	.align	4


	//----- nvinfo : EIATTR_CUDA_API_VERSION
	.align		4
        /*0000*/ 	.byte	0x04, 0x37
        /*0002*/ 	.short	(.L_481 - .L_480)
.L_480:
        /*0004*/ 	.word	0x00000082


	//----- nvinfo : EIATTR_KPARAM_INFO
	.align		4
.L_481:
        /*0008*/ 	.byte	0x04, 0x17
        /*000a*/ 	.short	(.L_483 - .L_482)
.L_482:
        /*000c*/ 	.word	0x00000000
        /*0010*/ 	.short	0x0004
        /*0012*/ 	.short	0x0018
        /*0014*/ 	.byte	0x00, 0xf5, 0x21, 0x00


	//----- nvinfo : EIATTR_KPARAM_INFO
	.align		4
.L_483:
        /*0018*/ 	.byte	0x04, 0x17
        /*001a*/ 	.short	(.L_485 - .L_484)
.L_484:
        /*001c*/ 	.word	0x00000000
        /*0020*/ 	.short	0x0003
        /*0022*/ 	.short	0x0010
        /*0024*/ 	.byte	0x00, 0xf0, 0x11, 0x00


	//----- nvinfo : EIATTR_KPARAM_INFO
	.align		4
.L_485:
        /*0028*/ 	.byte	0x04, 0x17
        /*002a*/ 	.short	(.L_487 - .L_486)
.L_486:
        /*002c*/ 	.word	0x00000000
        /*0030*/ 	.short	0x0002
        /*0032*/ 	.short	0x000c
        /*0034*/ 	.byte	0x00, 0xf0, 0x11, 0x00


	//----- nvinfo : EIATTR_KPARAM_INFO
	.align		4
.L_487:
        /*0038*/ 	.byte	0x04, 0x17
        /*003a*/ 	.short	(.L_489 - .L_488)
.L_488:
        /*003c*/ 	.word	0x00000000
        /*0040*/ 	.short	0x0001
        /*0042*/ 	.short	0x0008
        /*0044*/ 	.byte	0x00, 0xf0, 0x11, 0x00


	//----- nvinfo : EIATTR_KPARAM_INFO
	.align		4
.L_489:
        /*0048*/ 	.byte	0x04, 0x17
        /*004a*/ 	.short	(.L_491 - .L_490)
.L_490:
        /*004c*/ 	.word	0x00000000
        /*0050*/ 	.short	0x0000
        /*0052*/ 	.short	0x0000
        /*0054*/ 	.byte	0x00, 0xf5, 0x21, 0x00


	//----- nvinfo : EIATTR_SPARSE_MMA_MASK
	.align		4
.L_491:
        /*0058*/ 	.byte	0x03, 0x50
        /*005a*/ 	.short	0x0000


	//----- nvinfo : EIATTR_MAXREG_COUNT
	.align		4
        /*005c*/ 	.byte	0x03, 0x1b
        /*005e*/ 	.short	0x00ff


	//----- nvinfo : EIATTR_NUM_BARRIERS
	.align		4
        /*0060*/ 	.byte	0x02, 0x4c
        /*0062*/ 	.byte	0x01
	.zero		1


	//----- nvinfo : EIATTR_MERCURY_ISA_VERSION
	.align		4
        /*0064*/ 	.byte	0x03, 0x5f
        /*0066*/ 	.short	0x0101


	//----- nvinfo : EIATTR_VRC_CTA_INIT_COUNT
	.align		4
        /*0068*/ 	.byte	0x02, 0x4a
	.zero		1
	.zero		1


	//----- nvinfo : EIATTR_EXIT_INSTR_OFFSETS
	.align		4
        /*006c*/ 	.byte	0x04, 0x1c
        /*006e*/ 	.short	(.L_493 - .L_492)


	//   ....[0]....
.L_492:
        /*0070*/ 	.word	0x00003470


	//----- nvinfo : EIATTR_CBANK_PARAM_SIZE
	.align		4
.L_493:
        /*0074*/ 	.byte	0x03, 0x19
        /*0076*/ 	.short	0x0020


	//----- nvinfo : EIATTR_PARAM_CBANK
	.align		4
        /*0078*/ 	.byte	0x04, 0x0a
        /*007a*/ 	.short	(.L_495 - .L_494)
	.align		4
.L_494:
        /*007c*/ 	.word	index@(.nv.constant0._Z21CTBasedNTTInnerSingleILj1ELj4096EEvPjjjiS0_)
        /*0080*/ 	.short	0x0380
        /*0082*/ 	.short	0x0020


	//----- nvinfo : EIATTR_SW_WAR
	.align		4
.L_495:
        /*0084*/ 	.byte	0x04, 0x36
        /*0086*/ 	.short	(.L_497 - .L_496)
.L_496:
        /*0088*/ 	.word	0x00000008
.L_497:


//--------------------- .nv.info._Z21CTBasedNTTInnerSingleILj1ELj8192EEvPjjjiS0_ --------------------------
	.section	.nv.info._Z21CTBasedNTTInnerSingleILj1ELj8192EEvPjjjiS0_,"",@"SHT_CUDA_INFO"
	.sectionflags	@""
	.align	4


	//----- nvinfo : EIATTR_CUDA_API_VERSION
	.align		4
        /*0000*/ 	.byte	0x04, 0x37
        /*0002*/ 	.short	(.L_499 - .L_498)
.L_498:
        /*0004*/ 	.word	0x00000082


	//----- nvinfo : EIATTR_KPARAM_INFO
	.align		4
.L_499:
        /*0008*/ 	.byte	0x04, 0x17
        /*000a*/ 	.short	(.L_501 - .L_500)
.L_500:
        /*000c*/ 	.word	0x00000000
        /*0010*/ 	.short	0x0004
        /*0012*/ 	.short	0x0018
        /*0014*/ 	.byte	0x00, 0xf5, 0x21, 0x00


	//----- nvinfo : EIATTR_KPARAM_INFO
	.align		4
.L_501:
        /*0018*/ 	.byte	0x04, 0x17
        /*001a*/ 	.short	(.L_503 - .L_502)
.L_502:
        /*001c*/ 	.word	0x00000000
        /*0020*/ 	.short	0x0003
        /*0022*/ 	.short	0x0010
        /*0024*/ 	.byte	0x00, 0xf0, 0x11, 0x00


	//----- nvinfo : EIATTR_KPARAM_INFO
	.align		4
.L_503:
        /*0028*/ 	.byte	0x04, 0x17
        /*002a*/ 	.short	(.L_505 - .L_504)
.L_504:
        /*002c*/ 	.word	0x00000000
        /*0030*/ 	.short	0x0002
        /*0032*/ 	.short	0x000c
        /*0034*/ 	.byte	0x00, 0xf0, 0x11, 0x00


	//----- nvinfo : EIATTR_KPARAM_INFO
	.align		4
.L_505:
        /*0038*/ 	.byte	0x04, 0x17
        /*003a*/ 	.short	(.L_507 - .L_506)
.L_506:
        /*003c*/ 	.word	0x00000000
        /*0040*/ 	.short	0x0001
        /*0042*/ 	.short	0x0008
        /*0044*/ 	.byte	0x00, 0xf0, 0x11, 0x00


	//----- nvinfo : EIATTR_KPARAM_INFO
	.align		4
.L_507:
        /*0048*/ 	.byte	0x04, 0x17
        /*004a*/ 	.short	(.L_509 - .L_508)
.L_508:
        /*004c*/ 	.word	0x00000000
        /*0050*/ 	.short	0x0000
        /*0052*/ 	.short	0x0000
        /*0054*/ 	.byte	0x00, 0xf5, 0x21, 0x00


	//----- nvinfo : EIATTR_SPARSE_MMA_MASK
	.align		4
.L_509:
        /*0058*/ 	.byte	0x03, 0x50
        /*005a*/ 	.short	0x0000


	//----- nvinfo : EIATTR_MAXREG_COUNT
	.align		4
        /*005c*/ 	.byte	0x03, 0x1b
        /*005e*/ 	.short	0x00ff


	//----- nvinfo : EIATTR_NUM_BARRIERS
	.align		4
        /*0060*/ 	.byte	0x02, 0x4c
        /*0062*/ 	.byte	0x01
	.zero		1


	//----- nvinfo : EIATTR_MERCURY_ISA_VERSION
	.align		4
        /*0064*/ 	.byte	0x03, 0x5f
        /*0066*/ 	.short	0x0101


	//----- nvinfo : EIATTR_VRC_CTA_INIT_COUNT
	.align		4
        /*0068*/ 	.byte	0x02, 0x4a
	.zero		1
	.zero		1


	//----- nvinfo : EIATTR_EXIT_INSTR_OFFSETS
	.align		4
        /*006c*/ 	.byte	0x04, 0x1c
        /*006e*/ 	.short	(.L_511 - .L_510)


	//   ....[0]....
.L_510:
        /*0070*/ 	.word	0x00006e00


	//----- nvinfo : EIATTR_CBANK_PARAM_SIZE
	.align		4
.L_511:
        /*0074*/ 	.byte	0x03, 0x19
        /*0076*/ 	.short	0x0020


	//----- nvinfo : EIATTR_PARAM_CBANK
	.align		4
        /*0078*/ 	.byte	0x04, 0x0a
        /*007a*/ 	.short	(.L_513 - .L_512)
	.align		4
.L_512:
        /*007c*/ 	.word	index@(.nv.constant0._Z21CTBasedNTTInnerSingleILj1ELj8192EEvPjjjiS0_)
        /*0080*/ 	.short	0x0380
        /*0082*/ 	.short	0x0020


	//----- nvinfo : EIATTR_SW_WAR
	.align		4
.L_513:
        /*0084*/ 	.byte	0x04, 0x36
        /*0086*/ 	.short	(.L_515 - .L_514)
.L_514:
        /*0088*/ 	.word	0x00000008
.L_515:


//--------------------- .nv.info._Z21CTBasedNTTInnerSingleILj2ELj16384EEvPjjjiS0_ --------------------------
	.section	.nv.info._Z21CTBasedNTTInnerSingleILj2ELj16384EEvPjjjiS0_,"",@"SHT_CUDA_INFO"
	.sectionflags	@""
	.align	4


	//----- nvinfo : EIATTR_CUDA_API_VERSION
	.align		4
        /*0000*/ 	.byte	0x04, 0x37
        /*0002*/ 	.short	(.L_517 - .L_516)
.L_516:
        /*0004*/ 	.word	0x00000082


	//----- nvinfo : EIATTR_KPARAM_INFO
	.align		4
.L_517:
        /*0008*/ 	.byte	0x04, 0x17
        /*000a*/ 	.short	(.L_519 - .L_518)
.L_518:
        /*000c*/ 	.word	0x00000000
        /*0010*/ 	.short	0x0004
        /*0012*/ 	.short	0x0018
        /*0014*/ 	.byte	0x00, 0xf5, 0x21, 0x00


	//----- nvinfo : EIATTR_KPARAM_INFO
	.align		4
.L_519:
        /*0018*/ 	.byte	0x04, 0x17
        /*001a*/ 	.short	(.L_521 - .L_520)
.L_520:
        /*001c*/ 	.word	0x00000000
        /*0020*/ 	.short	0x0003
        /*0022*/ 	.short	0x0010
        /*0024*/ 	.byte	0x00, 0xf0, 0x11, 0x00


	//----- nvinfo : EIATTR_KPARAM_INFO
	.align		4
.L_521:
        /*0028*/ 	.byte	0x04, 0x17
        /*002a*/ 	.short	(.L_523 - .L_522)
.L_522:
        /*002c*/ 	.word	0x00000000
        /*0030*/ 	.short	0x0002
        /*0032*/ 	.short	0x000c
        /*0034*/ 	.byte	0x00, 0xf0, 0x11, 0x00


	//----- nvinfo : EIATTR_KPARAM_INFO
	.align		4
.L_523:
        /*0038*/ 	.byte	0x04, 0x17
        /*003a*/ 	.short	(.L_525 - .L_524)
.L_524:
        /*003c*/ 	.word	0x00000000
        /*0040*/ 	.short	0x0001
        /*0042*/ 	.short	0x0008
        /*0044*/ 	.byte	0x00, 0xf0, 0x11, 0x00


	//----- nvinfo : EIATTR_KPARAM_INFO
	.align		4
.L_525:
        /*0048*/ 	.byte	0x04, 0x17
        /*004a*/ 	.short	(.L_527 - .L_526)
.L_526:
        /*004c*/ 	.word	0x00000000
        /*0050*/ 	.short	0x0000
        /*0052*/ 	.short	0x0000
        /*0054*/ 	.byte	0x00, 0xf5, 0x21, 0x00


	//----- nvinfo : EIATTR_SPARSE_MMA_MASK
	.align		4
.L_527:
        /*0058*/ 	.byte	0x03, 0x50
        /*005a*/ 	.short	0x0000


	//----- nvinfo : EIATTR_MAXREG_COUNT
	.align		4
        /*005c*/ 	.byte	0x03, 0x1b
        /*005e*/ 	.short	0x00ff


	//----- nvinfo : EIATTR_NUM_BARRIERS
	.align		4
        /*0060*/ 	.byte	0x02, 0x4c
        /*0062*/ 	.byte	0x01
	.zero		1


	//----- nvinfo : EIATTR_MERCURY_ISA_VERSION
	.align		4
        /*0064*/ 	.byte	0x03, 0x5f
        /*0066*/ 	.short	0x0101


	//----- nvinfo : EIATTR_VRC_CTA_INIT_COUNT
	.align		4
        /*0068*/ 	.byte	0x02, 0x4a
	.zero		1
	.zero		1


	//----- nvinfo : EIATTR_EXIT_INSTR_OFFSETS
	.align		4
        /*006c*/ 	.byte	0x04, 0x1c
        /*006e*/ 	.short	(.L_529 - .L_528)


	//   ....[0]....
.L_528:
        /*0070*/ 	.word	0x00006e00


	//----- nvinfo : EIATTR_CBANK_PARAM_SIZE
	.align		4
.L_529:
        /*0074*/ 	.byte	0x03, 0x19
        /*0076*/ 	.short	0x0020


	//----- nvinfo : EIATTR_PARAM_CBANK
	.align		4
        /*0078*/ 	.byte	0x04, 0x0a
        /*007a*/ 	.short	(.L_531 - .L_530)
	.align		4
.L_530:
        /*007c*/ 	.word	index@(.nv.constant0._Z21CTBasedNTTInnerSingleILj2ELj16384EEvPjjjiS0_)
        /*0080*/ 	.short	0x0380
        /*0082*/ 	.short	0x0020


	//----- nvinfo : EIATTR_SW_WAR
	.align		4
.L_531:
        /*0084*/ 	.byte	0x04, 0x36
        /*0086*/ 	.short	(.L_533 - .L_532)
.L_532:
        /*0088*/ 	.word	0x00000008
.L_533:


//--------------------- .nv.info._Z15CTBasedNTTInnerILj1ELj16384EEvPjjjiS0_ --------------------------
	.section	.nv.info._Z15CTBasedNTTInnerILj1ELj16384EEvPjjjiS0_,"",@"SHT_CUDA_INFO"
	.sectionflags	@""
	.align	4


	//----- nvinfo : EIATTR_CUDA_API_VERSION
	.align		4
        /*0000*/ 	.byte	0x04, 0x37
        /*0002*/ 	.short	(.L_535 - .L_534)
.L_534:
        /*0004*/ 	.word	0x00000082


	//----- nvinfo : EIATTR_KPARAM_INFO
	.align		4
.L_535:
        /*0008*/ 	.byte	0x04, 0x17
        /*000a*/ 	.short	(.L_537 - .L_536)
.L_536:
        /*000c*/ 	.word	0x00000000
        /*0010*/ 	.short	0x0004
        /*0012*/ 	.short	0x0018
        /*0014*/ 	.byte	0x00, 0xf5, 0x21, 0x00


	//----- nvinfo : EIATTR_KPARAM_INFO
	.align		4
.L_537:
        /*0018*/ 	.byte	0x04, 0x17
        /*001a*/ 	.short	(.L_539 - .L_538)
.L_538:
        /*001c*/ 	.word	0x00000000
        /*0020*/ 	.short	0x0003
        /*0022*/ 	.short	0x0010
        /*0024*/ 	.byte	0x00, 0xf0, 0x11, 0x00


	//----- nvinfo : EIATTR_KPARAM_INFO
	.align		4
.L_539:
        /*0028*/ 	.byte	0x04, 0x17
        /*002a*/ 	.short	(.L_541 - .L_540)
.L_540:
        /*002c*/ 	.word	0x00000000
        /*0030*/ 	.short	0x0002
        /*0032*/ 	.short	0x000c
        /*0034*/ 	.byte	0x00, 0xf0, 0x11, 0x00


	//----- nvinfo : EIATTR_KPARAM_INFO
	.align		4
.L_541:
        /*0038*/ 	.byte	0x04, 0x17
        /*003a*/ 	.short	(.L_543 - .L_542)
.L_542:
        /*003c*/ 	.word	0x00000000
        /*0040*/ 	.short	0x0001
        /*0042*/ 	.short	0x0008
        /*0044*/ 	.byte	0x00, 0xf0, 0x11, 0x00


	//----- nvinfo : EIATTR_KPARAM_INFO
	.align		4
.L_543:
        /*0048*/ 	.byte	0x04, 0x17
        /*004a*/ 	.short	(.L_545 - .L_544)
.L_544:
        /*004c*/ 	.word	0x00000000
        /*0050*/ 	.short	0x0000
        /*0052*/ 	.short	0x0000
        /*0054*/ 	.byte	0x00, 0xf5, 0x21, 0x00


	//----- nvinfo : EIATTR_SPARSE_MMA_MASK
	.align		4
.L_545:
        /*0058*/ 	.byte	0x03, 0x50
        /*005a*/ 	.short	0x0000


	//----- nvinfo : EIATTR_MAXREG_COUNT
	.align		4
        /*005c*/ 	.byte	0x03, 0x1b
        /*005e*/ 	.short	0x00ff


	//----- nvinfo : EIATTR_MERCURY_ISA_VERSION
	.align		4
        /*0060*/ 	.byte	0x03, 0x5f
        /*0062*/ 	.short	0x0101


	//----- nvinfo : EIATTR_VRC_CTA_INIT_COUNT
	.align		4
        /*0064*/ 	.byte	0x02, 0x4a
	.zero		1
	.zero		1


	//----- nvinfo : EIATTR_EXIT_INSTR_OFFSETS
	.align		4
        /*0068*/ 	.byte	0x04, 0x1c
        /*006a*/ 	.short	(.L_547 - .L_546)


	//   ....[0]....
.L_546:
        /*006c*/ 	.word	0x00000300


	//----- nvinfo : EIATTR_CBANK_PARAM_SIZE
	.align		4
.L_547:
        /*0070*/ 	.byte	0x03, 0x19
        /*0072*/ 	.short	0x0020


	//----- nvinfo : EIATTR_PARAM_CBANK
	.align		4
        /*0074*/ 	.byte	0x04, 0x0a
        /*0076*/ 	.short	(.L_549 - .L_548)
	.align		4
.L_548:
        /*0078*/ 	.word	index@(.nv.constant0._Z15CTBasedNTTInnerILj1ELj16384EEvPjjjiS0_)
        /*007c*/ 	.short	0x0380
        /*007e*/ 	.short	0x0020


	//----- nvinfo : EIATTR_SW_WAR
	.align		4
.L_549:
        /*0080*/ 	.byte	0x04, 0x36
        /*0082*/ 	.short	(.L_551 - .L_550)
.L_550:
        /*0084*/ 	.word	0x00000008
.L_551:


//--------------------- .nv.info._Z21CTBasedNTTInnerSingleILj4ELj32768EEvPjjjiS0_ --------------------------
	.section	.nv.info._Z21CTBasedNTTInnerSingleILj4ELj32768EEvPjjjiS0_,"",@"SHT_CUDA_INFO"
	.sectionflags	@""
	.align	4


	//----- nvinfo : EIATTR_CUDA_API_VERSION
	.align		4
        /*0000*/ 	.byte	0x04, 0x37
        /*0002*/ 	.short	(.L_553 - .L_552)
.L_552:
        /*0004*/ 	.word	0x00000082


	//----- nvinfo : EIATTR_KPARAM_INFO
	.align		4
.L_553:
        /*0008*/ 	.byte	0x04, 0x17
        /*000a*/ 	.short	(.L_555 - .L_554)
.L_554:
        /*000c*/ 	.word	0x00000000
        /*0010*/ 	.short	0x0004
        /*0012*/ 	.short	0x0018
        /*0014*/ 	.byte	0x00, 0xf5, 0x21, 0x00


	//----- nvinfo : EIATTR_KPARAM_INFO
	.align		4
.L_555:
        /*0018*/ 	.byte	0x04, 0x17
        /*001a*/ 	.short	(.L_557 - .L_556)
.L_556:
        /*001c*/ 	.word	0x00000000
        /*0020*/ 	.short	0x0003
        /*0022*/ 	.short	0x0010
        /*0024*/ 	.byte	0x00, 0xf0, 0x11, 0x00


	//----- nvinfo : EIATTR_KPARAM_INFO
	.align		4
.L_557:
        /*0028*/ 	.byte	0x04, 0x17
        /*002a*/ 	.short	(.L_559 - .L_558)
.L_558:
        /*002c*/ 	.word	0x00000000
        /*0030*/ 	.short	0x0002
        /*0032*/ 	.short	0x000c
        /*0034*/ 	.byte	0x00, 0xf0, 0x11, 0x00


	//----- nvinfo : EIATTR_KPARAM_INFO
	.align		4
.L_559:
        /*0038*/ 	.byte	0x04, 0x17
        /*003a*/ 	.short	(.L_561 - .L_560)
.L_560:
        /*003c*/ 	.word	0x00000000
        /*0040*/ 	.short	0x0001
        /*0042*/ 	.short	0x0008
        /*0044*/ 	.byte	0x00, 0xf0, 0x11, 0x00


	//----- nvinfo : EIATTR_KPARAM_INFO
	.align		4
.L_561:
        /*0048*/ 	.byte	0x04, 0x17
        /*004a*/ 	.short	(.L_563 - .L_562)
.L_562:
        /*004c*/ 	.word	0x00000000
        /*0050*/ 	.short	0x0000
        /*0052*/ 	.short	0x0000
        /*0054*/ 	.byte	0x00, 0xf5, 0x21, 0x00


	//----- nvinfo : EIATTR_SPARSE_MMA_MASK
	.align		4
.L_563:
        /*0058*/ 	.byte	0x03, 0x50
        /*005a*/ 	.short	0x0000


	//----- nvinfo : EIATTR_MAXREG_COUNT
	.align		4
        /*005c*/ 	.byte	0x03, 0x1b
        /*005e*/ 	.short	0x00ff


	//----- nvinfo : EIATTR_NUM_BARRIERS
	.align		4
        /*0060*/ 	.byte	0x02, 0x4c
        /*0062*/ 	.byte	0x01
	.zero		1


	//----- nvinfo : EIATTR_MERCURY_ISA_VERSION
	.align		4
        /*0064*/ 	.byte	0x03, 0x5f
        /*0066*/ 	.short	0x0101


	//----- nvinfo : EIATTR_VRC_CTA_INIT_COUNT
	.align		4
        /*0068*/ 	.byte	0x02, 0x4a
	.zero		1
	.zero		1


	//----- nvinfo : EIATTR_EXIT_INSTR_OFFSETS
	.align		4
        /*006c*/ 	.byte	0x04, 0x1c
        /*006e*/ 	.short	(.L_565 - .L_564)


	//   ....[0]....
.L_564:
        /*0070*/ 	.word	0x00006e00


	//----- nvinfo : EIATTR_CBANK_PARAM_SIZE
	.align		4
.L_565:
        /*0074*/ 	.byte	0x03, 0x19
        /*0076*/ 	.short	0x0020


	//----- nvinfo : EIATTR_PARAM_CBANK
	.align		4
        /*0078*/ 	.byte	0x04, 0x0a
        /*007a*/ 	.short	(.L_567 - .L_566)
	.align		4
.L_566:
        /*007c*/ 	.word	index@(.nv.constant0._Z21CTBasedNTTInnerSingleILj4ELj32768EEvPjjjiS0_)
        /*0080*/ 	.short	0x0380
        /*0082*/ 	.short	0x0020


	//----- nvinfo : EIATTR_SW_WAR
	.align		4
.L_567:
        /*0084*/ 	.byte	0x04, 0x36
        /*0086*/ 	.short	(.L_569 - .L_568)
.L_568:
        /*0088*/ 	.word	0x00000008
.L_569:


//--------------------- .nv.info._Z15CTBasedNTTInnerILj2ELj32768EEvPjjjiS0_ --------------------------
	.section	.nv.info._Z15CTBasedNTTInnerILj2ELj32768EEvPjjjiS0_,"",@"SHT_CUDA_INFO"
	.sectionflags	@""
	.align	4


	//----- nvinfo : EIATTR_CUDA_API_VERSION
	.align		4
        /*0000*/ 	.byte	0x04, 0x37
        /*0002*/ 	.short	(.L_571 - .L_570)
.L_570:
        /*0004*/ 	.word	0x00000082


	//----- nvinfo : EIATTR_KPARAM_INFO
	.align		4
.L_571:
        /*0008*/ 	.byte	0x04, 0x17
        /*000a*/ 	.short	(.L_573 - .L_572)
.L_572:
        /*000c*/ 	.word	0x00000000
        /*0010*/ 	.short	0x0004
        /*0012*/ 	.short	0x0018
        /*0014*/ 	.byte	0x00, 0xf5, 0x21, 0x00


	//----- nvinfo : EIATTR_KPARAM_INFO
	.align		4
.L_573:
        /*0018*/ 	.byte	0x04, 0x17
        /*001a*/ 	.short	(.L_575 - .L_574)
.L_574:
        /*001c*/ 	.word	0x00000000
        /*0020*/ 	.short	0x0003
        /*0022*/ 	.short	0x0010
        /*0024*/ 	.byte	0x00, 0xf0, 0x11, 0x00


	//----- nvinfo : EIATTR_KPARAM_INFO
	.align		4
.L_575:
        /*0028*/ 	.byte	0x04, 0x17
        /*002a*/ 	.short	(.L_577 - .L_576)
.L_576:
        /*002c*/ 	.word	0x00000000
        /*0030*/ 	.short	0x0002
        /*0032*/ 	.short	0x000c
        /*0034*/ 	.byte	0x00, 0xf0, 0x11, 0x00


	//----- nvinfo : EIATTR_KPARAM_INFO
	.align		4
.L_577:
        /*0038*/ 	.byte	0x04, 0x17
        /*003a*/ 	.short	(.L_579 - .L_578)
.L_578:
        /*003c*/ 	.word	0x00000000
        /*0040*/ 	.short	0x0001
        /*0042*/ 	.short	0x0008
        /*0044*/ 	.byte	0x00, 0xf0, 0x11, 0x00


	//----- nvinfo : EIATTR_KPARAM_INFO
	.align		4
.L_579:
        /*0048*/ 	.byte	0x04, 0x17
        /*004a*/ 	.short	(.L_581 - .L_580)
.L_580:
        /*004c*/ 	.word	0x00000000
        /*0050*/ 	.short	0x0000
        /*0052*/ 	.short	0x0000
        /*0054*/ 	.byte	0x00, 0xf5, 0x21, 0x00


	//----- nvinfo : EIATTR_SPARSE_MMA_MASK
	.align		4
.L_581:
        /*0058*/ 	.byte	0x03, 0x50
        /*005a*/ 	.short	0x0000


	//----- nvinfo : EIATTR_MAXREG_COUNT
	.align		4
        /*005c*/ 	.byte	0x03, 0x1b
        /*005e*/ 	.short	0x00ff


	//----- nvinfo : EIATTR_MERCURY_ISA_VERSION
	.align		4
        /*0060*/ 	.byte	0x03, 0x5f
        /*0062*/ 	.short	0x0101


	//----- nvinfo : EIATTR_VRC_CTA_INIT_COUNT
	.align		4
        /*0064*/ 	.byte	0x02, 0x4a
	.zero		1
	.zero		1


	//----- nvinfo : EIATTR_EXIT_INSTR_OFFSETS
	.align		4
        /*0068*/ 	.byte	0x04, 0x1c
        /*006a*/ 	.short	(.L_583 - .L_582)


	//   ....[0]....
.L_582:
        /*006c*/ 	.word	0x00000300


	//----- nvinfo : EIATTR_CBANK_PARAM_SIZE
	.align		4
.L_583:
        /*0070*/ 	.byte	0x03, 0x19
        /*0072*/ 	.short	0x0020


	//----- nvinfo : EIATTR_PARAM_CBANK
	.align		4
        /*0074*/ 	.byte	0x04, 0x0a
        /*0076*/ 	.short	(.L_585 - .L_584)
	.align		4
.L_584:
        /*0078*/ 	.word	index@(.nv.constant0._Z15CTBasedNTTInnerILj2ELj32768EEvPjjjiS0_)
        /*007c*/ 	.short	0x0380
        /*007e*/ 	.short	0x0020


	//----- nvinfo : EIATTR_SW_WAR
	.align		4
.L_585:
        /*0080*/ 	.byte	0x04, 0x36
        /*0082*/ 	.short	(.L_587 - .L_586)
.L_586:
        /*0084*/ 	.word	0x00000008
.L_587:


//--------------------- .nv.info._Z15CTBasedNTTInnerILj1ELj32768EEvPjjjiS0_ --------------------------
	.section	.nv.info._Z15CTBasedNTTInnerILj1ELj32768EEvPjjjiS0_,"",@"SHT_CUDA_INFO"
	.sectionflags	@""
	.align	4


	//----- nvinfo : EIATTR_CUDA_API_VERSION
	.align		4
        /*0000*/ 	.byte	0x04, 0x37
        /*0002*/ 	.short	(.L_589 - .L_588)
.L_588:
        /*0004*/ 	.word	0x00000082


	//----- nvinfo : EIATTR_KPARAM_INFO
	.align		4
.L_589:
        /*0008*/ 	.byte	0x04, 0x17
        /*000a*/ 	.short	(.L_591 - .L_590)
.L_590:
        /*000c*/ 	.word	0x00000000
        /*0010*/ 	.short	0x0004
        /*0012*/ 	.short	0x0018
        /*0014*/ 	.byte	0x00, 0xf5, 0x21, 0x00


	//----- nvinfo : EIATTR_KPARAM_INFO
	.align		4
.L_591:
        /*0018*/ 	.byte	0x04, 0x17
        /*001a*/ 	.short	(.L_593 - .L_592)
.L_592:
        /*001c*/ 	.word	0x00000000
        /*0020*/ 	.short	0x0003
        /*0022*/ 	.short	0x0010
        /*0024*/ 	.byte	0x00, 0xf0, 0x11, 0x00


	//----- nvinfo : EIATTR_KPARAM_INFO
	.align		4
.L_593:
        /*0028*/ 	.byte	0x04, 0x17
        /*002a*/ 	.short	(.L_595 - .L_594)
.L_594:
        /*002c*/ 	.word	0x00000000
        /*0030*/ 	.short	0x0002
        /*0032*/ 	.short	0x000c
        /*0034*/ 	.byte	0x00, 0xf0, 0x11, 0x00


	//----- nvinfo : EIATTR_KPARAM_INFO
	.align		4
.L_595:
        /*0038*/ 	.byte	0x04, 0x17
        /*003a*/ 	.short	(.L_597 - .L_596)
.L_596:
        /*003c*/ 	.word	0x00000000
        /*0040*/ 	.short	0x0001
        /*0042*/ 	.short	0x0008
        /*0044*/ 	.byte	0x00, 0xf0, 0x11, 0x00


	//----- nvinfo : EIATTR_KPARAM_INFO
	.align		4
.L_597:
        /*0048*/ 	.byte	0x04, 0x17
        /*004a*/ 	.short	(.L_599 - .L_598)
.L_598:
        /*004c*/ 	.word	0x00000000
        /*0050*/ 	.short	0x0000
        /*0052*/ 	.short	0x0000
        /*0054*/ 	.byte	0x00, 0xf5, 0x21, 0x00


	//----- nvinfo : EIATTR_SPARSE_MMA_MASK
	.align		4
.L_599:
        /*0058*/ 	.byte	0x03, 0x50
        /*005a*/ 	.short	0x0000


	//----- nvinfo : EIATTR_MAXREG_COUNT
	.align		4
        /*005c*/ 	.byte	0x03, 0x1b
        /*005e*/ 	.short	0x00ff


	//----- nvinfo : EIATTR_MERCURY_ISA_VERSION
	.align		4
        /*0060*/ 	.byte	0x03, 0x5f
        /*0062*/ 	.short	0x0101


	//----- nvinfo : EIATTR_VRC_CTA_INIT_COUNT
	.align		4
        /*0064*/ 	.byte	0x02, 0x4a
	.zero		1
	.zero		1


	//----- nvinfo : EIATTR_EXIT_INSTR_OFFSETS
	.align		4
        /*0068*/ 	.byte	0x04, 0x1c
        /*006a*/ 	.short	(.L_601 - .L_600)


	//   ....[0]....
.L_600:
        /*006c*/ 	.word	0x00000300


	//----- nvinfo : EIATTR_CBANK_PARAM_SIZE
	.align		4
.L_601:
        /*0070*/ 	.byte	0x03, 0x19
        /*0072*/ 	.short	0x0020


	//----- nvinfo : EIATTR_PARAM_CBANK
	.align		4
        /*0074*/ 	.byte	0x04, 0x0a
        /*0076*/ 	.short	(.L_603 - .L_602)
	.align		4
.L_602:
        /*0078*/ 	.word	index@(.nv.constant0._Z15CTBasedNTTInnerILj1ELj32768EEvPjjjiS0_)
        /*007c*/ 	.short	0x0380
        /*007e*/ 	.short	0x0020


	//----- nvinfo : EIATTR_SW_WAR
	.align		4
.L_603:
        /*0080*/ 	.byte	0x04, 0x36
        /*0082*/ 	.short	(.L_605 - .L_604)
.L_604:
        /*0084*/ 	.word	0x00000008
.L_605:


//--------------------- .nv.info._Z21CTBasedNTTInnerSingleILj8ELj65536EEvPjjjiS0_ --------------------------
	.section	.nv.info._Z21CTBasedNTTInnerSingleILj8ELj65536EEvPjjjiS0_,"",@"SHT_CUDA_INFO"
	.sectionflags	@""
	.align	4


	//----- nvinfo : EIATTR_CUDA_API_VERSION
	.align		4
        /*0000*/ 	.byte	0x04, 0x37
        /*0002*/ 	.short	(.L_607 - .L_606)
.L_606:
        /*0004*/ 	.word	0x00000082


	//----- nvinfo : EIATTR_KPARAM_INFO
	.align		4
.L_607:
        /*0008*/ 	.byte	0x04, 0x17
        /*000a*/ 	.short	(.L_609 - .L_608)
.L_608:
        /*000c*/ 	.word	0x00000000
        /*0010*/ 	.short	0x0004
        /*0012*/ 	.short	0x0018
        /*0014*/ 	.byte	0x00, 0xf5, 0x21, 0x00


	//----- nvinfo : EIATTR_KPARAM_INFO
	.align		4
.L_609:
        /*0018*/ 	.byte	0x04, 0x17
        /*001a*/ 	.short	(.L_611 - .L_610)
.L_610:
        /*001c*/ 	.word	0x00000000
        /*0020*/ 	.short	0x0003
        /*0022*/ 	.short	0x0010
        /*0024*/ 	.byte	0x00, 0xf0, 0x11, 0x00


	//----- nvinfo : EIATTR_KPARAM_INFO
	.align		4
.L_611:
        /*0028*/ 	.byte	0x04, 0x17
        /*002a*/ 	.short	(.L_613 - .L_612)
.L_612:
        /*002c*/ 	.word	0x00000000
        /*0030*/ 	.short	0x0002
        /*0032*/ 	.short	0x000c
        /*0034*/ 	.byte	0x00, 0xf0, 0x11, 0x00


	//----- nvinfo : EIATTR_KPARAM_INFO
	.align		4
.L_613:
        /*0038*/ 	.byte	0x04, 0x17
        /*003a*/ 	.short	(.L_615 - .L_614)
.L_614:
        /*003c*/ 	.word	0x00000000
        /*0040*/ 	.short	0x0001
        /*0042*/ 	.short	0x0008
        /*0044*/ 	.byte	0x00, 0xf0, 0x11, 0x00


	//----- nvinfo : EIATTR_KPARAM_INFO
	.align		4
.L_615:
        /*0048*/ 	.byte	0x04, 0x17
        /*004a*/ 	.short	(.L_617 - .L_616)
.L_616:
        /*004c*/ 	.word	0x00000000
        /*0050*/ 	.short	0x0000
        /*0052*/ 	.short	0x0000
        /*0054*/ 	.byte	0x00, 0xf5, 0x21, 0x00


	//----- nvinfo : EIATTR_SPARSE_MMA_MASK
	.align		4
.L_617:
        /*0058*/ 	.byte	0x03, 0x50
        /*005a*/ 	.short	0x0000


	//----- nvinfo : EIATTR_MAXREG_COUNT
	.align		4
        /*005c*/ 	.byte	0x03, 0x1b
        /*005e*/ 	.short	0x00ff


	//----- nvinfo : EIATTR_NUM_BARRIERS
	.align		4
        /*0060*/ 	.byte	0x02, 0x4c
        /*0062*/ 	.byte	0x01
	.zero		1


	//----- nvinfo : EIATTR_MERCURY_ISA_VERSION
	.align		4
        /*0064*/ 	.byte	0x03, 0x5f
        /*0066*/ 	.short	0x0101


	//----- nvinfo : EIATTR_VRC_CTA_INIT_COUNT
	.align		4
        /*0068*/ 	.byte	0x02, 0x4a
	.zero		1
	.zero		1


	//----- nvinfo : EIATTR_EXIT_INSTR_OFFSETS
	.align		4
        /*006c*/ 	.byte	0x04, 0x1c
        /*006e*/ 	.short	(.L_619 - .L_618)


	//   ....[0]....
.L_618:
        /*0070*/ 	.word	0x00006e00


	//----- nvinfo : EIATTR_CBANK_PARAM_SIZE
	.align		4
.L_619:
        /*0074*/ 	.byte	0x03, 0x19
        /*0076*/ 	.short	0x0020


	//----- nvinfo : EIATTR_PARAM_CBANK
	.align		4
        /*0078*/ 	.byte	0x04, 0x0a
        /*007a*/ 	.short	(.L_621 - .L_620)
	.align		4
.L_620:
        /*007c*/ 	.word	index@(.nv.constant0._Z21CTBasedNTTInnerSingleILj8ELj65536EEvPjjjiS0_)
        /*0080*/ 	.short	0x0380
        /*0082*/ 	.short	0x0020


	//----- nvinfo : EIATTR_SW_WAR
	.align		4
.L_621:
        /*0084*/ 	.byte	0x04, 0x36
        /*0086*/ 	.short	(.L_623 - .L_622)
.L_622:
        /*0088*/ 	.word	0x00000008
.L_623:


//--------------------- .nv.info._Z15CTBasedNTTInnerILj4ELj65536EEvPjjjiS0_ --------------------------
	.section	.nv.info._Z15CTBasedNTTInnerILj4ELj65536EEvPjjjiS0_,"",@"SHT_CUDA_INFO"
	.sectionflags	@""
	.align	4


	//----- nvinfo : EIATTR_CUDA_API_VERSION
	.align		4
        /*0000*/ 	.byte	0x04, 0x37
        /*0002*/ 	.short	(.L_625 - .L_624)
.L_624:
        /*0004*/ 	.word	0x00000082


	//----- nvinfo : EIATTR_KPARAM_INFO
	.align		4
.L_625:
        /*0008*/ 	.byte	0x04, 0x17
        /*000a*/ 	.short	(.L_627 - .L_626)
.L_626:
        /*000c*/ 	.word	0x00000000
        /*0010*/ 	.short	0x0004
        /*0012*/ 	.short	0x0018
        /*0014*/ 	.byte	0x00, 0xf5, 0x21, 0x00


	//----- nvinfo : EIATTR_KPARAM_INFO
	.align		4
.L_627:
        /*0018*/ 	.byte	0x04, 0x17
        /*001a*/ 	.short	(.L_629 - .L_628)
.L_628:
        /*001c*/ 	.word	0x00000000
        /*0020*/ 	.short	0x0003
        /*0022*/ 	.short	0x0010
        /*0024*/ 	.byte	0x00, 0xf0, 0x11, 0x00


	//----- nvinfo : EIATTR_KPARAM_INFO
	.align		4
.L_629:
        /*0028*/ 	.byte	0x04, 0x17
        /*002a*/ 	.short	(.L_631 - .L_630)
.L_630:
        /*002c*/ 	.word	0x00000000
        /*0030*/ 	.short	0x0002
        /*0032*/ 	.short	0x000c
        /*0034*/ 	.byte	0x00, 0xf0, 0x11, 0x00


	//----- nvinfo : EIATTR_KPARAM_INFO
	.align		4
.L_631:
        /*0038*/ 	.byte	0x04, 0x17
        /*003a*/ 	.short	(.L_633 - .L_632)
.L_632:
        /*003c*/ 	.word	0x00000000
        /*0040*/ 	.short	0x0001
        /*0042*/ 	.short	0x0008
        /*0044*/ 	.byte	0x00, 0xf0, 0x11, 0x00


	//----- nvinfo : EIATTR_KPARAM_INFO
	.align		4
.L_633:
        /*0048*/ 	.byte	0x04, 0x17
        /*004a*/ 	.short	(.L_635 - .L_634)
.L_634:
        /*004c*/ 	.word	0x00000000
        /*0050*/ 	.short	0x0000
        /*0052*/ 	.short	0x0000
        /*0054*/ 	.byte	0x00, 0xf5, 0x21, 0x00


	//----- nvinfo : EIATTR_SPARSE_MMA_MASK
	.align		4
.L_635:
        /*0058*/ 	.byte	0x03, 0x50
        /*005a*/ 	.short	0x0000


	//----- nvinfo : EIATTR_MAXREG_COUNT
	.align		4
        /*005c*/ 	.byte	0x03, 0x1b
        /*005e*/ 	.short	0x00ff


	//----- nvinfo : EIATTR_MERCURY_ISA_VERSION
	.align		4
        /*0060*/ 	.byte	0x03, 0x5f
        /*0062*/ 	.short	0x0101


	//----- nvinfo : EIATTR_VRC_CTA_INIT_COUNT
	.align		4
        /*0064*/ 	.byte	0x02, 0x4a
	.zero		1
	.zero		1


	//----- nvinfo : EIATTR_EXIT_INSTR_OFFSETS
	.align		4
        /*0068*/ 	.byte	0x04, 0x1c
        /*006a*/ 	.short	(.L_637 - .L_636)


	//   ....[0]....
.L_636:
        /*006c*/ 	.word	0x00000300


	//----- nvinfo : EIATTR_CBANK_PARAM_SIZE
	.align		4
.L_637:
        /*0070*/ 	.byte	0x03, 0x19
        /*0072*/ 	.short	0x0020


	//----- nvinfo : EIATTR_PARAM_CBANK
	.align		4
        /*0074*/ 	.byte	0x04, 0x0a
        /*0076*/ 	.short	(.L_639 - .L_638)
	.align		4
.L_638:
        /*0078*/ 	.word	index@(.nv.constant0._Z15CTBasedNTTInnerILj4ELj65536EEvPjjjiS0_)
        /*007c*/ 	.short	0x0380
        /*007e*/ 	.short	0x0020


	//----- nvinfo : EIATTR_SW_WAR
	.align		4
.L_639:
        /*0080*/ 	.byte	0x04, 0x36
        /*0082*/ 	.short	(.L_641 - .L_640)
.L_640:
        /*0084*/ 	.word	0x00000008
.L_641:


//--------------------- .nv.info._Z15CTBasedNTTInnerILj2ELj65536EEvPjjjiS0_ --------------------------
	.section	.nv.info._Z15CTBasedNTTInnerILj2ELj65536EEvPjjjiS0_,"",@"SHT_CUDA_INFO"
	.sectionflags	@""
	.align	4


	//----- nvinfo : EIATTR_CUDA_API_VERSION
	.align		4
        /*0000*/ 	.byte	0x04, 0x37
        /*0002*/ 	.short	(.L_643 - .L_642)
.L_642:
        /*0004*/ 	.word	0x00000082


	//----- nvinfo : EIATTR_KPARAM_INFO
	.align		4
.L_643:
        /*0008*/ 	.byte	0x04, 0x17
        /*000a*/ 	.short	(.L_645 - .L_644)
.L_644:
        /*000c*/ 	.word	0x00000000
        /*0010*/ 	.short	0x0004
        /*0012*/ 	.short	0x0018
        /*0014*/ 	.byte	0x00, 0xf5, 0x21, 0x00


	//----- nvinfo : EIATTR_KPARAM_INFO
	.align		4
.L_645:
        /*0018*/ 	.byte	0x04, 0x17
        /*001a*/ 	.short	(.L_647 - .L_646)
.L_646:
        /*001c*/ 	.word	0x00000000
        /*0020*/ 	.short	0x0003
        /*0022*/ 	.short	0x0010
        /*0024*/ 	.byte	0x00, 0xf0, 0x11, 0x00


	//----- nvinfo : EIATTR_KPARAM_INFO
	.align		4
.L_647:
        /*0028*/ 	.byte	0x04, 0x17
        /*002a*/ 	.short	(.L_649 - .L_648)
.L_648:
        /*002c*/ 	.word	0x00000000
        /*0030*/ 	.short	0x0002
        /*0032*/ 	.short	0x000c
        /*0034*/ 	.byte	0x00, 0xf0, 0x11, 0x00


	//----- nvinfo : EIATTR_KPARAM_INFO
	.align		4
.L_649:
        /*0038*/ 	.byte	0x04, 0x17
        /*003a*/ 	.short	(.L_651 - .L_650)
.L_650:
        /*003c*/ 	.word	0x00000000
        /*0040*/ 	.short	0x0001
        /*0042*/ 	.short	0x0008
        /*0044*/ 	.byte	0x00, 0xf0, 0x11, 0x00


	//----- nvinfo : EIATTR_KPARAM_INFO
	.align		4
.L_651:
        /*0048*/ 	.byte	0x04, 0x17
        /*004a*/ 	.short	(.L_653 - .L_652)
.L_652:
        /*004c*/ 	.word	0x00000000
        /*0050*/ 	.short	0x0000
        /*0052*/ 	.short	0x0000
        /*0054*/ 	.byte	0x00, 0xf5, 0x21, 0x00


	//----- nvinfo : EIATTR_SPARSE_MMA_MASK
	.align		4
.L_653:
        /*0058*/ 	.byte	0x03, 0x50
        /*005a*/ 	.short	0x0000


	//----- nvinfo : EIATTR_MAXREG_COUNT
	.align		4
        /*005c*/ 	.byte	0x03, 0x1b
        /*005e*/ 	.short	0x00ff


	//----- nvinfo : EIATTR_MERCURY_ISA_VERSION
	.align		4
        /*0060*/ 	.byte	0x03, 0x5f
        /*0062*/ 	.short	0x0101


	//----- nvinfo : EIATTR_VRC_CTA_INIT_COUNT
	.align		4
        /*0064*/ 	.byte	0x02, 0x4a
	.zero		1
	.zero		1


	//----- nvinfo : EIATTR_EXIT_INSTR_OFFSETS
	.align		4
        /*0068*/ 	.byte	0x04, 0x1c
        /*006a*/ 	.short	(.L_655 - .L_654)


	//   ....[0]....
.L_654:
        /*006c*/ 	.word	0x00000300


	//----- nvinfo : EIATTR_CBANK_PARAM_SIZE
	.align		4
.L_655:
        /*0070*/ 	.byte	0x03, 0x19
        /*0072*/ 	.short	0x0020


	//----- nvinfo : EIATTR_PARAM_CBANK
	.align		4
        /*0074*/ 	.byte	0x04, 0x0a
        /*0076*/ 	.short	(.L_657 - .L_656)
	.align		4
.L_656:
        /*0078*/ 	.word	index@(.nv.constant0._Z15CTBasedNTTInnerILj2ELj65536EEvPjjjiS0_)
        /*007c*/ 	.short	0x0380
        /*007e*/ 	.short	0x0020


	//----- nvinfo : EIATTR_SW_WAR
	.align		4
.L_657:
        /*0080*/ 	.byte	0x04, 0x36
        /*0082*/ 	.short	(.L_659 - .L_658)
.L_658:
        /*0084*/ 	.word	0x00000008
.L_659:


//--------------------- .nv.info._Z15CTBasedNTTInnerILj1ELj65536EEvPjjjiS0_ --------------------------
	.section	.nv.info._Z15CTBasedNTTInnerILj1ELj65536EEvPjjjiS0_,"",@"SHT_CUDA_INFO"
	.sectionflags	@""
	.align	4


	//----- nvinfo : EIATTR_CUDA_API_VERSION
	.align		4
        /*0000*/ 	.byte	0x04, 0x37
        /*0002*/ 	.short	(.L_661 - .L_660)
.L_660:
        /*0004*/ 	.word	0x00000082


	//----- nvinfo : EIATTR_KPARAM_INFO
	.align		4
.L_661:
        /*0008*/ 	.byte	0x04, 0x17
        /*000a*/ 	.short	(.L_663 - .L_662)
.L_662:
        /*000c*/ 	.word	0x00000000
        /*0010*/ 	.short	0x0004
        /*0012*/ 	.short	0x0018
        /*0014*/ 	.byte	0x00, 0xf5, 0x21, 0x00


	//----- nvinfo : EIATTR_KPARAM_INFO
	.align		4
.L_663:
        /*0018*/ 	.byte	0x04, 0x17
        /*001a*/ 	.short	(.L_665 - .L_664)
.L_664:
        /*001c*/ 	.word	0x00000000
        /*0020*/ 	.short	0x0003
        /*0022*/ 	.short	0x0010
        /*0024*/ 	.byte	0x00, 0xf0, 0x11, 0x00


	//----- nvinfo : EIATTR_KPARAM_INFO
	.align		4
.L_665:
        /*0028*/ 	.byte	0x04, 0x17
        /*002a*/ 	.short	(.L_667 - .L_666)
.L_666:
        /*002c*/ 	.word	0x00000000
        /*0030*/ 	.short	0x0002
        /*0032*/ 	.short	0x000c
        /*0034*/ 	.byte	0x00, 0xf0, 0x11, 0x00


	//----- nvinfo : EIATTR_KPARAM_INFO
	.align		4
.L_667:
        /*0038*/ 	.byte	0x04, 0x17
        /*003a*/ 	.short	(.L_669 - .L_668)
.L_668:
        /*003c*/ 	.word	0x00000000
        /*0040*/ 	.short	0x0001
        /*0042*/ 	.short	0x0008
        /*0044*/ 	.byte	0x00, 0xf0, 0x11, 0x00


	//----- nvinfo : EIATTR_KPARAM_INFO
	.align		4
.L_669:
        /*0048*/ 	.byte	0x04, 0x17
        /*004a*/ 	.short	(.L_671 - .L_670)
.L_670:
        /*004c*/ 	.word	0x00000000
        /*0050*/ 	.short	0x0000
        /*0052*/ 	.short	0x0000
        /*0054*/ 	.byte	0x00, 0xf5, 0x21, 0x00


	//----- nvinfo : EIATTR_SPARSE_MMA_MASK
	.align		4
.L_671:
        /*0058*/ 	.byte	0x03, 0x50
        /*005a*/ 	.short	0x0000


	//----- nvinfo : EIATTR_MAXREG_COUNT
	.align		4
        /*005c*/ 	.byte	0x03, 0x1b
        /*005e*/ 	.short	0x00ff


	//----- nvinfo : EIATTR_MERCURY_ISA_VERSION
	.align		4
        /*0060*/ 	.byte	0x03, 0x5f
        /*0062*/ 	.short	0x0101


	//----- nvinfo : EIATTR_VRC_CTA_INIT_COUNT
	.align		4
        /*0064*/ 	.byte	0x02, 0x4a
	.zero		1
	.zero		1


	//----- nvinfo : EIATTR_EXIT_INSTR_OFFSETS
	.align		4
        /*0068*/ 	.byte	0x04, 0x1c
        /*006a*/ 	.short	(.L_673 - .L_672)


	//   ....[0]....
.L_672:
        /*006c*/ 	.word	0x00000300


	//----- nvinfo : EIATTR_CBANK_PARAM_SIZE
	.align		4
.L_673:
        /*0070*/ 	.byte	0x03, 0x19
        /*0072*/ 	.short	0x0020


	//----- nvinfo : EIATTR_PARAM_CBANK
	.align		4
        /*0074*/ 	.byte	0x04, 0x0a
        /*0076*/ 	.short	(.L_675 - .L_674)
	.align		4
.L_674:
        /*0078*/ 	.word	index@(.nv.constant0._Z15CTBasedNTTInnerILj1ELj65536EEvPjjjiS0_)
        /*007c*/ 	.short	0x0380
        /*007e*/ 	.short	0x0020


	//----- nvinfo : EIATTR_SW_WAR
	.align		4
.L_675:
        /*0080*/ 	.byte	0x04, 0x36
        /*0082*/ 	.short	(.L_677 - .L_676)
.L_676:
        /*0084*/ 	.word	0x00000008
.L_677:


//--------------------- .nv.info._Z13barrett_30bitPjPKjjji --------------------------
	.section	.nv.info._Z13barrett_30bitPjPKjjji,"",@"SHT_CUDA_INFO"
	.sectionflags	@""
	.align	4


	//----- nvinfo : EIATTR_CUDA_API_VERSION
	.align		4
        /*0000*/ 	.byte	0x04, 0x37
        /*0002*/ 	.short	(.L_679 - .L_678)
.L_678:
        /*0004*/ 	.word	0x00000082


	//----- nvinfo : EIATTR_KPARAM_INFO
	.align		4
.L_679:
        /*0008*/ 	.byte	0x04, 0x17
        /*000a*/ 	.short	(.L_681 - .L_680)
.L_680:
        /*000c*/ 	.word	0x00000000
        /*0010*/ 	.short	0x0004
        /*0012*/ 	.short	0x0018
        /*0014*/ 	.byte	0x00, 0xf0, 0x11, 0x00


	//----- nvinfo : EIATTR_KPARAM_INFO
	.align		4
.L_681:
        /*0018*/ 	.byte	0x04, 0x17
        /*001a*/ 	.short	(.L_683 - .L_682)
.L_682:
        /*001c*/ 	.word	0x00000000
        /*0020*/ 	.short	0x0003
        /*0022*/ 	.short	0x0014
        /*0024*/ 	.byte	0x00, 0xf0, 0x11, 0x00


	//----- nvinfo : EIATTR_KPARAM_INFO
	.align		4
.L_683:
        /*0028*/ 	.byte	0x04, 0x17
        /*002a*/ 	.short	(.L_685 - .L_684)
.L_684:
        /*002c*/ 	.word	0x00000000
        /*0030*/ 	.short	0x0002
        /*0032*/ 	.short	0x0010
        /*0034*/ 	.byte	0x00, 0xf0, 0x11, 0x00


	//----- nvinfo : EIATTR_KPARAM_INFO
	.align		4
.L_685:
        /*0038*/ 	.byte	0x04, 0x17
        /*003a*/ 	.short	(.L_687 - .L_686)
.L_686:
        /*003c*/ 	.word	0x00000000
        /*0040*/ 	.short	0x0001
        /*0042*/ 	.short	0x0008
        /*0044*/ 	.byte	0x00, 0xf5, 0x21, 0x00


	//----- nvinfo : EIATTR_KPARAM_INFO
	.align		4
.L_687:
        /*0048*/ 	.byte	0x04, 0x17
        /*004a*/ 	.short	(.L_689 - .L_688)
.L_688:
        /*004c*/ 	.word	0x00000000
        /*0050*/ 	.short	0x0000
        /*0052*/ 	.short	0x0000
        /*0054*/ 	.byte	0x00, 0xf5, 0x21, 0x00


	//----- nvinfo : EIATTR_SPARSE_MMA_MASK
	.align		4
.L_689:
        /*0058*/ 	.byte	0x03, 0x50
        /*005a*/ 	.short	0x0000


	//----- nvinfo : EIATTR_MAXREG_COUNT
	.align		4
        /*005c*/ 	.byte	0x03, 0x1b
        /*005e*/ 	.short	0x00ff


	//----- nvinfo : EIATTR_MERCURY_ISA_VERSION
	.align		4
        /*0060*/ 	.byte	0x03, 0x5f
        /*0062*/ 	.short	0x0101


	//----- nvinfo : EIATTR_VRC_CTA_INIT_COUNT
	.align		4
        /*0064*/ 	.byte	0x02, 0x4a
	.zero		1
	.zero		1


	//----- nvinfo : EIATTR_EXIT_INSTR_OFFSETS
	.align		4
        /*0068*/ 	.byte	0x04, 0x1c
        /*006a*/ 	.short	(.L_691 - .L_690)


	//   ....[0]....
.L_690:
        /*006c*/ 	.word	0x00000210


	//----- nvinfo : EIATTR_CBANK_PARAM_SIZE
	.align		4
.L_691:
        /*0070*/ 	.byte	0x03, 0x19
        /*0072*/ 	.short	0x001c


	//----- nvinfo : EIATTR_PARAM_CBANK
	.align		4
        /*0074*/ 	.byte	0x04, 0x0a
        /*0076*/ 	.short	(.L_693 - .L_692)
	.align		4
.L_692:
        /*0078*/ 	.word	index@(.nv.constant0._Z13barrett_30bitPjPKjjji)
        /*007c*/ 	.short	0x0380
        /*007e*/ 	.short	0x001c


	//----- nvinfo : EIATTR_SW_WAR
	.align		4
.L_693:
        /*0080*/ 	.byte	0x04, 0x36
        /*0082*/ 	.short	(.L_695 - .L_694)
.L_694:
        /*0084*/ 	.word	0x00000008
.L_695:


//--------------------- .nv.callgraph             --------------------------
	.section	.nv.callgraph,"",@"SHT_CUDA_CALLGRAPH"
	.align	4
	.sectionentsize	8
	.align		4
        /*0000*/ 	.word	0x00000000
	.align		4
        /*0004*/ 	.word	0xffffffff
	.align		4
        /*0008*/ 	.word	0x00000000
	.align		4
        /*000c*/ 	.word	0xfffffffe
	.align		4
        /*0010*/ 	.word	0x00000000
	.align		4
        /*0014*/ 	.word	0xfffffffd
	.align		4
        /*0018*/ 	.word	0x00000000
	.align		4
        /*001c*/ 	.word	0xfffffffc


//--------------------- .text._Z22GSBasedINTTInnerSingleILj1ELj2048EEvPjjjiS0_ --------------------------
	.section	.text._Z22GSBasedINTTInnerSingleILj1ELj2048EEvPjjjiS0_,"ax",@progbits
	.align	128
        .global         _Z22GSBasedINTTInnerSingleILj1ELj2048EEvPjjjiS0_
        .type           _Z22GSBasedINTTInnerSingleILj1ELj2048EEvPjjjiS0_,@function
        .size           _Z22GSBasedINTTInnerSingleILj1ELj2048EEvPjjjiS0_,(.L_x_29 - _Z22GSBasedINTTInnerSingleILj1ELj2048EEvPjjjiS0_)
        .other          _Z22GSBasedINTTInnerSingleILj1ELj2048EEvPjjjiS0_,@"STO_CUDA_ENTRY STV_DEFAULT"
_Z22GSBasedINTTInnerSingleILj1ELj2048EEvPjjjiS0_:
.text._Z22GSBasedINTTInnerSingleILj1ELj2048EEvPjjjiS0_:
[----:B------:R-:W-:Y:S01]  /*0000*/  LDC R1, c[0x0][0x37c] ;  /* 0x0000df00ff017b82 */ /* 0x000fe20000000800 */
[----:B------:R-:W0:Y:S07]  /*0010*/  S2R R0, SR_CTAID.X ;  /* 0x0000000000007919 */ /* 0x000e2e0000002500 */
[----:B------:R-:W1:Y:S01]  /*0020*/  LDC.64 R2, c[0x0][0x380] ;  /* 0x0000e000ff027b82 */ /* 0x000e620000000a00 */
[----:B------:R-:W2:Y:S01]  /*0030*/  LDCU.64 UR8, c[0x0][0x358] ;  /* 0x00006b00ff0877ac */ /* 0x000ea20008000a00 */
[----:B------:R-:W3:Y:S06]  /*0040*/  S2R R8, SR_TID.X ;  /* 0x0000000000087919 */ /* 0x000eec0000002100 */
[----:B------:R-:W4:Y:S01]  /*0050*/  S2UR UR5, SR_CgaCtaId ;  /* 0x00000000000579c3 */ /* 0x000f220000008800 */
[----:B------:R-:W-:Y:S01]  /*0060*/  UMOV UR4, 0x400 ;  /* 0x0000040000047882 */ /* 0x000fe20000000000 */
[----:B------:R-:W5:Y:S01]  /*0070*/  LDCU UR7, c[0x0][0x38c] ;  /* 0x00007180ff0777ac */ /* 0x000f620008000800 */
[----:B------:R-:W5:Y:S05]  /*0080*/  LDCU.64 UR10, c[0x0][0x398] ;  /* 0x00007300ff0a77ac */ /* 0x000f6a0008000a00 */
[----:B------:R-:W5:Y:S01]  /*0090*/  LDC R6, c[0x0][0x388] ;  /* 0x0000e200ff067b82 */ /* 0x000f620000000800 */
[----:B0-----:R-:W-:-:S05]  /*00a0*/  IMAD.SHL.U32 R5, R0, 0x800, RZ ;  /* 0x0000080000057824 */ /* 0x001fca00078e00ff */
[----:B---3--:R-:W-:Y:S01]  /*00b0*/  LOP3.LUT R9, R8, R5, RZ, 0xfc, !PT ;  /* 0x0000000508097212 */ /* 0x008fe200078efcff */
[----:B----4-:R-:W-:Y:S01]  /*00c0*/  ULEA UR4, UR5, UR4, 0x18 ;  /* 0x0000000405047291 */ /* 0x010fe2000f8ec0ff */
[----:B------:R-:W0:Y:S01]  /*00d0*/  LDC.64 R4, c[0x0][0x398] ;  /* 0x0000e600ff047b82 */ /* 0x000e220000000a00 */
[----:B------:R-:W3:Y:S02]  /*00e0*/  LDCU UR5, c[0x0][0x390] ;  /* 0x00007200ff0577ac */ /* 0x000ee40008000800 */
[----:B-1----:R-:W-:-:S05]  /*00f0*/  IMAD.WIDE.U32 R2, R9, 0x4, R2 ;  /* 0x0000000409027825 */ /* 0x002fca00078e0002 */
[----:B--2---:R-:W2:Y:S04]  /*0100*/  LDG.E R7, desc[UR8][R2.64] ;  /* 0x0000000802077981 */ /* 0x004ea8000c1e1900 */
[----:B------:R-:W4:Y:S01]  /*0110*/  LDG.E R17, desc[UR8][R2.64+0x1000] ;  /* 0x0010000802117981 */ /* 0x000f22000c1e1900 */
[----:B------:R-:W-:Y:S02]  /*0120*/  IMAD R9, R0, -0x400, R9 ;  /* 0xfffffc0000097824 */ /* 0x000fe400078e0209 */
[----:B------:R-:W-:Y:S02]  /*0130*/  IMAD.SHL.U32 R0, R8, 0x4, RZ ;  /* 0x0000000408007824 */ /* 0x000fe400078e00ff */
[----:B0-----:R-:W-:-:S04]  /*0140*/  IMAD.WIDE R10, R9, 0x4, R4 ;  /* 0x00000004090a7825 */ /* 0x001fc800078e0204 */
[----:B------:R-:W-:-:S04]  /*0150*/  VIADD R13, R0, UR4 ;  /* 0x00000004000d7c36 */ /* 0x000fc80008000000 */
[----:B------:R-:W-:Y:S01]  /*0160*/  IMAD.IADD R12, R0, 0x1, R13 ;  /* 0x00000001000c7824 */ /* 0x000fe200078e020d */
[----:B--2---:R-:W-:Y:S04]  /*0170*/  STS [R0+UR4], R7 ;  /* 0x0000000700007988 */ /* 0x004fe80008000804 */
[----:B----4-:R-:W-:Y:S01]  /*0180*/  STS [R0+UR4+0x1000], R17 ;  /* 0x0010001100007988 */ /* 0x010fe20008000804 */
[----:B------:R-:W-:Y:S06]  /*0190*/  BAR.SYNC.DEFER_BLOCKING 0x0 ;  /* 0x0000000000007b1d */ /* 0x000fec0000010000 */
[----:B------:R-:W2:Y:S01]  /*01a0*/  LDG.E R10, desc[UR8][R10.64+0x1000] ;  /* 0x001000080a0a7981 */ /* 0x000ea2000c1e1900 */
[----:B---3--:R-:W-:-:S02]  /*01b0*/  UIADD3 UR6, UPT, UPT, UR5, -0x2, URZ ;  /* 0xfffffffe05067890 */ /* 0x008fc4000fffe0ff */
[----:B------:R-:W-:Y:S01]  /*01c0*/  UIADD3 UR5, UPT, UPT, UR5, 0x2, URZ ;  /* 0x0000000205057890 */ /* 0x000fe2000fffe0ff */
[----:B------:R-:W0:Y:S02]  /*01d0*/  LDS.64 R14, [R12] ;  /* 0x000000000c0e7984 */ /* 0x000e240000000a00 */
[----:B0-----:R-:W-:-:S04]  /*01e0*/  ISETP.GE.U32.AND P0, PT, R14, R15, PT ;  /* 0x0000000f0e00720c */ /* 0x001fc80003f06070 */
[----:B-----5:R-:W-:-:S04]  /*01f0*/  SEL R13, R6, RZ, !P0 ;  /* 0x000000ff060d7207 */ /* 0x020fc80004000000 */
[--C-:B------:R-:W-:Y:S01]  /*0200*/  IADD3 R13, PT, PT, R13, R14, -R15.reuse ;  /* 0x0000000e0d0d7210 */ /* 0x100fe20007ffe80f */
[----:B------:R-:W-:-:S05]  /*0210*/  IMAD.IADD R15, R14, 0x1, R15 ;  /* 0x000000010e0f7824 */ /* 0x000fca00078e020f */
[----:B------:R-:W-:-:S04]  /*0220*/  ISETP.GE.U32.AND P1, PT, R15, R6, PT ;  /* 0x000000060f00720c */ /* 0x000fc80003f26070 */
[----:B------:R-:W-:-:S05]  /*0230*/  SEL R14, R6, RZ, P1 ;  /* 0x000000ff060e7207 */ /* 0x000fca0000800000 */
[----:B------:R-:W-:Y:S02]  /*0240*/  IMAD.IADD R14, R15, 0x1, -R14 ;  /* 0x000000010f0e7824 */ /* 0x000fe400078e0a0e */
[----:B--2---:R-:W-:-:S05]  /*0250*/  IMAD.WIDE.U32 R10, R13, R10, RZ ;  /* 0x0000000a0d0a7225 */ /* 0x004fca00078e00ff */
[--C-:B------:R-:W-:Y:S02]  /*0260*/  SHF.R.U32.HI R7, RZ, UR6, R11.reuse ;  /* 0x00000006ff077c19 */ /* 0x100fe4000801160b */
[----:B------:R-:W-:-:S03]  /*0270*/  SHF.R.U64 R16, R10, UR6, R11 ;  /* 0x000000060a107c19 */ /* 0x000fc6000800120b */
[----:B------:R-:W-:Y:S02]  /*0280*/  IMAD R7, R7, UR7, RZ ;  /* 0x0000000707077c24 */ /* 0x000fe4000f8e02ff */
[----:B------:R-:W-:-:S04]  /*0290*/  IMAD.WIDE.U32 R16, R16, UR7, RZ ;  /* 0x0000000710107c25 */ /* 0x000fc8000f8e00ff */
[----:B------:R-:W-:Y:S01]  /*02a0*/  IMAD.IADD R7, R17, 0x1, R7 ;  /* 0x0000000111077824 */ /* 0x000fe200078e0207 */
[----:B------:R-:W-:-:S04]  /*02b0*/  SHF.R.U32.HI R17, RZ, 0x1, R9 ;  /* 0x00000001ff117819 */ /* 0x000fc80000011609 */
[--C-:B------:R-:W-:Y:S02]  /*02c0*/  SHF.R.U64 R16, R16, UR5, R7.reuse ;  /* 0x0000000510107c19 */ /* 0x100fe40008001207 */
[----:B------:R-:W-:Y:S02]  /*02d0*/  SHF.R.U32.HI R7, RZ, UR5, R7 ;  /* 0x00000005ff077c19 */ /* 0x000fe40008011607 */
[----:B------:R-:W-:Y:S01]  /*02e0*/  IADD3 R13, P0, PT, RZ, -R16, RZ ;  /* 0x80000010ff0d7210 */ /* 0x000fe20007f1e0ff */
[----:B------:R-:W-:-:S04]  /*02f0*/  IMAD.WIDE.U32 R16, R17, 0x4, R4 ;  /* 0x0000000411107825 */ /* 0x000fc800078e0004 */
[----:B------:R-:W-:Y:S02]  /*0300*/  IMAD.X R7, RZ, RZ, ~R7, P0 ;  /* 0x000000ffff077224 */ /* 0x000fe400000e0e07 */
[----:B------:R-:W-:Y:S01]  /*0310*/  IMAD.WIDE.U32 R10, R13, R6, R10 ;  /* 0x000000060d0a7225 */ /* 0x000fe200078e000a */
[----:B------:R-:W-:-:S03]  /*0320*/  LOP3.LUT R13, R14, 0x1, RZ, 0xc0, !PT ;  /* 0x000000010e0d7812 */ /* 0x000fc600078ec0ff */
[-C--:B------:R-:W-:Y:S01]  /*0330*/  IMAD R7, R7, R6.reuse, RZ ;  /* 0x0000000607077224 */ /* 0x080fe200078e02ff */
[----:B------:R-:W-:Y:S02]  /*0340*/  ISETP.GE.U32.AND P0, PT, R10, R6, PT ;  /* 0x000000060a00720c */ /* 0x000fe40003f06070 */
[----:B------:R-:W-:Y:S01]  /*0350*/  ISETP.NE.U32.AND P1, PT, R13, 0x1, PT ;  /* 0x000000010d00780c */ /* 0x000fe20003f25070 */
[----:B------:R-:W-:-:S05]  /*0360*/  IMAD.IADD R7, R11, 0x1, R7 ;  /* 0x000000010b077824 */ /* 0x000fca00078e0207 */
[----:B------:R-:W-:Y:S01]  /*0370*/  ISETP.GE.U32.AND.EX P0, PT, R7, RZ, PT, P0 ;  /* 0x000000ff0700720c */ /* 0x000fe20003f06100 */
[----:B------:R-:W-:-:S03]  /*0380*/  VIADD R7, R6, 0x1 ;  /* 0x0000000106077836 */ /* 0x000fc60000000000 */
[----:B------:R-:W-:Y:S02]  /*0390*/  SEL R19, R6, RZ, P0 ;  /* 0x000000ff06137207 */ /* 0x000fe40000000000 */
[----:B------:R-:W-:-:S03]  /*03a0*/  SHF.R.U32.HI R7, RZ, 0x1, R7 ;  /* 0x00000001ff077819 */ /* 0x000fc60000011607 */
[C-C-:B------:R-:W-:Y:S02]  /*03b0*/  IMAD.IADD R11, R10.reuse, 0x1, -R19.reuse ;  /* 0x000000010a0b7824 */ /* 0x140fe400078e0a13 */
[----:B------:R-:W-:-:S03]  /*03c0*/  IMAD.IADD R19, R10, 0x1, -R19 ;  /* 0x000000010a137824 */ /* 0x000fc600078e0a13 */
[----:B------:R-:W-:-:S04]  /*03d0*/  LOP3.LUT R11, R11, 0x1, RZ, 0xc0, !PT ;  /* 0x000000010b0b7812 */ /* 0x000fc800078ec0ff */
[----:B------:R-:W-:Y:S02]  /*03e0*/  ISETP.NE.U32.AND P0, PT, R11, 0x1, PT ;  /* 0x000000010b00780c */ /* 0x000fe40003f05070 */
[C---:B------:R-:W-:Y:S02]  /*03f0*/  SEL R11, R7.reuse, RZ, !P1 ;  /* 0x000000ff070b7207 */ /* 0x040fe40004800000 */
[----:B------:R-:W-:Y:S02]  /*0400*/  ISETP.NE.U32.AND.EX P0, PT, RZ, RZ, PT, P0 ;  /* 0x000000ffff00720c */ /* 0x000fe40003f05100 */
[----:B------:R-:W-:Y:S02]  /*0410*/  LEA.HI R18, R14, R11, RZ, 0x1f ;  /* 0x0000000b0e127211 */ /* 0x000fe400078ff8ff */
[----:B------:R-:W-:-:S04]  /*0420*/  SEL R10, R7, RZ, !P0 ;  /* 0x000000ff070a7207 */ /* 0x000fc80004000000 */
[----:B------:R-:W-:-:S05]  /*0430*/  LEA.HI R19, R19, R10, RZ, 0x1f ;  /* 0x0000000a13137211 */ /* 0x000fca00078ff8ff */
[----:B------:R-:W-:Y:S01]  /*0440*/  STS.64 [R12], R18 ;  /* 0x000000120c007388 */ /* 0x000fe20000000a00 */
[----:B------:R-:W-:Y:S06]  /*0450*/  BAR.SYNC.DEFER_BLOCKING 0x0 ;  /* 0x0000000000007b1d */ /* 0x000fec0000010000 */
[----:B------:R-:W2:Y:S01]  /*0460*/  LDG.E R13, desc[UR8][R16.64+0x800] ;  /* 0x00080008100d7981 */ /* 0x000ea2000c1e1900 */
[----:B------:R-:W-:-:S05]  /*0470*/  IMAD.SHL.U32 R8, R8, 0x8, RZ ;  /* 0x0000000808087824 */ /* 0x000fca00078e00ff */
[----:B------:R-:W-:-:S04]  /*0480*/  LOP3.LUT R11, R8, 0x1ff0, RZ, 0xc0, !PT ;  /* 0x00001ff0080b7812 */ /* 0x000fc800078ec0ff */
[----:B------:R-:W-:-:S05]  /*0490*/  LOP3.LUT R10, R11, 0x4, R0, 0xf8, !PT ;  /* 0x000000040b0a7812 */ /* 0x000fca00078ef800 */
[----:B------:R-:W-:Y:S04]  /*04a0*/  LDS R14, [R10+UR4] ;  /* 0x000000040a0e7984 */ /* 0x000fe80008000800 */
[----:B------:R-:W0:Y:S02]  /*04b0*/  LDS R11, [R10+UR4+0x8] ;  /* 0x000008040a0b7984 */ /* 0x000e240008000800 */
[----:B0-----:R-:W-:-:S04]  /*04c0*/  ISETP.GE.U32.AND P0, PT, R14, R11, PT ;  /* 0x0000000b0e00720c */ /* 0x001fc80003f06070 */
[----:B------:R-:W-:-:S04]  /*04d0*/  SEL R15, R6, RZ, !P0 ;  /* 0x000000ff060f7207 */ /* 0x000fc80004000000 */
        /* <DEDUP_REMOVED lines=10> */
[----:B------:R-:W-:-:S05]  /*0580*/  IMAD.IADD R15, R17, 0x1, R15 ;  /* 0x00000001110f7824 */ /* 0x000fca00078e020f */
[--C-:B------:R-:W-:Y:S02]  /*0590*/  SHF.R.U64 R16, R16, UR5, R15.reuse ;  /* 0x0000000510107c19 */ /* 0x100fe4000800120f */
[----:B------:R-:W-:Y:S02]  /*05a0*/  SHF.R.U32.HI R15, RZ, UR5, R15 ;  /* 0x00000005ff0f7c19 */ /* 0x000fe4000801160f */
[----:B------:R-:W-:Y:S02]  /*05b0*/  IADD3 R17, P0, PT, RZ, -R16, RZ ;  /* 0x80000010ff117210 */ /* 0x000fe40007f1e0ff */
[----:B------:R-:W-:-:S03]  /*05c0*/  LOP3.LUT R16, R14, 0x1, RZ, 0xc0, !PT ;  /* 0x000000010e107812 */ /* 0x000fc600078ec0ff */
[----:B------:R-:W-:Y:S01]  /*05d0*/  IMAD.X R15, RZ, RZ, ~R15, P0 ;  /* 0x000000ffff0f7224 */ /* 0x000fe200000e0e0f */
[----:B------:R-:W-:Y:S01]  /*05e0*/  ISETP.NE.U32.AND P1, PT, R16, 0x1, PT ;  /* 0x000000011000780c */ /* 0x000fe20003f25070 */
[----:B------:R-:W-:-:S04]  /*05f0*/  IMAD.WIDE.U32 R12, R17, R6, R12 ;  /* 0x00000006110c7225 */ /* 0x000fc800078e000c */
[-C--:B------:R-:W-:Y:S01]  /*0600*/  IMAD R15, R15, R6.reuse, RZ ;  /* 0x000000060f0f7224 */ /* 0x080fe200078e02ff */
[----:B------:R-:W-:-:S03]  /*0610*/  ISETP.GE.U32.AND P0, PT, R12, R6, PT ;  /* 0x000000060c00720c */ /* 0x000fc60003f06070 */
[----:B------:R-:W-:-:S05]  /*0620*/  IMAD.IADD R13, R13, 0x1, R15 ;  /* 0x000000010d0d7824 */ /* 0x000fca00078e020f */
[----:B------:R-:W-:-:S04]  /*0630*/  ISETP.GE.U32.AND.EX P0, PT, R13, RZ, PT, P0 ;  /* 0x000000ff0d00720c */ /* 0x000fc80003f06100 */
[----:B------:R-:W-:-:S05]  /*0640*/  SEL R15, R6, RZ, P0 ;  /* 0x000000ff060f7207 */ /* 0x000fca0000000000 */
[C-C-:B------:R-:W-:Y:S02]  /*0650*/  IMAD.IADD R13, R12.reuse, 0x1, -R15.reuse ;  /* 0x000000010c0d7824 */ /* 0x140fe400078e0a0f */
[----:B------:R-:W-:-:S03]  /*0660*/  IMAD.IADD R15, R12, 0x1, -R15 ;  /* 0x000000010c0f7824 */ /* 0x000fc600078e0a0f */
[----:B------:R-:W-:Y:S02]  /*0670*/  LOP3.LUT R11, R13, 0x1, RZ, 0xc0, !PT ;  /* 0x000000010d0b7812 */ /* 0x000fe400078ec0ff */
[----:B------:R-:W-:Y:S02]  /*0680*/  LOP3.LUT R13, R9, 0xfffffffc, RZ, 0xc0, !PT ;  /* 0xfffffffc090d7812 */ /* 0x000fe400078ec0ff */
[----:B------:R-:W-:Y:S02]  /*0690*/  ISETP.NE.U32.AND P0, PT, R11, 0x1, PT ;  /* 0x000000010b00780c */ /* 0x000fe40003f05070 */
[----:B------:R-:W-:Y:S02]  /*06a0*/  SEL R11, R7, RZ, !P1 ;  /* 0x000000ff070b7207 */ /* 0x000fe40004800000 */
[----:B------:R-:W-:Y:S02]  /*06b0*/  ISETP.NE.U32.AND.EX P0, PT, RZ, RZ, PT, P0 ;  /* 0x000000ffff00720c */ /* 0x000fe40003f05100 */
[----:B------:R-:W-:-:S02]  /*06c0*/  LEA.HI R11, R14, R11, RZ, 0x1f ;  /* 0x0000000b0e0b7211 */ /* 0x000fc400078ff8ff */
[----:B------:R-:W-:Y:S02]  /*06d0*/  SEL R16, R7, RZ, !P0 ;  /* 0x000000ff07107207 */ /* 0x000fe40004000000 */
[----:B------:R-:W-:Y:S01]  /*06e0*/  IADD3 R12, P2, PT, R13, UR10, RZ ;  /* 0x0000000a0d0c7c10 */ /* 0x000fe2000ff5e0ff */
[----:B------:R-:W-:Y:S01]  /*06f0*/  STS [R10+UR4], R11 ;  /* 0x0000000b0a007988 */ /* 0x000fe20008000804 */
[----:B------:R-:W-:-:S03]  /*0700*/  LEA.HI R19, R15, R16, RZ, 0x1f ;  /* 0x000000100f137211 */ /* 0x000fc600078ff8ff */
[----:B------:R-:W-:Y:S02]  /*0710*/  IMAD.X R13, RZ, RZ, UR11, P2 ;  /* 0x0000000bff0d7e24 */ /* 0x000fe400090e06ff */
[----:B------:R-:W-:Y:S01]  /*0720*/  STS [R10+UR4+0x8], R19 ;  /* 0x000008130a007988 */ /* 0x000fe20008000804 */
[----:B------:R-:W-:Y:S06]  /*0730*/  BAR.SYNC.DEFER_BLOCKING 0x0 ;  /* 0x0000000000007b1d */ /* 0x000fec0000010000 */
[----:B------:R-:W2:Y:S01]  /*0740*/  LDG.E R12, desc[UR8][R12.64+0x400] ;  /* 0x000400080c0c7981 */ /* 0x000ea2000c1e1900 */
        /* <DEDUP_REMOVED lines=8> */
[----:B------:R-:W-:Y:S01]  /*07d0*/  ISETP.GE.U32.AND P1, PT, R15, R6, PT ;  /* 0x000000060f00720c */ /* 0x000fe20003f26070 */
[----:B--2---:R-:W-:-:S03]  /*07e0*/  IMAD.WIDE.U32 R16, R17, R12, RZ ;  /* 0x0000000c11107225 */ /* 0x004fc600078e00ff */
[----:B------:R-:W-:Y:S02]  /*07f0*/  SEL R12, R6, RZ, P1 ;  /* 0x000000ff060c7207 */ /* 0x000fe40000800000 */
[----:B------:R-:W-:-:S03]  /*0800*/  SHF.R.U32.HI R11, RZ, UR6, R17 ;  /* 0x00000006ff0b7c19 */ /* 0x000fc60008011611 */
[----:B------:R-:W-:Y:S01]  /*0810*/  IMAD.IADD R12, R15, 0x1, -R12 ;  /* 0x000000010f0c7824 */ /* 0x000fe200078e0a0c */
[----:B------:R-:W-:Y:S01]  /*0820*/  SHF.R.U64 R10, R16, UR6, R17 ;  /* 0x00000006100a7c19 */ /* 0x000fe20008001211 */
[----:B------:R-:W-:-:S03]  /*0830*/  IMAD R13, R11, UR7, RZ ;  /* 0x000000070b0d7c24 */ /* 0x000fc6000f8e02ff */
[----:B------:R-:W-:Y:S01]  /*0840*/  LOP3.LUT R15, R12, 0x1, RZ, 0xc0, !PT ;  /* 0x000000010c0f7812 */ /* 0x000fe200078ec0ff */
[----:B------:R-:W-:-:S03]  /*0850*/  IMAD.WIDE.U32 R10, R10, UR7, RZ ;  /* 0x000000070a0a7c25 */ /* 0x000fc6000f8e00ff */
[----:B------:R-:W-:Y:S01]  /*0860*/  ISETP.NE.U32.AND P1, PT, R15, 0x1, PT ;  /* 0x000000010f00780c */ /* 0x000fe20003f25070 */
[----:B------:R-:W-:-:S05]  /*0870*/  IMAD.IADD R11, R11, 0x1, R13 ;  /* 0x000000010b0b7824 */ /* 0x000fca00078e020d */
[--C-:B------:R-:W-:Y:S02]  /*0880*/  SHF.R.U64 R10, R10, UR5, R11.reuse ;  /* 0x000000050a0a7c19 */ /* 0x100fe4000800120b */
[----:B------:R-:W-:Y:S02]  /*0890*/  SHF.R.U32.HI R11, RZ, UR5, R11 ;  /* 0x00000005ff0b7c19 */ /* 0x000fe4000801160b */
[----:B------:R-:W-:-:S05]  /*08a0*/  IADD3 R13, P0, PT, RZ, -R10, RZ ;  /* 0x8000000aff0d7210 */ /* 0x000fca0007f1e0ff */
[----:B------:R-:W-:Y:S02]  /*08b0*/  IMAD.X R19, RZ, RZ, ~R11, P0 ;  /* 0x000000ffff137224 */ /* 0x000fe400000e0e0b */
[----:B------:R-:W-:-:S04]  /*08c0*/  IMAD.WIDE.U32 R10, R13, R6, R16 ;  /* 0x000000060d0a7225 */ /* 0x000fc800078e0010 */
[-C--:B------:R-:W-:Y:S01]  /*08d0*/  IMAD R13, R19, R6.reuse, RZ ;  /* 0x00000006130d7224 */ /* 0x080fe200078e02ff */
[----:B------:R-:W-:Y:S02]  /*08e0*/  ISETP.GE.U32.AND P0, PT, R10, R6, PT ;  /* 0x000000060a00720c */ /* 0x000fe40003f06070 */
[----:B------:R-:W-:Y:S01]  /*08f0*/  SHF.R.U32.HI R19, RZ, 0x3, R9 ;  /* 0x00000003ff137819 */ /* 0x000fe20000011609 */
[----:B------:R-:W-:-:S04]  /*0900*/  IMAD.IADD R11, R11, 0x1, R13 ;  /* 0x000000010b0b7824 */ /* 0x000fc800078e020d */
[----:B------:R-:W-:Y:S01]  /*0910*/  IMAD.WIDE.U32 R18, R19, 0x4, R4 ;  /* 0x0000000413127825 */ /* 0x000fe200078e0004 */
[----:B------:R-:W-:-:S04]  /*0920*/  ISETP.GE.U32.AND.EX P0, PT, R11, RZ, PT, P0 ;  /* 0x000000ff0b00720c */ /* 0x000fc80003f06100 */
[----:B------:R-:W-:-:S05]  /*0930*/  SEL R13, R6, RZ, P0 ;  /* 0x000000ff060d7207 */ /* 0x000fca0000000000 */
[C-C-:B------:R-:W-:Y:S02]  /*0940*/  IMAD.IADD R11, R10.reuse, 0x1, -R13.reuse ;  /* 0x000000010a0b7824 */ /* 0x140fe400078e0a0d */
[----:B------:R-:W-:-:S03]  /*0950*/  IMAD.IADD R10, R10, 0x1, -R13 ;  /* 0x000000010a0a7824 */ /* 0x000fc600078e0a0d */
[----:B------:R-:W-:-:S04]  /*0960*/  LOP3.LUT R11, R11, 0x1, RZ, 0xc0, !PT ;  /* 0x000000010b0b7812 */ /* 0x000fc800078ec0ff */
[----:B------:R-:W-:Y:S02]  /*0970*/  ISETP.NE.U32.AND P0, PT, R11, 0x1, PT ;  /* 0x000000010b00780c */ /* 0x000fe40003f05070 */
[C---:B------:R-:W-:Y:S02]  /*0980*/  SEL R11, R7.reuse, RZ, !P1 ;  /* 0x000000ff070b7207 */ /* 0x040fe40004800000 */
[----:B------:R-:W-:Y:S02]  /*0990*/  ISETP.NE.U32.AND.EX P0, PT, RZ, RZ, PT, P0 ;  /* 0x000000ffff00720c */ /* 0x000fe40003f05100 */
[----:B------:R-:W-:Y:S02]  /*09a0*/  LEA.HI R11, R12, R11, RZ, 0x1f ;  /* 0x0000000b0c0b7211 */ /* 0x000fe400078ff8ff */
[----:B------:R-:W-:-:S03]  /*09b0*/  SEL R13, R7, RZ, !P0 ;  /* 0x000000ff070d7207 */ /* 0x000fc60004000000 */
[----:B------:R-:W-:Y:S01]  /*09c0*/  STS [R14+UR4], R11 ;  /* 0x0000000b0e007988 */ /* 0x000fe20008000804 */
[----:B------:R-:W-:-:S05]  /*09d0*/  LEA.HI R15, R10, R13, RZ, 0x1f ;  /* 0x0000000d0a0f7211 */ /* 0x000fca00078ff8ff */
        /* <DEDUP_REMOVED lines=21> */
[----:B------:R-:W-:-:S03]  /*0b30*/  SEL R14, R6, RZ, P1 ;  /* 0x000000ff060e7207 */ /* 0x000fc60000800000 */
[----:B------:R-:W-:Y:S02]  /*0b40*/  IMAD.X R15, RZ, RZ, ~R15, P0 ;  /* 0x000000ffff0f7224 */ /* 0x000fe400000e0e0f */
[----:B------:R-:W-:Y:S01]  /*0b50*/  IMAD.WIDE.U32 R10, R17, R6, R10 ;  /* 0x00000006110a7225 */ /* 0x000fe200078e000a */
[----:B------:R-:W-:-:S03]  /*0b60*/  SHF.R.U32.HI R17, RZ, 0x4, R9 ;  /* 0x00000004ff117819 */ /* 0x000fc60000011609 */
[-C--:B------:R-:W-:Y:S01]  /*0b70*/  IMAD R15, R15, R6.reuse, RZ ;  /* 0x000000060f0f7224 */ /* 0x080fe200078e02ff */
[----:B------:R-:W-:Y:S01]  /*0b80*/  ISETP.GE.U32.AND P0, PT, R10, R6, PT ;  /* 0x000000060a00720c */ /* 0x000fe20003f06070 */
[----:B------:R-:W-:Y:S02]  /*0b90*/  IMAD.IADD R14, R13, 0x1, -R14 ;  /* 0x000000010d0e7824 */ /* 0x000fe400078e0a0e */
[----:B------:R-:W-:Y:S02]  /*0ba0*/  IMAD.IADD R11, R11, 0x1, R15 ;  /* 0x000000010b0b7824 */ /* 0x000fe400078e020f */
[----:B------:R-:W-:Y:S01]  /*0bb0*/  IMAD.WIDE.U32 R16, R17, 0x4, R4 ;  /* 0x0000000411107825 */ /* 0x000fe200078e0004 */
[----:B------:R-:W-:Y:S02]  /*0bc0*/  LOP3.LUT R13, R14, 0x1, RZ, 0xc0, !PT ;  /* 0x000000010e0d7812 */ /* 0x000fe400078ec0ff */
[----:B------:R-:W-:Y:S02]  /*0bd0*/  ISETP.GE.U32.AND.EX P0, PT, R11, RZ, PT, P0 ;  /* 0x000000ff0b00720c */ /* 0x000fe40003f06100 */
[----:B------:R-:W-:-:S02]  /*0be0*/  ISETP.NE.U32.AND P1, PT, R13, 0x1, PT ;  /* 0x000000010d00780c */ /* 0x000fc40003f25070 */
        /* <DEDUP_REMOVED lines=31> */
[----:B------:R-:W-:-:S05]  /*0de0*/  IADD3 R17, P0, PT, RZ, -R16, RZ ;  /* 0x80000010ff117210 */ /* 0x000fca0007f1e0ff */
[----:B------:R-:W-:Y:S01]  /*0df0*/  IMAD.X R19, RZ, RZ, ~R12, P0 ;  /* 0x000000ffff137224 */ /* 0x000fe200000e0e0c */
[----:B------:R-:W-:Y:S01]  /*0e00*/  SEL R12, R6, RZ, P1 ;  /* 0x000000ff060c7207 */ /* 0x000fe20000800000 */
[----:B------:R-:W-:-:S04]  /*0e10*/  IMAD.WIDE.U32 R10, R17, R6, R10 ;  /* 0x00000006110a7225 */ /* 0x000fc800078e000a */
[-C--:B------:R-:W-:Y:S01]  /*0e20*/  IMAD R17, R19, R6.reuse, RZ ;  /* 0x0000000613117224 */ /* 0x080fe200078e02ff */
[----:B------:R-:W-:Y:S01]  /*0e30*/  ISETP.GE.U32.AND P0, PT, R10, R6, PT ;  /* 0x000000060a00720c */ /* 0x000fe20003f06070 */
[----:B------:R-:W-:Y:S02]  /*0e40*/  IMAD.IADD R12, R15, 0x1, -R12 ;  /* 0x000000010f0c7824 */ /* 0x000fe400078e0a0c */
[----:B------:R-:W-:-:S03]  /*0e50*/  IMAD.IADD R11, R11, 0x1, R17 ;  /* 0x000000010b0b7824 */ /* 0x000fc600078e0211 */
[----:B------:R-:W-:Y:S02]  /*0e60*/  LOP3.LUT R14, R12, 0x1, RZ, 0xc0, !PT ;  /* 0x000000010c0e7812 */ /* 0x000fe400078ec0ff */
[----:B------:R-:W-:Y:S02]  /*0e70*/  ISETP.GE.U32.AND.EX P0, PT, R11, RZ, PT, P0 ;  /* 0x000000ff0b00720c */ /* 0x000fe40003f06100 */
[----:B------:R-:W-:Y:S02]  /*0e80*/  ISETP.NE.U32.AND P1, PT, R14, 0x1, PT ;  /* 0x000000010e00780c */ /* 0x000fe40003f25070 */
[----:B------:R-:W-:-:S05]  /*0e90*/  SEL R17, R6, RZ, P0 ;  /* 0x000000ff06117207 */ /* 0x000fca0000000000 */
[C-C-:B------:R-:W-:Y:S02]  /*0ea0*/  IMAD.IADD R11, R10.reuse, 0x1, -R17.reuse ;  /* 0x000000010a0b7824 */ /* 0x140fe400078e0a11 */
[----:B------:R-:W-:Y:S01]  /*0eb0*/  IMAD.IADD R14, R10, 0x1, -R17 ;  /* 0x000000010a0e7824 */ /* 0x000fe200078e0a11 */
[----:B------:R-:W-:Y:S02]  /*0ec0*/  SHF.R.U32.HI R17, RZ, 0x5, R9 ;  /* 0x00000005ff117819 */ /* 0x000fe40000011609 */
[----:B------:R-:W-:-:S03]  /*0ed0*/  LOP3.LUT R11, R11, 0x1, RZ, 0xc0, !PT ;  /* 0x000000010b0b7812 */ /* 0x000fc600078ec0ff */
[----:B------:R-:W-:Y:S01]  /*0ee0*/  IMAD.WIDE.U32 R16, R17, 0x4, R4 ;  /* 0x0000000411107825 */ /* 0x000fe200078e0004 */
        /* <DEDUP_REMOVED lines=20> */
[----:B------:R-:W-:-:S05]  /*1030*/  IMAD.IADD R14, R15, 0x1, -R14 ;  /* 0x000000010f0e7824 */ /* 0x000fca00078e0a0e */
[----:B------:R-:W-:-:S04]  /*1040*/  LOP3.LUT R15, R14, 0x1, RZ, 0xc0, !PT ;  /* 0x000000010e0f7812 */ /* 0x000fc800078ec0ff */
[----:B------:R-:W-:Y:S01]  /*1050*/  ISETP.NE.U32.AND P1, PT, R15, 0x1, PT ;  /* 0x000000010f00780c */ /* 0x000fe20003f25070 */
        /* <DEDUP_REMOVED lines=9> */
[----:B------:R-:W-:Y:S02]  /*10f0*/  IMAD.X R13, RZ, RZ, ~R13, P0 ;  /* 0x000000ffff0d7224 */ /* 0x000fe400000e0e0d */
[----:B------:R-:W-:Y:S01]  /*1100*/  IMAD.WIDE.U32 R10, R17, R6, R10 ;  /* 0x00000006110a7225 */ /* 0x000fe200078e000a */
[----:B------:R-:W-:-:S03]  /*1110*/  SHF.R.U32.HI R17, RZ, 0x6, R9 ;  /* 0x00000006ff117819 */ /* 0x000fc60000011609 */
[-C--:B------:R-:W-:Y:S01]  /*1120*/  IMAD R13, R13, R6.reuse, RZ ;  /* 0x000000060d0d7224 */ /* 0x080fe200078e02ff */
[----:B------:R-:W-:Y:S01]  /*1130*/  ISETP.GE.U32.AND P0, PT, R10, R6, PT ;  /* 0x000000060a00720c */ /* 0x000fe20003f06070 */
[----:B------:R-:W-:-:S04]  /*1140*/  IMAD.WIDE.U32 R16, R17, 0x4, R4 ;  /* 0x0000000411107825 */ /* 0x000fc800078e0004 */
[----:B------:R-:W-:-:S05]  /*1150*/  IMAD.IADD R11, R11, 0x1, R13 ;  /* 0x000000010b0b7824 */ /* 0x000fca00078e020d */
        /* <DEDUP_REMOVED lines=157> */
[----:B------:R-:W-:Y:S01]  /*1b30*/  IMAD.IADD R12, R15, 0x1, -R12 ;  /* 0x000000010f0c7824 */ /* 0x000fe200078e0a0c */
[----:B------:R-:W-:Y:S01]  /*1b40*/  SHF.R.U32.HI R15, RZ, 0xa, R9 ;  /* 0x0000000aff0f7819 */ /* 0x000fe20000011609 */
[----:B--2---:R-:W-:-:S05]  /*1b50*/  IMAD.WIDE.U32 R10, R18, R11, RZ ;  /* 0x0000000b120a7225 */ /* 0x004fca00078e00ff */
[--C-:B------:R-:W-:Y:S02]  /*1b60*/  SHF.R.U32.HI R14, RZ, UR6, R11.reuse ;  /* 0x00000006ff0e7c19 */ /* 0x100fe4000801160b */
[----:B------:R-:W-:-:S03]  /*1b70*/  SHF.R.U64 R13, R10, UR6, R11 ;  /* 0x000000060a0d7c19 */ /* 0x000fc6000800120b */
[----:B------:R-:W-:Y:S01]  /*1b80*/  IMAD R19, R14, UR7, RZ ;  /* 0x000000070e137c24 */ /* 0x000fe2000f8e02ff */
        /* <DEDUP_REMOVED lines=23> */
[----:B------:R-:W-:Y:S01]  /*1d00*/  LEA.HI R13, R10, R13, RZ, 0x1f ;  /* 0x0000000d0a0d7211 */ /* 0x000fe200078ff8ff */
[----:B------:R-:W-:-:S04]  /*1d10*/  IMAD.WIDE.U32 R10, R15, 0x4, R4 ;  /* 0x000000040f0a7825 */ /* 0x000fc800078e0004 */
[----:B------:R-:W-:Y:S01]  /*1d20*/  STS [R8+UR4+0x800], R13 ;  /* 0x0008000d08007988 */ /* 0x000fe20008000804 */
[----:B------:R-:W-:Y:S06]  /*1d30*/  BAR.SYNC.DEFER_BLOCKING 0x0 ;  /* 0x0000000000007b1d */ /* 0x000fec0000010000 */
[----:B------:R-:W2:Y:S04]  /*1d40*/  LDG.E R4, desc[UR8][R10.64+0x4] ;  /* 0x000004080a047981 */ /* 0x000ea8000c1e1900 */
        /* <DEDUP_REMOVED lines=22> */
[C---:B------:R-:W-:Y:S02]  /*1eb0*/  SEL R9, R6.reuse, RZ, P0 ;  /* 0x000000ff06097207 */ /* 0x040fe40000000000 */
[----:B------:R-:W-:-:S03]  /*1ec0*/  SEL R6, R6, RZ, P1 ;  /* 0x000000ff06067207 */ /* 0x000fc60000800000 */
[C-C-:B------:R-:W-:Y:S02]  /*1ed0*/  IMAD.IADD R5, R4.reuse, 0x1, -R9.reuse ;  /* 0x0000000104057824 */ /* 0x140fe400078e0a09 */
[----:B------:R-:W-:Y:S02]  /*1ee0*/  IMAD.IADD R6, R15, 0x1, -R6 ;  /* 0x000000010f067824 */ /* 0x000fe400078e0a06 */
[----:B------:R-:W-:Y:S01]  /*1ef0*/  IMAD.IADD R4, R4, 0x1, -R9 ;  /* 0x0000000104047824 */ /* 0x000fe200078e0a09 */
[----:B------:R-:W-:Y:S02]  /*1f00*/  LOP3.LUT R5, R5, 0x1, RZ, 0xc0, !PT ;  /* 0x0000000105057812 */ /* 0x000fe400078ec0ff */
[----:B------:R-:W-:Y:S02]  /*1f10*/  LOP3.LUT R8, R6, 0x1, RZ, 0xc0, !PT ;  /* 0x0000000106087812 */ /* 0x000fe400078ec0ff */
[----:B------:R-:W-:Y:S02]  /*1f20*/  ISETP.NE.U32.AND P0, PT, R5, 0x1, PT ;  /* 0x000000010500780c */ /* 0x000fe40003f05070 */
[----:B------:R-:W-:-:S02]  /*1f30*/  ISETP.NE.U32.AND P1, PT, R8, 0x1, PT ;  /* 0x000000010800780c */ /* 0x000fc40003f25070 */
[----:B------:R-:W-:Y:S02]  /*1f40*/  ISETP.NE.U32.AND.EX P0, PT, RZ, RZ, PT, P0 ;  /* 0x000000ffff00720c */ /* 0x000fe40003f05100 */
[C---:B------:R-:W-:Y:S02]  /*1f50*/  SEL R5, R7.reuse, RZ, !P1 ;  /* 0x000000ff07057207 */ /* 0x040fe40004800000 */
[----:B------:R-:W-:Y:S02]  /*1f60*/  SEL R7, R7, RZ, !P0 ;  /* 0x000000ff07077207 */ /* 0x000fe40004000000 */
[----:B------:R-:W-:Y:S02]  /*1f70*/  LEA.HI R5, R6, R5, RZ, 0x1f ;  /* 0x0000000506057211 */ /* 0x000fe400078ff8ff */
[----:B------:R-:W-:-:S03]  /*1f80*/  LEA.HI R7, R4, R7, RZ, 0x1f ;  /* 0x0000000704077211 */ /* 0x000fc600078ff8ff */
[----:B------:R-:W-:Y:S04]  /*1f90*/  STS [R0+UR4], R5 ;  /* 0x0000000500007988 */ /* 0x000fe80008000804 */
[----:B------:R-:W-:Y:S01]  /*1fa0*/  STS [R0+UR4+0x1000], R7 ;  /* 0x0010000700007988 */ /* 0x000fe20008000804 */
[----:B------:R-:W-:Y:S06]  /*1fb0*/  BAR.SYNC.DEFER_BLOCKING 0x0 ;  /* 0x0000000000007b1d */ /* 0x000fec0000010000 */
[----:B------:R-:W0:Y:S04]  /*1fc0*/  LDS R9, [R0+UR4] ;  /* 0x0000000400097984 */ /* 0x000e280008000800 */
[----:B------:R-:W1:Y:S04]  /*1fd0*/  LDS R11, [R0+UR4+0x1000] ;  /* 0x00100004000b7984 */ /* 0x000e680008000800 */
[----:B0-----:R-:W-:Y:S04]  /*1fe0*/  STG.E desc[UR8][R2.64], R9 ;  /* 0x0000000902007986 */ /* 0x001fe8000c101908 */
[----:B-1----:R-:W-:Y:S01]  /*1ff0*/  STG.E desc[UR8][R2.64+0x1000], R11 ;  /* 0x0010000b02007986 */ /* 0x002fe2000c101908 */
[----:B------:R-:W-:Y:S05]  /*2000*/  EXIT ;  /* 0x000000000000794d */ /* 0x000fea0003800000 */
.L_x_0:
[----:B------:R-:W-:-:S00]  /*2010*/  BRA `(.L_x_0) ;  /* 0xfffffffc00fc7947 */ /* 0x000fc0000383ffff */
[----:B------:R-:W-:-:S00]  /*2020*/  NOP ;  /* 0x0000000000007918 */ /* 0x000fc00000000000 */
        /* <DEDUP_REMOVED lines=13> */
.L_x_29:


//--------------------- .text._Z22GSBasedINTTInnerSingleILj1ELj4096EEvPjjjiS0_ --------------------------
	.section	.text._Z22GSBasedINTTInnerSingleILj1ELj4096EEvPjjjiS0_,"ax",@progbits
	.align	128
        .global         _Z22GSBasedINTTInnerSingleILj1ELj4096EEvPjjjiS0_
        .type           _Z22GSBasedINTTInnerSingleILj1ELj4096EEvPjjjiS0_,@function
        .size           _Z22GSBasedINTTInnerSingleILj1ELj4096EEvPjjjiS0_,(.L_x_30 - _Z22GSBasedINTTInnerSingleILj1ELj4096EEvPjjjiS0_)
        .other          _Z22GSBasedINTTInnerSingleILj1ELj4096EEvPjjjiS0_,@"STO_CUDA_ENTRY STV_DEFAULT"
_Z22GSBasedINTTInnerSingleILj1ELj4096EEvPjjjiS0_:
.text._Z22GSBasedINTTInnerSingleILj1ELj4096EEvPjjjiS0_:
        /* <DEDUP_REMOVED lines=11> */
[C---:B---3--:R-:W-:Y:S01]  /*00b0*/  LOP3.LUT R19, R22.reuse, R5, RZ, 0xfc, !PT ;  /* 0x0000000516137212 */ /* 0x048fe200078efcff */
[----:B----4-:R-:W-:Y:S01]  /*00c0*/  ULEA UR4, UR5, UR4, 0x18 ;  /* 0x0000000405047291 */ /* 0x010fe2000f8ec0ff */
[----:B------:R-:W-:Y:S01]  /*00d0*/  IMAD.SHL.U32 R0, R22, 0x4, RZ ;  /* 0x0000000416007824 */ /* 0x000fe200078e00ff */
[----:B------:R-:W0:Y:S01]  /*00e0*/  LDC.64 R4, c[0x0][0x398] ;  /* 0x0000e600ff047b82 */ /* 0x000e220000000a00 */
[----:B------:R-:W-:Y:S01]  /*00f0*/  IMAD.SHL.U32 R20, R18, 0x800, RZ ;  /* 0x0000080012147824 */ /* 0x000fe200078e00ff */
[----:B------:R-:W3:Y:S01]  /*0100*/  LDCU UR5, c[0x0][0x390] ;  /* 0x00007200ff0577ac */ /* 0x000ee20008000800 */
[----:B-1----:R-:W-:-:S05]  /*0110*/  IMAD.WIDE.U32 R2, R19, 0x4, R2 ;  /* 0x0000000413027825 */ /* 0x002fca00078e0002 */
[----:B--2---:R-:W2:Y:S04]  /*0120*/  LDG.E R9, desc[UR8][R2.64] ;  /* 0x0000000802097981 */ /* 0x004ea8000c1e1900 */
[----:B------:R-:W4:Y:S04]  /*0130*/  LDG.E R13, desc[UR8][R2.64+0x1000] ;  /* 0x00100008020d7981 */ /* 0x000f28000c1e1900 */
[----:B------:R-:W3:Y:S04]  /*0140*/  LDG.E R15, desc[UR8][R2.64+0x2000] ;  /* 0x00200008020f7981 */ /* 0x000ee8000c1e1900 */
[----:B------:R-:W5:Y:S01]  /*0150*/  LDG.E R17, desc[UR8][R2.64+0x3000] ;  /* 0x0030000802117981 */ /* 0x000f62000c1e1900 */
[----:B------:R-:W-:-:S04]  /*0160*/  IMAD.IADD R19, R19, 0x1, -R20 ;  /* 0x0000000113137824 */ /* 0x000fc800078e0a14 */
[----:B0-----:R-:W-:-:S04]  /*0170*/  IMAD.WIDE R10, R19, 0x4, R4 ;  /* 0x00000004130a7825 */ /* 0x001fc800078e0204 */
[----:B------:R-:W-:-:S04]  /*0180*/  VIADD R23, R0, UR4 ;  /* 0x0000000400177c36 */ /* 0x000fc80008000000 */
[----:B------:R-:W-:Y:S01]  /*0190*/  IMAD.IADD R23, R0, 0x1, R23 ;  /* 0x0000000100177824 */ /* 0x000fe200078e0217 */
[----:B--2---:R-:W-:Y:S04]  /*01a0*/  STS [R0+UR4], R9 ;  /* 0x0000000900007988 */ /* 0x004fe80008000804 */
[----:B----4-:R-:W-:Y:S04]  /*01b0*/  STS [R0+UR4+0x1000], R13 ;  /* 0x0010000d00007988 */ /* 0x010fe80008000804 */
[----:B---3--:R-:W-:Y:S04]  /*01c0*/  STS [R0+UR4+0x2000], R15 ;  /* 0x0020000f00007988 */ /* 0x008fe80008000804 */
[----:B-----5:R-:W-:Y:S01]  /*01d0*/  STS [R0+UR4+0x3000], R17 ;  /* 0x0030001100007988 */ /* 0x020fe20008000804 */
[----:B------:R-:W-:Y:S06]  /*01e0*/  BAR.SYNC.DEFER_BLOCKING 0x0 ;  /* 0x0000000000007b1d */ /* 0x000fec0000010000 */
[----:B------:R-:W2:Y:S04]  /*01f0*/  LDG.E R12, desc[UR8][R10.64+0x2000] ;  /* 0x002000080a0c7981 */ /* 0x000ea8000c1e1900 */
[----:B------:R0:W3:Y:S01]  /*0200*/  LDG.E R14, desc[UR8][R10.64+0x3000] ;  /* 0x003000080a0e7981 */ /* 0x0000e2000c1e1900 */
[----:B------:R-:W-:-:S02]  /*0210*/  UIADD3 UR6, UPT, UPT, UR5, -0x2, URZ ;  /* 0xfffffffe05067890 */ /* 0x000fc4000fffe0ff */
[----:B------:R-:W-:Y:S01]  /*0220*/  UIADD3 UR5, UPT, UPT, UR5, 0x2, URZ ;  /* 0x0000000205057890 */ /* 0x000fe2000fffe0ff */
[----:B------:R-:W1:Y:S04]  /*0230*/  LDS.64 R6, [R23] ;  /* 0x0000000017067984 */ /* 0x000e680000000a00 */
[----:B------:R-:W4:Y:S01]  /*0240*/  LDS.64 R8, [R23+0x2000] ;  /* 0x0020000017087984 */ /* 0x000f220000000a00 */
[----:B-1----:R-:W-:Y:S02]  /*0250*/  ISETP.GE.U32.AND P0, PT, R6, R7, PT ;  /* 0x000000070600720c */ /* 0x002fe40003f06070 */
[----:B----4-:R-:W-:Y:S02]  /*0260*/  ISETP.GE.U32.AND P1, PT, R8, R9, PT ;  /* 0x000000090800720c */ /* 0x010fe40003f26070 */
[----:B------:R-:W-:-:S02]  /*0270*/  SEL R13, R21, RZ, !P0 ;  /* 0x000000ff150d7207 */ /* 0x000fc40004000000 */
[----:B0-----:R-:W-:Y:S02]  /*0280*/  SEL R10, R21, RZ, !P1 ;  /* 0x000000ff150a7207 */ /* 0x001fe40004800000 */
[--C-:B------:R-:W-:Y:S01]  /*0290*/  IADD3 R11, PT, PT, R13, R6, -R7.reuse ;  /* 0x000000060d0b7210 */ /* 0x100fe20007ffe807 */
[----:B------:R-:W-:Y:S01]  /*02a0*/  IMAD.IADD R6, R6, 0x1, R7 ;  /* 0x0000000106067824 */ /* 0x000fe200078e0207 */
[--C-:B------:R-:W-:Y:S01]  /*02b0*/  IADD3 R13, PT, PT, R10, R8, -R9.reuse ;  /* 0x000000080a0d7210 */ /* 0x100fe20007ffe809 */
[----:B------:R-:W-:-:S03]  /*02c0*/  IMAD.IADD R8, R8, 0x1, R9 ;  /* 0x0000000108087824 */ /* 0x000fc600078e0209 */
[----:B------:R-:W-:Y:S01]  /*02d0*/  ISETP.GE.U32.AND P0, PT, R6, R21, PT ;  /* 0x000000150600720c */ /* 0x000fe20003f06070 */
[----:B--2---:R-:W-:-:S04]  /*02e0*/  IMAD.WIDE.U32 R10, R11, R12, RZ ;  /* 0x0000000c0b0a7225 */ /* 0x004fc800078e00ff */
[----:B---3--:R-:W-:Y:S01]  /*02f0*/  IMAD.WIDE.U32 R12, R13, R14, RZ ;  /* 0x0000000e0d0c7225 */ /* 0x008fe200078e00ff */
[--C-:B------:R-:W-:Y:S02]  /*0300*/  SHF.R.U32.HI R15, RZ, UR6, R11.reuse ;  /* 0x00000006ff0f7c19 */ /* 0x100fe4000801160b */
[----:B------:R-:W-:Y:S02]  /*0310*/  SHF.R.U64 R14, R10, UR6, R11 ;  /* 0x000000060a0e7c19 */ /* 0x000fe4000800120b */
[--C-:B------:R-:W-:Y:S01]  /*0320*/  SHF.R.U32.HI R17, RZ, UR6, R13.reuse ;  /* 0x00000006ff117c19 */ /* 0x100fe2000801160d */
[----:B------:R-:W-:Y:S01]  /*0330*/  IMAD R25, R15, UR7, RZ ;  /* 0x000000070f197c24 */ /* 0x000fe2000f8e02ff */
[----:B------:R-:W-:Y:S01]  /*0340*/  SHF.R.U64 R16, R12, UR6, R13 ;  /* 0x000000060c107c19 */ /* 0x000fe2000800120d */
[----:B------:R-:W-:-:S04]  /*0350*/  IMAD.WIDE.U32 R14, R14, UR7, RZ ;  /* 0x000000070e0e7c25 */ /* 0x000fc8000f8e00ff */
[----:B------:R-:W-:Y:S02]  /*0360*/  IMAD R27, R17, UR7, RZ ;  /* 0x00000007111b7c24 */ /* 0x000fe4000f8e02ff */
[----:B------:R-:W-:-:S04]  /*0370*/  IMAD.WIDE.U32 R16, R16, UR7, RZ ;  /* 0x0000000710107c25 */ /* 0x000fc8000f8e00ff */
[----:B------:R-:W-:Y:S02]  /*0380*/  IMAD.IADD R25, R15, 0x1, R25 ;  /* 0x000000010f197824 */ /* 0x000fe400078e0219 */
[----:B------:R-:W-:-:S03]  /*0390*/  IMAD.IADD R15, R17, 0x1, R27 ;  /* 0x00000001110f7824 */ /* 0x000fc600078e021b */
[----:B------:R-:W-:Y:S02]  /*03a0*/  SHF.R.U64 R14, R14, UR5, R25 ;  /* 0x000000050e0e7c19 */ /* 0x000fe40008001219 */
[----:B------:R-:W-:Y:S02]  /*03b0*/  SHF.R.U64 R16, R16, UR5, R15 ;  /* 0x0000000510107c19 */ /* 0x000fe4000800120f */
[----:B------:R-:W-:Y:S02]  /*03c0*/  SHF.R.U32.HI R7, RZ, UR5, R25 ;  /* 0x00000005ff077c19 */ /* 0x000fe40008011619 */
[----:B------:R-:W-:Y:S02]  /*03d0*/  IADD3 R14, P1, PT, RZ, -R14, RZ ;  /* 0x8000000eff0e7210 */ /* 0x000fe40007f3e0ff */
[----:B------:R-:W-:Y:S02]  /*03e0*/  SHF.R.U32.HI R15, RZ, UR5, R15 ;  /* 0x00000005ff0f7c19 */ /* 0x000fe4000801160f */
[----:B------:R-:W-:Y:S01]  /*03f0*/  IADD3 R17, P2, PT, RZ, -R16, RZ ;  /* 0x80000010ff117210 */ /* 0x000fe20007f5e0ff */
[----:B------:R-:W-:Y:S01]  /*0400*/  IMAD.X R16, RZ, RZ, ~R7, P1 ;  /* 0x000000ffff107224 */ /* 0x000fe200008e0e07 */
[----:B------:R-:W-:Y:S01]  /*0410*/  SEL R7, R21, RZ, P0 ;  /* 0x000000ff15077207 */ /* 0x000fe20000000000 */
[----:B------:R-:W-:Y:S01]  /*0420*/  IMAD.WIDE.U32 R10, R14, R21, R10 ;  /* 0x000000150e0a7225 */ /* 0x000fe200078e000a */
[----:B------:R-:W-:-:S03]  /*0430*/  SHF.R.U32.HI R25, RZ, 0x1, R19 ;  /* 0x00000001ff197819 */ /* 0x000fc60000011613 */
[----:B------:R-:W-:Y:S01]  /*0440*/  IMAD.X R24, RZ, RZ, ~R15, P2 ;  /* 0x000000ffff187224 */ /* 0x000fe200010e0e0f */
[-C--:B------:R-:W-:Y:S01]  /*0450*/  ISETP.GE.U32.AND P0, PT, R10, R21.reuse, PT ;  /* 0x000000150a00720c */ /* 0x080fe20003f06070 */
[-C--:B------:R-:W-:Y:S01]  /*0460*/  IMAD R15, R16, R21.reuse, RZ ;  /* 0x00000015100f7224 */ /* 0x080fe200078e02ff */
[-C--:B------:R-:W-:Y:S01]  /*0470*/  ISETP.GE.U32.AND P2, PT, R8, R21.reuse, PT ;  /* 0x000000150800720c */ /* 0x080fe20003f46070 */
[----:B------:R-:W-:-:S04]  /*0480*/  IMAD.WIDE.U32 R12, R17, R21, R12 ;  /* 0x00000015110c7225 */ /* 0x000fc800078e000c */
[-C--:B------:R-:W-:Y:S01]  /*0490*/  IMAD R17, R24, R21.reuse, RZ ;  /* 0x0000001518117224 */ /* 0x080fe200078e02ff */
[----:B------:R-:W-:Y:S01]  /*04a0*/  ISETP.GE.U32.AND P1, PT, R12, R21, PT ;  /* 0x000000150c00720c */ /* 0x000fe20003f26070 */
[----:B------:R-:W-:Y:S02]  /*04b0*/  IMAD.IADD R11, R11, 0x1, R15 ;  /* 0x000000010b0b7824 */ /* 0x000fe400078e020f */
[----:B------:R-:W-:Y:S02]  /*04c0*/  IMAD.IADD R7, R6, 0x1, -R7 ;  /* 0x0000000106077824 */ /* 0x000fe400078e0a07 */
[----:B------:R-:W-:Y:S01]  /*04d0*/  IMAD.IADD R6, R13, 0x1, R17 ;  /* 0x000000010d067824 */ /* 0x000fe200078e0211 */
[----:B------:R-:W-:Y:S01]  /*04e0*/  ISETP.GE.U32.AND.EX P0, PT, R11, RZ, PT, P0 ;  /* 0x000000ff0b00720c */ /* 0x000fe20003f06100 */
[----:B------:R-:W-:Y:S01]  /*04f0*/  IMAD.WIDE.U32 R24, R25, 0x4, R4 ;  /* 0x0000000419187825 */ /* 0x000fe200078e0004 */
[----:B------:R-:W-:Y:S02]  /*0500*/  LOP3.LUT R9, R7, 0x1, RZ, 0xc0, !PT ;  /* 0x0000000107097812 */ /* 0x000fe400078ec0ff */
[----:B------:R-:W-:Y:S01]  /*0510*/  ISETP.GE.U32.AND.EX P1, PT, R6, RZ, PT, P1 ;  /* 0x000000ff0600720c */ /* 0x000fe20003f26110 */
[C---:B------:R-:W-:Y:S01]  /*0520*/  VIADD R6, R21.reuse, 0x1 ;  /* 0x0000000115067836 */ /* 0x040fe20000000000 */
[----:B------:R-:W-:-:S02]  /*0530*/  SEL R11, R21, RZ, P0 ;  /* 0x000000ff150b7207 */ /* 0x000fc40000000000 */
[----:B------:R-:W-:Y:S02]  /*0540*/  ISETP.NE.U32.AND P3, PT, R9, 0x1, PT ;  /* 0x000000010900780c */ /* 0x000fe40003f65070 */
[C---:B------:R-:W-:Y:S01]  /*0550*/  SEL R9, R21.reuse, RZ, P1 ;  /* 0x000000ff15097207 */ /* 0x040fe20000800000 */
[C-C-:B------:R-:W-:Y:S01]  /*0560*/  IMAD.IADD R14, R10.reuse, 0x1, -R11.reuse ;  /* 0x000000010a0e7824 */ /* 0x140fe200078e0a0b */
[----:B------:R-:W-:Y:S01]  /*0570*/  SEL R13, R21, RZ, P2 ;  /* 0x000000ff150d7207 */ /* 0x000fe20001000000 */
[----:B------:R-:W-:Y:S01]  /*0580*/  IMAD.IADD R11, R10, 0x1, -R11 ;  /* 0x000000010a0b7824 */ /* 0x000fe200078e0a0b */
[----:B------:R-:W-:Y:S01]  /*0590*/  SHF.R.U32.HI R6, RZ, 0x1, R6 ;  /* 0x00000001ff067819 */ /* 0x000fe20000011606 */
[----:B------:R-:W-:Y:S02]  /*05a0*/  IMAD.IADD R10, R12, 0x1, -R9 ;  /* 0x000000010c0a7824 */ /* 0x000fe400078e0a09 */
[----:B------:R-:W-:Y:S01]  /*05b0*/  IMAD.IADD R8, R8, 0x1, -R13 ;  /* 0x0000000108087824 */ /* 0x000fe200078e0a0d */
[----:B------:R-:W-:-:S02]  /*05c0*/  LOP3.LUT R13, R14, 0x1, RZ, 0xc0, !PT ;  /* 0x000000010e0d7812 */ /* 0x000fc400078ec0ff */
[----:B------:R-:W-:Y:S02]  /*05d0*/  LOP3.LUT R10, R10, 0x1, RZ, 0xc0, !PT ;  /* 0x000000010a0a7812 */ /* 0x000fe400078ec0ff */
[----:B------:R-:W-:Y:S01]  /*05e0*/  ISETP.NE.U32.AND P1, PT, R13, 0x1, PT ;  /* 0x000000010d00780c */ /* 0x000fe20003f25070 */
[----:B------:R-:W-:Y:S01]  /*05f0*/  IMAD.IADD R13, R12, 0x1, -R9 ;  /* 0x000000010c0d7824 */ /* 0x000fe200078e0a09 */
[----:B------:R-:W-:Y:S02]  /*0600*/  LOP3.LUT R14, R8, 0x1, RZ, 0xc0, !PT ;  /* 0x00000001080e7812 */ /* 0x000fe400078ec0ff */
[----:B------:R-:W-:Y:S02]  /*0610*/  ISETP.NE.U32.AND P0, PT, R10, 0x1, PT ;  /* 0x000000010a00780c */ /* 0x000fe40003f05070 */
[----:B------:R-:W-:Y:S02]  /*0620*/  SEL R10, R6, RZ, !P3 ;  /* 0x000000ff060a7207 */ /* 0x000fe40005800000 */
[----:B------:R-:W-:-:S02]  /*0630*/  ISETP.NE.U32.AND.EX P1, PT, RZ, RZ, PT, P1 ;  /* 0x000000ffff00720c */ /* 0x000fc40003f25110 */
[----:B------:R-:W-:Y:S02]  /*0640*/  ISETP.NE.U32.AND P2, PT, R14, 0x1, PT ;  /* 0x000000010e00780c */ /* 0x000fe40003f45070 */
[----:B------:R-:W-:Y:S02]  /*0650*/  ISETP.NE.U32.AND.EX P0, PT, RZ, RZ, PT, P0 ;  /* 0x000000ffff00720c */ /* 0x000fe40003f05100 */
[----:B------:R-:W-:Y:S02]  /*0660*/  LEA.HI R10, R7, R10, RZ, 0x1f ;  /* 0x0000000a070a7211 */ /* 0x000fe400078ff8ff */
[C---:B------:R-:W-:Y:S02]  /*0670*/  SEL R12, R6.reuse, RZ, !P1 ;  /* 0x000000ff060c7207 */ /* 0x040fe40004800000 */
[C---:B------:R-:W-:Y:S02]  /*0680*/  SEL R7, R6.reuse, RZ, !P2 ;  /* 0x000000ff06077207 */ /* 0x040fe40005000000 */
[----:B------:R-:W-:-:S02]  /*0690*/  SEL R14, R6, RZ, !P0 ;  /* 0x000000ff060e7207 */ /* 0x000fc40004000000 */
[----:B------:R-:W-:Y:S02]  /*06a0*/  LEA.HI R11, R11, R12, RZ, 0x1f ;  /* 0x0000000c0b0b7211 */ /* 0x000fe400078ff8ff */
[----:B------:R-:W-:Y:S02]  /*06b0*/  LEA.HI R12, R8, R7, RZ, 0x1f ;  /* 0x00000007080c7211 */ /* 0x000fe400078ff8ff */
[----:B------:R-:W-:Y:S01]  /*06c0*/  LEA.HI R13, R13, R14, RZ, 0x1f ;  /* 0x0000000e0d0d7211 */ /* 0x000fe200078ff8ff */
[----:B------:R-:W-:Y:S04]  /*06d0*/  STS.64 [R23], R10 ;  /* 0x0000000a17007388 */ /* 0x000fe80000000a00 */
[----:B------:R-:W-:Y:S01]  /*06e0*/  STS.64 [R23+0x2000], R12 ;  /* 0x0020000c17007388 */ /* 0x000fe20000000a00 */
[----:B------:R-:W-:Y:S06]  /*06f0*/  BAR.SYNC.DEFER_BLOCKING 0x0 ;  /* 0x0000000000007b1d */ /* 0x000fec0000010000 */
[----:B------:R-:W2:Y:S01]  /*0700*/  LDG.E R24, desc[UR8][R24.64+0x1000] ;  /* 0x0010000818187981 */ /* 0x000ea2000c1e1900 */
[----:B------:R-:W-:-:S04]  /*0710*/  LOP3.LUT R7, R19, 0x400, RZ, 0xfc, !PT ;  /* 0x0000040013077812 */ /* 0x000fc800078efcff */
[----:B------:R-:W-:-:S05]  /*0720*/  SHF.R.U32.HI R27, RZ, 0x1, R7 ;  /* 0x00000001ff1b7819 */ /* 0x000fca0000011607 */
[----:B------:R-:W-:-:S05]  /*0730*/  IMAD.WIDE.U32 R26, R27, 0x4, R4 ;  /* 0x000000041b1a7825 */ /* 0x000fca00078e0004 */
[----:B------:R-:W3:Y:S01]  /*0740*/  LDG.E R14, desc[UR8][R26.64+0x1000] ;  /* 0x001000081a0e7981 */ /* 0x000ee2000c1e1900 */
        /* <DEDUP_REMOVED lines=24> */
[----:B------:R-:W-:Y:S02]  /*08d0*/  ISETP.GE.U32.AND.EX P0, PT, R11, RZ, PT, P0 ;  /* 0x000000ff0b00720c */ /* 0x000fe40003f06100 */
[C---:B------:R-:W-:Y:S02]  /*08e0*/  SEL R11, R21.reuse, RZ, P1 ;  /* 0x000000ff150b7207 */ /* 0x040fe40000800000 */
[----:B------:R-:W-:-:S03]  /*08f0*/  SEL R13, R21, RZ, P0 ;  /* 0x000000ff150d7207 */ /* 0x000fc60000000000 */
[----:B------:R-:W-:Y:S02]  /*0900*/  IMAD.IADD R11, R8, 0x1, -R11 ;  /* 0x00000001080b7824 */ /* 0x000fe400078e0a0b */
[C-C-:B------:R-:W-:Y:S02]  /*0910*/  IMAD.IADD R12, R10.reuse, 0x1, -R13.reuse ;  /* 0x000000010a0c7824 */ /* 0x140fe400078e0a0d */
[----:B------:R-:W-:-:S03]  /*0920*/  IMAD.IADD R13, R10, 0x1, -R13 ;  /* 0x000000010a0d7824 */ /* 0x000fc600078e0a0d */
[----:B------:R-:W-:Y:S02]  /*0930*/  LOP3.LUT R8, R12, 0x1, RZ, 0xc0, !PT ;  /* 0x000000010c087812 */ /* 0x000fe400078ec0ff */
[----:B------:R-:W-:Y:S02]  /*0940*/  LOP3.LUT R12, R11, 0x1, RZ, 0xc0, !PT ;  /* 0x000000010b0c7812 */ /* 0x000fe400078ec0ff */
[----:B------:R-:W-:Y:S02]  /*0950*/  ISETP.NE.U32.AND P0, PT, R8, 0x1, PT ;  /* 0x000000010800780c */ /* 0x000fe40003f05070 */
[----:B------:R-:W-:Y:S02]  /*0960*/  ISETP.NE.U32.AND P1, PT, R12, 0x1, PT ;  /* 0x000000010c00780c */ /* 0x000fe40003f25070 */
[----:B------:R-:W-:Y:S02]  /*0970*/  ISETP.NE.U32.AND.EX P0, PT, RZ, RZ, PT, P0 ;  /* 0x000000ffff00720c */ /* 0x000fe40003f05100 */
[----:B------:R-:W-:-:S02]  /*0980*/  LOP3.LUT R8, R9, 0x2000, RZ, 0xfc, !PT ;  /* 0x0000200009087812 */ /* 0x000fc400078efcff */
[C---:B------:R-:W-:Y:S02]  /*0990*/  SEL R10, R6.reuse, RZ, !P1 ;  /* 0x000000ff060a7207 */ /* 0x040fe40004800000 */
[----:B------:R-:W-:Y:S02]  /*09a0*/  SEL R16, R6, RZ, !P0 ;  /* 0x000000ff06107207 */ /* 0x000fe40004000000 */
[----:B------:R-:W-:Y:S02]  /*09b0*/  LOP3.LUT R17, R8, 0x3ff0, RZ, 0xc0, !PT ;  /* 0x00003ff008117812 */ /* 0x000fe400078ec0ff */
[----:B------:R-:W-:Y:S02]  /*09c0*/  LEA.HI R12, R11, R10, RZ, 0x1f ;  /* 0x0000000a0b0c7211 */ /* 0x000fe400078ff8ff */
[----:B------:R-:W-:Y:S02]  /*09d0*/  LEA.HI R24, R13, R16, RZ, 0x1f ;  /* 0x000000100d187211 */ /* 0x000fe400078ff8ff */
[----:B------:R-:W-:Y:S01]  /*09e0*/  LOP3.LUT R16, R17, 0x4, R0, 0xf8, !PT ;  /* 0x0000000411107812 */ /* 0x000fe200078ef800 */
[----:B------:R-:W-:Y:S04]  /*09f0*/  STS [R15+UR4], R12 ;  /* 0x0000000c0f007988 */ /* 0x000fe80008000804 */
[----:B------:R-:W-:Y:S04]  /*0a00*/  STS [R15+UR4+0x8], R24 ;  /* 0x000008180f007988 */ /* 0x000fe80008000804 */
[----:B------:R-:W-:Y:S04]  /*0a10*/  LDS R22, [R16+UR4] ;  /* 0x0000000410167984 */ /* 0x000fe80008000800 */
[----:B------:R-:W0:Y:S02]  /*0a20*/  LDS R17, [R16+UR4+0x8] ;  /* 0x0000080410117984 */ /* 0x000e240008000800 */
[----:B0-----:R-:W-:-:S04]  /*0a30*/  ISETP.GE.U32.AND P0, PT, R22, R17, PT ;  /* 0x000000111600720c */ /* 0x001fc80003f06070 */
[----:B------:R-:W-:-:S04]  /*0a40*/  SEL R10, R21, RZ, !P0 ;  /* 0x000000ff150a7207 */ /* 0x000fc80004000000 */
[--C-:B------:R-:W-:Y:S01]  /*0a50*/  IADD3 R11, PT, PT, R10, R22, -R17.reuse ;  /* 0x000000160a0b7210 */ /* 0x100fe20007ffe811 */
[----:B------:R-:W-:-:S04]  /*0a60*/  IMAD.IADD R22, R22, 0x1, R17 ;  /* 0x0000000116167824 */ /* 0x000fc800078e0211 */
[----:B---3--:R-:W-:Y:S01]  /*0a70*/  IMAD.WIDE.U32 R10, R11, R14, RZ ;  /* 0x0000000e0b0a7225 */ /* 0x008fe200078e00ff */
[----:B------:R-:W-:-:S04]  /*0a80*/  ISETP.GE.U32.AND P1, PT, R22, R21, PT ;  /* 0x000000151600720c */ /* 0x000fc80003f26070 */
        /* <DEDUP_REMOVED lines=17> */
[----:B------:R-:W-:-:S05]  /*0ba0*/  IMAD.IADD R12, R10, 0x1, -R13 ;  /* 0x000000010a0c7824 */ /* 0x000fca00078e0a0d */
[----:B------:R-:W-:Y:S02]  /*0bb0*/  LOP3.LUT R11, R12, 0x1, RZ, 0xc0, !PT ;  /* 0x000000010c0b7812 */ /* 0x000fe400078ec0ff */
[----:B------:R-:W-:Y:S02]  /*0bc0*/  LOP3.LUT R12, R22, 0x1, RZ, 0xc0, !PT ;  /* 0x00000001160c7812 */ /* 0x000fe400078ec0ff */
[----:B------:R-:W-:Y:S02]  /*0bd0*/  ISETP.NE.U32.AND P0, PT, R11, 0x1, PT ;  /* 0x000000010b00780c */ /* 0x000fe40003f05070 */
[----:B------:R-:W-:Y:S01]  /*0be0*/  ISETP.NE.U32.AND P1, PT, R12, 0x1, PT ;  /* 0x000000010c00780c */ /* 0x000fe20003f25070 */
[----:B------:R-:W-:Y:S01]  /*0bf0*/  IMAD.IADD R12, R10, 0x1, -R13 ;  /* 0x000000010a0c7824 */ /* 0x000fe200078e0a0d */
[----:B------:R-:W-:Y:S02]  /*0c00*/  ISETP.NE.U32.AND.EX P0, PT, RZ, RZ, PT, P0 ;  /* 0x000000ffff00720c */ /* 0x000fe40003f05100 */
[----:B------:R-:W-:-:S02]  /*0c10*/  SEL R13, R6, RZ, !P1 ;  /* 0x000000ff060d7207 */ /* 0x000fc40004800000 */
[----:B------:R-:W-:Y:S02]  /*0c20*/  SEL R15, R6, RZ, !P0 ;  /* 0x000000ff060f7207 */ /* 0x000fe40004000000 */
[----:B------:R-:W-:Y:S02]  /*0c30*/  LEA.HI R17, R22, R13, RZ, 0x1f ;  /* 0x0000000d16117211 */ /* 0x000fe400078ff8ff */
[----:B------:R-:W-:Y:S02]  /*0c40*/  LEA.HI R23, R12, R15, RZ, 0x1f ;  /* 0x0000000f0c177211 */ /* 0x000fe400078ff8ff */
[----:B------:R-:W-:Y:S01]  /*0c50*/  LOP3.LUT R11, R19, 0xfffffbfc, RZ, 0xc0, !PT ;  /* 0xfffffbfc130b7812 */ /* 0x000fe200078ec0ff */
[----:B------:R-:W-:Y:S03]  /*0c60*/  STS [R16+UR4], R17 ;  /* 0x0000001110007988 */ /* 0x000fe60008000804 */
[----:B------:R-:W-:Y:S01]  /*0c70*/  IADD3 R10, P2, PT, R11, UR10, RZ ;  /* 0x0000000a0b0a7c10 */ /* 0x000fe2000ff5e0ff */
[----:B------:R-:W-:Y:S04]  /*0c80*/  STS [R16+UR4+0x8], R23 ;  /* 0x0000081710007988 */ /* 0x000fe80008000804 */
[----:B------:R-:W-:Y:S01]  /*0c90*/  IMAD.X R11, RZ, RZ, UR11, P2 ;  /* 0x0000000bff0b7e24 */ /* 0x000fe200090e06ff */
[----:B------:R-:W-:Y:S06]  /*0ca0*/  BAR.SYNC.DEFER_BLOCKING 0x0 ;  /* 0x0000000000007b1d */ /* 0x000fec0000010000 */
[----:B------:R0:W2:Y:S01]  /*0cb0*/  LDG.E R10, desc[UR8][R10.64+0x800] ;  /* 0x000800080a0a7981 */ /* 0x0000a2000c1e1900 */
[----:B------:R-:W-:-:S04]  /*0cc0*/  LOP3.LUT R12, R7, 0xfffffffc, RZ, 0xc0, !PT ;  /* 0xfffffffc070c7812 */ /* 0x000fc800078ec0ff */
[----:B------:R-:W-:-:S05]  /*0cd0*/  IADD3 R12, P0, PT, R12, UR10, RZ ;  /* 0x0000000a0c0c7c10 */ /* 0x000fca000ff1e0ff */
[----:B------:R-:W-:-:S05]  /*0ce0*/  IMAD.X R13, RZ, RZ, UR11, P0 ;  /* 0x0000000bff0d7e24 */ /* 0x000fca00080e06ff */
[----:B------:R1:W3:Y:S01]  /*0cf0*/  LDG.E R14, desc[UR8][R12.64+0x800] ;  /* 0x000800080c0e7981 */ /* 0x0002e2000c1e1900 */
[----:B------:R-:W-:-:S04]  /*0d00*/  LOP3.LUT R15, R9, 0x1fe0, RZ, 0xc0, !PT ;  /* 0x00001fe0090f7812 */ /* 0x000fc800078ec0ff */
[----:B------:R-:W-:-:S05]  /*0d10*/  LOP3.LUT R15, R15, 0xc, R0, 0xf8, !PT ;  /* 0x0000000c0f0f7812 */ /* 0x000fca00078ef800 */
[----:B------:R-:W-:Y:S04]  /*0d20*/  LDS R22, [R15+UR4] ;  /* 0x000000040f167984 */ /* 0x000fe80008000800 */
[----:B------:R-:W4:Y:S02]  /*0d30*/  LDS R17, [R15+UR4+0x10] ;  /* 0x000010040f117984 */ /* 0x000f240008000800 */
[----:B----4-:R-:W-:-:S04]  /*0d40*/  ISETP.GE.U32.AND P0, PT, R22, R17, PT ;  /* 0x000000111600720c */ /* 0x010fc80003f06070 */
[----:B------:R-:W-:-:S04]  /*0d50*/  SEL R16, R21, RZ, !P0 ;  /* 0x000000ff15107207 */ /* 0x000fc80004000000 */
[--C-:B0-----:R-:W-:Y:S01]  /*0d60*/  IADD3 R11, PT, PT, R16, R22, -R17.reuse ;  /* 0x00000016100b7210 */ /* 0x101fe20007ffe811 */
[----:B------:R-:W-:Y:S01]  /*0d70*/  IMAD.IADD R22, R22, 0x1, R17 ;  /* 0x0000000116167824 */ /* 0x000fe200078e0211 */
[----:B------:R-:W-:-:S04]  /*0d80*/  LOP3.LUT R17, R8, 0x3fe0, RZ, 0xc0, !PT ;  /* 0x00003fe008117812 */ /* 0x000fc800078ec0ff */
[----:B------:R-:W-:Y:S01]  /*0d90*/  ISETP.GE.U32.AND P1, PT, R22, R21, PT ;  /* 0x000000151600720c */ /* 0x000fe20003f26070 */
[----:B--2---:R-:W-:-:S05]  /*0da0*/  IMAD.WIDE.U32 R10, R11, R10, RZ ;  /* 0x0000000a0b0a7225 */ /* 0x004fca00078e00ff */
[--C-:B------:R-:W-:Y:S02]  /*0db0*/  SHF.R.U32.HI R23, RZ, UR6, R11.reuse ;  /* 0x00000006ff177c19 */ /* 0x100fe4000801160b */
[----:B------:R-:W-:-:S03]  /*0dc0*/  SHF.R.U64 R16, R10, UR6, R11 ;  /* 0x000000060a107c19 */ /* 0x000fc6000800120b */
[----:B------:R-:W-:Y:S02]  /*0dd0*/  IMAD R23, R23, UR7, RZ ;  /* 0x0000000717177c24 */ /* 0x000fe4000f8e02ff */
[----:B-1----:R-:W-:-:S04]  /*0de0*/  IMAD.WIDE.U32 R12, R16, UR7, RZ ;  /* 0x00000007100c7c25 */ /* 0x002fc8000f8e00ff */
        /* <DEDUP_REMOVED lines=14> */
[----:B------:R-:W-:Y:S01]  /*0ed0*/  IMAD.IADD R13, R10, 0x1, -R13 ;  /* 0x000000010a0d7824 */ /* 0x000fe200078e0a0d */
[----:B------:R-:W-:Y:S02]  /*0ee0*/  LOP3.LUT R16, R11, 0x1, RZ, 0xc0, !PT ;  /* 0x000000010b107812 */ /* 0x000fe400078ec0ff */
[----:B------:R-:W-:Y:S02]  /*0ef0*/  LOP3.LUT R12, R12, 0x1, RZ, 0xc0, !PT ;  /* 0x000000010c0c7812 */ /* 0x000fe400078ec0ff */
[----:B------:R-:W-:Y:S02]  /*0f00*/  ISETP.NE.U32.AND P1, PT, R16, 0x1, PT ;  /* 0x000000011000780c */ /* 0x000fe40003f25070 */
[----:B------:R-:W-:-:S02]  /*0f10*/  ISETP.NE.U32.AND P0, PT, R12, 0x1, PT ;  /* 0x000000010c00780c */ /* 0x000fc40003f05070 */
[C---:B------:R-:W-:Y:S02]  /*0f20*/  SEL R10, R6.reuse, RZ, !P1 ;  /* 0x000000ff060a7207 */ /* 0x040fe40004800000 */
[----:B------:R-:W-:Y:S02]  /*0f30*/  ISETP.NE.U32.AND.EX P0, PT, RZ, RZ, PT, P0 ;  /* 0x000000ffff00720c */ /* 0x000fe40003f05100 */
[----:B------:R-:W-:Y:S02]  /*0f40*/  LEA.HI R12, R11, R10, RZ, 0x1f ;  /* 0x0000000a0b0c7211 */ /* 0x000fe400078ff8ff */
[----:B------:R-:W-:-:S03]  /*0f50*/  SEL R16, R6, RZ, !P0 ;  /* 0x000000ff06107207 */ /* 0x000fc60004000000 */
[----:B------:R-:W-:Y:S01]  /*0f60*/  STS [R15+UR4], R12 ;  /* 0x0000000c0f007988 */ /* 0x000fe20008000804 */
[----:B------:R-:W-:Y:S02]  /*0f70*/  LEA.HI R24, R13, R16, RZ, 0x1f ;  /* 0x000000100d187211 */ /* 0x000fe400078ff8ff */
[----:B------:R-:W-:-:S03]  /*0f80*/  LOP3.LUT R16, R17, 0xc, R0, 0xf8, !PT ;  /* 0x0000000c11107812 */ /* 0x000fc600078ef800 */
[----:B------:R0:W-:Y:S04]  /*0f90*/  STS [R15+UR4+0x10], R24 ;  /* 0x000010180f007988 */ /* 0x0001e80008000804 */
[----:B------:R-:W-:Y:S04]  /*0fa0*/  LDS R22, [R16+UR4] ;  /* 0x0000000410167984 */ /* 0x000fe80008000800 */
[----:B------:R-:W1:Y:S01]  /*0fb0*/  LDS R17, [R16+UR4+0x10] ;  /* 0x0000100410117984 */ /* 0x000e620008000800 */
[----:B0-----:R-:W-:Y:S02]  /*0fc0*/  SHF.R.U32.HI R15, RZ, 0x3, R19 ;  /* 0x00000003ff0f7819 */ /* 0x001fe40000011613 */
[----:B-1----:R-:W-:-:S04]  /*0fd0*/  ISETP.GE.U32.AND P0, PT, R22, R17, PT ;  /* 0x000000111600720c */ /* 0x002fc80003f06070 */
        /* <DEDUP_REMOVED lines=37> */
[----:B------:R-:W2:Y:S01]  /*1230*/  LDG.E R10, desc[UR8][R10.64+0x400] ;  /* 0x000400080a0a7981 */ /* 0x000ea2000c1e1900 */
[----:B------:R-:W-:-:S05]  /*1240*/  SHF.R.U32.HI R13, RZ, 0x3, R7 ;  /* 0x00000003ff0d7819 */ /* 0x000fca0000011607 */
[----:B------:R-:W-:-:S05]  /*1250*/  IMAD.WIDE.U32 R12, R13, 0x4, R4 ;  /* 0x000000040d0c7825 */ /* 0x000fca00078e0004 */
[----:B------:R0:W3:Y:S01]  /*1260*/  LDG.E R14, desc[UR8][R12.64+0x400] ;  /* 0x000400080c0e7981 */ /* 0x0000e2000c1e1900 */
[----:B------:R-:W-:-:S04]  /*1270*/  LOP3.LUT R15, R9, 0x1fc0, RZ, 0xc0, !PT ;  /* 0x00001fc0090f7812 */ /* 0x000fc800078ec0ff */
[----:B------:R-:W-:-:S05]  /*1280*/  LOP3.LUT R15, R15, 0x1c, R0, 0xf8, !PT ;  /* 0x0000001c0f0f7812 */ /* 0x000fca00078ef800 */
[----:B------:R-:W-:Y:S04]  /*1290*/  LDS R22, [R15+UR4] ;  /* 0x000000040f167984 */ /* 0x000fe80008000800 */
[----:B------:R-:W1:Y:S02]  /*12a0*/  LDS R17, [R15+UR4+0x20] ;  /* 0x000020040f117984 */ /* 0x000e640008000800 */
[----:B-1----:R-:W-:-:S04]  /*12b0*/  ISETP.GE.U32.AND P0, PT, R22, R17, PT ;  /* 0x000000111600720c */ /* 0x002fc80003f06070 */
[----:B------:R-:W-:-:S04]  /*12c0*/  SEL R16, R21, RZ, !P0 ;  /* 0x000000ff15107207 */ /* 0x000fc80004000000 */
[--C-:B------:R-:W-:Y:S01]  /*12d0*/  IADD3 R23, PT, PT, R16, R22, -R17.reuse ;  /* 0x0000001610177210 */ /* 0x100fe20007ffe811 */
[----:B------:R-:W-:Y:S01]  /*12e0*/  IMAD.IADD R22, R22, 0x1, R17 ;  /* 0x0000000116167824 */ /* 0x000fe200078e0211 */
[----:B------:R-:W-:-:S04]  /*12f0*/  LOP3.LUT R17, R8, 0x3fc0, RZ, 0xc0, !PT ;  /* 0x00003fc008117812 */ /* 0x000fc800078ec0ff */
[----:B------:R-:W-:Y:S01]  /*1300*/  ISETP.GE.U32.AND P1, PT, R22, R21, PT ;  /* 0x000000151600720c */ /* 0x000fe20003f26070 */
[----:B--2---:R-:W-:-:S05]  /*1310*/  IMAD.WIDE.U32 R10, R23, R10, RZ ;  /* 0x0000000a170a7225 */ /* 0x004fca00078e00ff */
[--C-:B------:R-:W-:Y:S02]  /*1320*/  SHF.R.U32.HI R23, RZ, UR6, R11.reuse ;  /* 0x00000006ff177c19 */ /* 0x100fe4000801160b */
[----:B------:R-:W-:-:S03]  /*1330*/  SHF.R.U64 R16, R10, UR6, R11 ;  /* 0x000000060a107c19 */ /* 0x000fc6000800120b */
[----:B------:R-:W-:Y:S02]  /*1340*/  IMAD R23, R23, UR7, RZ ;  /* 0x0000000717177c24 */ /* 0x000fe4000f8e02ff */
[----:B0-----:R-:W-:-:S04]  /*1350*/  IMAD.WIDE.U32 R12, R16, UR7, RZ ;  /* 0x00000007100c7c25 */ /* 0x001fc8000f8e00ff */
        /* <DEDUP_REMOVED lines=516> */
[----:B------:R-:W-:Y:S02]  /*33a0*/  ISETP.GE.U32.AND P1, PT, R14, R21, PT ;  /* 0x000000150e00720c */ /* 0x000fe40003f26070 */
[----:B------:R-:W-:Y:S01]  /*33b0*/  LOP3.LUT R8, R15, 0x7fc, R0, 0xf8, !PT ;  /* 0x000007fc0f087812 */ /* 0x000fe200078ef800 */
        /* <DEDUP_REMOVED lines=29> */
[----:B------:R-:W-:-:S05]  /*3590*/  LEA.HI R16, R13, R14, RZ, 0x1f ;  /* 0x0000000e0d107211 */ /* 0x000fca00078ff8ff */
        /* <DEDUP_REMOVED lines=35> */
[----:B------:R-:W-:Y:S01]  /*37d0*/  LEA.HI R9, R7, R12, RZ, 0x1f ;  /* 0x0000000c07097211 */ /* 0x000fe200078ff8ff */
[----:B------:R-:W-:Y:S01]  /*37e0*/  VIADD R7, R13, 0x1 ;  /* 0x000000010d077836 */ /* 0x000fe20000000000 */
[----:B------:R-:W-:-:S03]  /*37f0*/  SEL R11, R6, RZ, !P0 ;  /* 0x000000ff060b7207 */ /* 0x000fc60004000000 */
[----:B------:R-:W-:Y:S01]  /*3800*/  STS [R8+UR4], R9 ;  /* 0x0000000908007988 */ /* 0x000fe20008000804 */
[----:B------:R-:W-:Y:S01]  /*3810*/  LEA.HI R15, R10, R11, RZ, 0x1f ;  /* 0x0000000b0a0f7211 */ /* 0x000fe200078ff8ff */
[----:B------:R-:W-:-:S04]  /*3820*/  IMAD.WIDE.U32 R10, R13, 0x4, R4 ;  /* 0x000000040d0a7825 */ /* 0x000fc800078e0004 */
[----:B------:R-:W-:Y:S01]  /*3830*/  STS [R8+UR4+0x800], R15 ;  /* 0x0008000f08007988 */ /* 0x000fe20008000804 */
[----:B------:R-:W-:Y:S01]  /*3840*/  IMAD.WIDE.U32 R12, R7, 0x4, R4 ;  /* 0x00000004070c7825 */ /* 0x000fe200078e0004 */
[----:B------:R-:W-:Y:S06]  /*3850*/  BAR.SYNC.DEFER_BLOCKING 0x0 ;  /* 0x0000000000007b1d */ /* 0x000fec0000010000 */
[----:B------:R-:W2:Y:S04]  /*3860*/  LDG.E R10, desc[UR8][R10.64+0x8] ;  /* 0x000008080a0a7981 */ /* 0x000ea8000c1e1900 */
[----:B------:R-:W3:Y:S01]  /*3870*/  LDG.E R12, desc[UR8][R12.64+0x8] ;  /* 0x000008080c0c7981 */ /* 0x000ee2000c1e1900 */
[----:B------:R-:W-:Y:S01]  /*3880*/  SHF.R.U32.HI R19, RZ, 0xb, R19 ;  /* 0x0000000bff137819 */ /* 0x000fe20000011613 */
[----:B------:R-:W-:-:S02]  /*3890*/  IMAD.SHL.U32 R18, R18, 0x4, RZ ;  /* 0x0000000412127824 */ /* 0x000fc400078e00ff */
[----:B------:R-:W-:Y:S02]  /*38a0*/  LDS R20, [R0+UR4] ;  /* 0x0000000400147984 */ /* 0x000fe40008000800 */
[----:B------:R-:W-:Y:S01]  /*38b0*/  IMAD.WIDE.U32 R4, R19, 0x4, R4 ;  /* 0x0000000413047825 */ /* 0x000fe200078e0004 */
[----:B------:R-:W-:Y:S01]  /*38c0*/  LOP3.LUT R18, R18, 0x7ffffc, RZ, 0xc0, !PT ;  /* 0x007ffffc12127812 */ /* 0x000fe200078ec0ff */
[----:B------:R-:W0:Y:S04]  /*38d0*/  LDS R17, [R0+UR4+0x1000] ;  /* 0x0010000400117984 */ /* 0x000e280008000800 */
[----:B------:R-:W-:Y:S04]  /*38e0*/  LDS R7, [R0+UR4+0x2000] ;  /* 0x0020000400077984 */ /* 0x000fe80008000800 */
[----:B------:R-:W1:Y:S01]  /*38f0*/  LDS R16, [R0+UR4+0x3000] ;  /* 0x0030000400107984 */ /* 0x000e620008000800 */
[----:B0-----:R-:W-:-:S04]  /*3900*/  ISETP.GE.U32.AND P0, PT, R20, R17, PT ;  /* 0x000000111400720c */ /* 0x001fc80003f06070 */
[----:B------:R-:W-:Y:S02]  /*3910*/  SEL R9, R21, RZ, !P0 ;  /* 0x000000ff15097207 */ /* 0x000fe40004000000 */
[----:B-1----:R-:W-:Y:S02]  /*3920*/  ISETP.GE.U32.AND P1, PT, R7, R16, PT ;  /* 0x000000100700720c */ /* 0x002fe40003f26070 */
[--C-:B------:R-:W-:Y:S01]  /*3930*/  IADD3 R9, PT, PT, R9, R20, -R17.reuse ;  /* 0x0000001409097210 */ /* 0x100fe20007ffe811 */
[----:B------:R-:W-:Y:S01]  /*3940*/  IMAD.IADD R20, R20, 0x1, R17 ;  /* 0x0000000114147824 */ /* 0x000fe200078e0211 */
[----:B------:R-:W-:-:S04]  /*3950*/  SEL R8, R21, RZ, !P1 ;  /* 0x000000ff15087207 */ /* 0x000fc80004800000 */
[--C-:B------:R-:W-:Y:S01]  /*3960*/  IADD3 R15, PT, PT, R8, R7, -R16.reuse ;  /* 0x00000007080f7210 */ /* 0x100fe20007ffe810 */
[----:B------:R-:W-:Y:S01]  /*3970*/  IMAD.IADD R16, R7, 0x1, R16 ;  /* 0x0000000107107824 */ /* 0x000fe200078e0210 */
        /* <DEDUP_REMOVED lines=15> */
[----:B------:R-:W-:Y:S02]  /*3a70*/  IADD3 R17, P1, PT, RZ, -R12, RZ ;  /* 0x8000000cff117210 */ /* 0x000fe40007f3e0ff */
[----:B------:R-:W-:Y:S02]  /*3a80*/  SHF.R.U32.HI R15, RZ, UR5, R23 ;  /* 0x00000005ff0f7c19 */ /* 0x000fe40008011617 */
[----:B------:R-:W-:Y:S01]  /*3a90*/  SHF.R.U32.HI R12, RZ, UR5, R13 ;  /* 0x00000005ff0c7c19 */ /* 0x000fe2000801160d */
[----:B------:R-:W-:Y:S01]  /*3aa0*/  IMAD.WIDE.U32 R10, R17, R21, R10 ;  /* 0x00000015110a7225 */ /* 0x000fe200078e000a */
[----:B------:R-:W-:-:S02]  /*3ab0*/  IADD3 R22, P2, PT, RZ, -R14, RZ ;  /* 0x8000000eff167210 */ /* 0x000fc40007f5e0ff */
[----:B------:R-:W-:Y:S01]  /*3ac0*/  SEL R13, R21, RZ, P0 ;  /* 0x000000ff150d7207 */ /* 0x000fe20000000000 */
[----:B------:R-:W-:Y:S01]  /*3ad0*/  IMAD.X R14, RZ, RZ, ~R15, P1 ;  /* 0x000000ffff0e7224 */ /* 0x000fe200008e0e0f */
[-C--:B------:R-:W-:Y:S01]  /*3ae0*/  ISETP.GE.U32.AND P0, PT, R10, R21.reuse, PT ;  /* 0x000000150a00720c */ /* 0x080fe20003f06070 */
[----:B------:R-:W-:Y:S01]  /*3af0*/  IMAD.X R12, RZ, RZ, ~R12, P2 ;  /* 0x000000ffff0c7224 */ /* 0x000fe200010e0e0c */
[-C--:B------:R-:W-:Y:S01]  /*3b00*/  ISETP.GE.U32.AND P2, PT, R16, R21.reuse, PT ;  /* 0x000000151000720c */ /* 0x080fe20003f46070 */
[-C--:B------:R-:W-:Y:S02]  /*3b10*/  IMAD R15, R14, R21.reuse, RZ ;  /* 0x000000150e0f7224 */ /* 0x080fe400078e02ff */
[----:B------:R-:W-:-:S04]  /*3b20*/  IMAD.WIDE.U32 R8, R22, R21, R8 ;  /* 0x0000001516087225 */ /* 0x000fc800078e0008 */
[-C--:B------:R-:W-:Y:S01]  /*3b30*/  IMAD R17, R12, R21.reuse, RZ ;  /* 0x000000150c117224 */ /* 0x080fe200078e02ff */
[----:B------:R-:W-:Y:S01]  /*3b40*/  ISETP.GE.U32.AND P1, PT, R8, R21, PT ;  /* 0x000000150800720c */ /* 0x000fe20003f26070 */
[----:B------:R-:W-:Y:S02]  /*3b50*/  IMAD.IADD R11, R11, 0x1, R15 ;  /* 0x000000010b0b7824 */ /* 0x000fe400078e020f */
[----:B------:R-:W-:Y:S02]  /*3b60*/  IMAD.IADD R7, R9, 0x1, R17 ;  /* 0x0000000109077824 */ /* 0x000fe400078e0211 */
[----:B------:R-:W-:Y:S01]  /*3b70*/  IMAD.IADD R13, R20, 0x1, -R13 ;  /* 0x00000001140d7824 */ /* 0x000fe200078e0a0d */
[----:B------:R-:W-:Y:S02]  /*3b80*/  ISETP.GE.U32.AND.EX P0, PT, R11, RZ, PT, P0 ;  /* 0x000000ff0b00720c */ /* 0x000fe40003f06100 */
[----:B------:R-:W-:Y:S02]  /*3b90*/  ISETP.GE.U32.AND.EX P1, PT, R7, RZ, PT, P1 ;  /* 0x000000ff0700720c */ /* 0x000fe40003f26110 */
[----:B------:R-:W-:-:S02]  /*3ba0*/  LOP3.LUT R9, R13, 0x1, RZ, 0xc0, !PT ;  /* 0x000000010d097812 */ /* 0x000fc400078ec0ff */
[C---:B------:R-:W-:Y:S02]  /*3bb0*/  SEL R15, R21.reuse, RZ, P0 ;  /* 0x000000ff150f7207 */ /* 0x040fe40000000000 */
[----:B------:R-:W-:Y:S02]  /*3bc0*/  SEL R11, R21, RZ, P1 ;  /* 0x000000ff150b7207 */ /* 0x000fe40000800000 */
[----:B------:R-:W-:Y:S01]  /*3bd0*/  ISETP.NE.U32.AND P3, PT, R9, 0x1, PT ;  /* 0x000000010900780c */ /* 0x000fe20003f65070 */
[----:B------:R-:W-:Y:S01]  /*3be0*/  IMAD.IADD R14, R10, 0x1, -R15 ;  /* 0x000000010a0e7824 */ /* 0x000fe200078e0a0f */
[----:B------:R-:W-:Y:S01]  /*3bf0*/  SEL R7, R21, RZ, P2 ;  /* 0x000000ff15077207 */ /* 0x000fe20001000000 */
[----:B------:R-:W-:Y:S01]  /*3c00*/  IMAD.IADD R9, R8, 0x1, -R11 ;  /* 0x0000000108097824 */ /* 0x000fe200078e0a0b */
[----:B------:R-:W-:Y:S01]  /*3c10*/  SEL R12, R6, RZ, !P3 ;  /* 0x000000ff060c7207 */ /* 0x000fe20005800000 */
[----:B------:R-:W-:Y:S02]  /*3c20*/  IMAD.IADD R10, R10, 0x1, -R15 ;  /* 0x000000010a0a7824 */ /* 0x000fe400078e0a0f */
[----:B------:R-:W-:Y:S01]  /*3c30*/  IMAD.IADD R7, R16, 0x1, -R7 ;  /* 0x0000000110077824 */ /* 0x000fe200078e0a07 */
[----:B------:R-:W-:Y:S01]  /*3c40*/  LEA.HI R13, R13, R12, RZ, 0x1f ;  /* 0x0000000c0d0d7211 */ /* 0x000fe200078ff8ff */
[----:B------:R-:W-:Y:S01]  /*3c50*/  IMAD.IADD R11, R8, 0x1, -R11 ;  /* 0x00000001080b7824 */ /* 0x000fe200078e0a0b */
[----:B------:R-:W-:-:S02]  /*3c60*/  LOP3.LUT R12, R14, 0x1, RZ, 0xc0, !PT ;  /* 0x000000010e0c7812 */ /* 0x000fc400078ec0ff */
[----:B------:R-:W-:Y:S01]  /*3c70*/  LOP3.LUT R9, R9, 0x1, RZ, 0xc0, !PT ;  /* 0x0000000109097812 */ /* 0x000fe200078ec0ff */
[----:B------:R-:W-:Y:S01]  /*3c80*/  STS [R0+UR4], R13 ;  /* 0x0000000d00007988 */ /* 0x000fe20008000804 */
[----:B------:R-:W-:Y:S02]  /*3c90*/  LOP3.LUT R14, R7, 0x1, RZ, 0xc0, !PT ;  /* 0x00000001070e7812 */ /* 0x000fe400078ec0ff */
[----:B------:R-:W-:Y:S02]  /*3ca0*/  ISETP.NE.U32.AND P0, PT, R12, 0x1, PT ;  /* 0x000000010c00780c */ /* 0x000fe40003f05070 */
[----:B------:R-:W-:Y:S02]  /*3cb0*/  ISETP.NE.U32.AND P1, PT, R9, 0x1, PT ;  /* 0x000000010900780c */ /* 0x000fe40003f25070 */
[----:B------:R-:W-:Y:S02]  /*3cc0*/  ISETP.NE.U32.AND P2, PT, R14, 0x1, PT ;  /* 0x000000010e00780c */ /* 0x000fe40003f45070 */
[----:B------:R-:W-:-:S02]  /*3cd0*/  ISETP.NE.U32.AND.EX P0, PT, RZ, RZ, PT, P0 ;  /* 0x000000ffff00720c */ /* 0x000fc40003f05100 */
[----:B------:R-:W-:Y:S02]  /*3ce0*/  ISETP.NE.U32.AND.EX P1, PT, RZ, RZ, PT, P1 ;  /* 0x000000ffff00720c */ /* 0x000fe40003f25110 */
[C---:B------:R-:W-:Y:S02]  /*3cf0*/  SEL R9, R6.reuse, RZ, !P0 ;  /* 0x000000ff06097207 */ /* 0x040fe40004000000 */
[C---:B------:R-:W-:Y:S02]  /*3d00*/  SEL R12, R6.reuse, RZ, !P2 ;  /* 0x000000ff060c7207 */ /* 0x040fe40005000000 */
[----:B------:R-:W-:Y:S02]  /*3d10*/  SEL R14, R6, RZ, !P1 ;  /* 0x000000ff060e7207 */ /* 0x000fe40004800000 */
[----:B------:R-:W-:Y:S02]  /*3d20*/  LEA.HI R15, R10, R9, RZ, 0x1f ;  /* 0x000000090a0f7211 */ /* 0x000fe400078ff8ff */
[----:B------:R-:W-:-:S02]  /*3d30*/  LEA.HI R17, R7, R12, RZ, 0x1f ;  /* 0x0000000c07117211 */ /* 0x000fc400078ff8ff */
[----:B------:R-:W-:Y:S01]  /*3d40*/  LEA.HI R19, R11, R14, RZ, 0x1f ;  /* 0x0000000e0b137211 */ /* 0x000fe200078ff8ff */
[----:B------:R-:W-:Y:S01]  /*3d50*/  STS [R0+UR4+0x1000], R15 ;  /* 0x0010000f00007988 */ /* 0x000fe20008000804 */
[----:B------:R-:W-:-:S03]  /*3d60*/  IADD3 R8, P0, PT, R18, UR10, RZ ;  /* 0x0000000a12087c10 */ /* 0x000fc6000ff1e0ff */
[----:B------:R-:W-:Y:S02]  /*3d70*/  STS [R0+UR4+0x2000], R17 ;  /* 0x0020001100007988 */ /* 0x000fe40008000804 */
[----:B------:R-:W-:Y:S02]  /*3d80*/  IMAD.X R9, RZ, RZ, UR11, P0 ;  /* 0x0000000bff097e24 */ /* 0x000fe400080e06ff */
[----:B------:R-:W-:Y:S01]  /*3d90*/  STS [R0+UR4+0x3000], R19 ;  /* 0x0030001300007988 */ /* 0x000fe20008000804 */
[----:B------:R-:W-:Y:S06]  /*3da0*/  BAR.SYNC.DEFER_BLOCKING 0x0 ;  /* 0x0000000000007b1d */ /* 0x000fec0000010000 */
[----:B------:R0:W2:Y:S04]  /*3db0*/  LDG.E R8, desc[UR8][R8.64+0x4] ;  /* 0x0000040808087981 */ /* 0x0000a8000c1e1900 */
[----:B------:R2:W3:Y:S04]  /*3dc0*/  LDG.E R16, desc[UR8][R4.64+0x4] ;  /* 0x0000040804107981 */ /* 0x0004e8000c1e1900 */
[----:B------:R-:W-:Y:S04]  /*3dd0*/  LDS R14, [R0+UR4] ;  /* 0x00000004000e7984 */ /* 0x000fe80008000800 */
[----:B------:R-:W1:Y:S04]  /*3de0*/  LDS R11, [R0+UR4+0x2000] ;  /* 0x00200004000b7984 */ /* 0x000e680008000800 */
[----:B------:R-:W-:Y:S04]  /*3df0*/  LDS R10, [R0+UR4+0x1000] ;  /* 0x00100004000a7984 */ /* 0x000fe80008000800 */
[----:B------:R-:W4:Y:S01]  /*3e00*/  LDS R7, [R0+UR4+0x3000] ;  /* 0x0030000400077984 */ /* 0x000f220008000800 */
[----:B-1----:R-:W-:-:S04]  /*3e10*/  ISETP.GE.U32.AND P0, PT, R14, R11, PT ;  /* 0x0000000b0e00720c */ /* 0x002fc80003f06070 */
[C---:B------:R-:W-:Y:S02]  /*3e20*/  SEL R12, R21.reuse, RZ, !P0 ;  /* 0x000000ff150c7207 */ /* 0x040fe40004000000 */
[----:B----4-:R-:W-:Y:S02]  /*3e30*/  ISETP.GE.U32.AND P1, PT, R10, R7, PT ;  /* 0x000000070a00720c */ /* 0x010fe40003f26070 */
[--C-:B------:R-:W-:Y:S01]  /*3e40*/  IADD3 R13, PT, PT, R12, R14, -R11.reuse ;  /* 0x0000000e0c0d7210 */ /* 0x100fe20007ffe80b */
[----:B------:R-:W-:Y:S01]  /*3e50*/  IMAD.IADD R14, R14, 0x1, R11 ;  /* 0x000000010e0e7824 */ /* 0x000fe200078e020b */
[----:B------:R-:W-:-:S04]  /*3e60*/  SEL R15, R21, RZ, !P1 ;  /* 0x000000ff150f7207 */ /* 0x000fc80004800000 */
[--C-:B0-----:R-:W-:Y:S01]  /*3e70*/  IADD3 R9, PT, PT, R15, R10, -R7.reuse ;  /* 0x0000000a0f097210 */ /* 0x101fe20007ffe807 */
        /* <DEDUP_REMOVED lines=20> */
[----:B------:R-:W-:-:S03]  /*3fc0*/  IADD3 R13, P1, PT, RZ, -R16, RZ ;  /* 0x80000010ff0d7210 */ /* 0x000fc60007f3e0ff */
[----:B------:R-:W-:Y:S01]  /*3fd0*/  IMAD.X R16, RZ, RZ, ~R15, P0 ;  /* 0x000000ffff107224 */ /* 0x000fe200000e0e0f */
[-C--:B------:R-:W-:Y:S01]  /*3fe0*/  ISETP.GE.U32.AND P0, PT, R4, R21.reuse, PT ;  /* 0x000000150400720c */ /* 0x080fe20003f06070 */
[----:B------:R-:W-:Y:S02]  /*3ff0*/  IMAD.X R12, RZ, RZ, ~R12, P1 ;  /* 0x000000ffff0c7224 */ /* 0x000fe400008e0e0c */
[-C--:B------:R-:W-:Y:S02]  /*4000*/  IMAD R11, R16, R21.reuse, RZ ;  /* 0x00000015100b7224 */ /* 0x080fe400078e02ff */
[----:B------:R-:W-:-:S04]  /*4010*/  IMAD.WIDE.U32 R8, R13, R21, R8 ;  /* 0x000000150d087225 */ /* 0x000fc800078e0008 */
[-C--:B------:R-:W-:Y:S01]  /*4020*/  IMAD R13, R12, R21.reuse, RZ ;  /* 0x000000150c0d7224 */ /* 0x080fe200078e02ff */
[----:B------:R-:W-:Y:S01]  /*4030*/  ISETP.GE.U32.AND P1, PT, R8, R21, PT ;  /* 0x000000150800720c */ /* 0x000fe20003f26070 */
[----:B------:R-:W-:Y:S02]  /*4040*/  IMAD.IADD R5, R5, 0x1, R11 ;  /* 0x0000000105057824 */ /* 0x000fe400078e020b */
[----:B------:R-:W-:-:S03]  /*4050*/  IMAD.IADD R9, R9, 0x1, R13 ;  /* 0x0000000109097824 */ /* 0x000fc600078e020d */
[----:B------:R-:W-:Y:S02]  /*4060*/  ISETP.GE.U32.AND.EX P0, PT, R5, RZ, PT, P0 ;  /* 0x000000ff0500720c */ /* 0x000fe40003f06100 */
[----:B------:R-:W-:Y:S02]  /*4070*/  ISETP.GE.U32.AND.EX P1, PT, R9, RZ, PT, P1 ;  /* 0x000000ff0900720c */ /* 0x000fe40003f26110 */
[C---:B------:R-:W-:Y:S02]  /*4080*/  SEL R5, R21.reuse, RZ, P2 ;  /* 0x000000ff15057207 */ /* 0x040fe40001000000 */
[----:B------:R-:W-:Y:S02]  /*4090*/  ISETP.GE.U32.AND P2, PT, R10, R21, PT ;  /* 0x000000150a00720c */ /* 0x000fe40003f46070 */
[C---:B------:R-:W-:Y:S01]  /*40a0*/  SEL R13, R21.reuse, RZ, P0 ;  /* 0x000000ff150d7207 */ /* 0x040fe20000000000 */
[----:B------:R-:W-:Y:S01]  /*40b0*/  IMAD.IADD R5, R14, 0x1, -R5 ;  /* 0x000000010e057824 */ /* 0x000fe200078e0a05 */
[----:B------:R-:W-:-:S02]  /*40c0*/  SEL R11, R21, RZ, P1 ;  /* 0x000000ff150b7207 */ /* 0x000fc40000800000 */
[----:B------:R-:W-:Y:S01]  /*40d0*/  SEL R21, R21, RZ, P2 ;  /* 0x000000ff15157207 */ /* 0x000fe20001000000 */
[----:B------:R-:W-:Y:S01]  /*40e0*/  IMAD.IADD R7, R4, 0x1, -R13 ;  /* 0x0000000104077824 */ /* 0x000fe200078e0a0d */
[----:B------:R-:W-:Y:S01]  /*40f0*/  LOP3.LUT R12, R5, 0x1, RZ, 0xc0, !PT ;  /* 0x00000001050c7812 */ /* 0x000fe200078ec0ff */
[----:B------:R-:W-:Y:S02]  /*4100*/  IMAD.IADD R9, R8, 0x1, -R11 ;  /* 0x0000000108097824 */ /* 0x000fe400078e0a0b */
[----:B------:R-:W-:Y:S01]  /*4110*/  IMAD.IADD R21, R10, 0x1, -R21 ;  /* 0x000000010a157824 */ /* 0x000fe200078e0a15 */
[----:B------:R-:W-:Y:S02]  /*4120*/  LOP3.LUT R7, R7, 0x1, RZ, 0xc0, !PT ;  /* 0x0000000107077812 */ /* 0x000fe400078ec0ff */
[----:B------:R-:W-:Y:S02]  /*4130*/  LOP3.LUT R9, R9, 0x1, RZ, 0xc0, !PT ;  /* 0x0000000109097812 */ /* 0x000fe400078ec0ff */
[----:B------:R-:W-:-:S02]  /*4140*/  LOP3.LUT R10, R21, 0x1, RZ, 0xc0, !PT ;  /* 0x00000001150a7812 */ /* 0x000fc400078ec0ff */
[----:B------:R-:W-:Y:S01]  /*4150*/  ISETP.NE.U32.AND P0, PT, R7, 0x1, PT ;  /* 0x000000010700780c */ /* 0x000fe20003f05070 */
[----:B------:R-:W-:Y:S01]  /*4160*/  IMAD.IADD R7, R4, 0x1, -R13 ;  /* 0x0000000104077824 */ /* 0x000fe200078e0a0d */
[----:B------:R-:W-:Y:S01]  /*4170*/  ISETP.NE.U32.AND P1, PT, R9, 0x1, PT ;  /* 0x000000010900780c */ /* 0x000fe20003f25070 */
[----:B------:R-:W-:Y:S01]  /*4180*/  IMAD.IADD R9, R8, 0x1, -R11 ;  /* 0x0000000108097824 */ /* 0x000fe200078e0a0b */
[----:B------:R-:W-:Y:S02]  /*4190*/  ISETP.NE.U32.AND P3, PT, R12, 0x1, PT ;  /* 0x000000010c00780c */ /* 0x000fe40003f65070 */
[----:B------:R-:W-:Y:S02]  /*41a0*/  ISETP.NE.U32.AND P2, PT, R10, 0x1, PT ;  /* 0x000000010a00780c */ /* 0x000fe40003f45070 */
[----:B------:R-:W-:Y:S02]  /*41b0*/  ISETP.NE.U32.AND.EX P0, PT, RZ, RZ, PT, P0 ;  /* 0x000000ffff00720c */ /* 0x000fe40003f05100 */
[----:B------:R-:W-:-:S02]  /*41c0*/  ISETP.NE.U32.AND.EX P1, PT, RZ, RZ, PT, P1 ;  /* 0x000000ffff00720c */ /* 0x000fc40003f25110 */
[C---:B------:R-:W-:Y:S02]  /*41d0*/  SEL R4, R6.reuse, RZ, !P3 ;  /* 0x000000ff06047207 */ /* 0x040fe40005800000 */
[C---:B------:R-:W-:Y:S02]  /*41e0*/  SEL R8, R6.reuse, RZ, !P0 ;  /* 0x000000ff06087207 */ /* 0x040fe40004000000 */
[C---:B------:R-:W-:Y:S02]  /*41f0*/  SEL R10, R6.reuse, RZ, !P2 ;  /* 0x000000ff060a7207 */ /* 0x040fe40005000000 */
[----:B------:R-:W-:Y:S02]  /*4200*/  SEL R6, R6, RZ, !P1 ;  /* 0x000000ff06067207 */ /* 0x000fe40004800000 */
[----:B------:R-:W-:Y:S02]  /*4210*/  LEA.HI R5, R5, R4, RZ, 0x1f ;  /* 0x0000000405057211 */ /* 0x000fe400078ff8ff */
[----:B------:R-:W-:-:S02]  /*4220*/  LEA.HI R7, R7, R8, RZ, 0x1f ;  /* 0x0000000807077211 */ /* 0x000fc400078ff8ff */
[----:B------:R-:W-:Y:S01]  /*4230*/  LEA.HI R21, R21, R10, RZ, 0x1f ;  /* 0x0000000a15157211 */ /* 0x000fe200078ff8ff */
[----:B------:R-:W-:Y:S01]  /*4240*/  STS [R0+UR4], R5 ;  /* 0x0000000500007988 */ /* 0x000fe20008000804 */
[----:B------:R-:W-:-:S03]  /*4250*/  LEA.HI R9, R9, R6, RZ, 0x1f ;  /* 0x0000000609097211 */ /* 0x000fc600078ff8ff */
[----:B------:R-:W-:Y:S04]  /*4260*/  STS [R0+UR4+0x2000], R7 ;  /* 0x0020000700007988 */ /* 0x000fe80008000804 */
[----:B------:R-:W-:Y:S04]  /*4270*/  STS [R0+UR4+0x1000], R21 ;  /* 0x0010001500007988 */ /* 0x000fe80008000804 */
[----:B------:R-:W-:Y:S01]  /*4280*/  STS [R0+UR4+0x3000], R9 ;  /* 0x0030000900007988 */ /* 0x000fe20008000804 */
[----:B------:R-:W-:Y:S06]  /*4290*/  BAR.SYNC.DEFER_BLOCKING 0x0 ;  /* 0x0000000000007b1d */ /* 0x000fec0000010000 */
[----:B------:R-:W0:Y:S04]  /*42a0*/  LDS R11, [R0+UR4] ;  /* 0x00000004000b7984 */ /* 0x000e280008000800 */
[----:B------:R-:W1:Y:S04]  /*42b0*/  LDS R13, [R0+UR4+0x1000] ;  /* 0x00100004000d7984 */ /* 0x000e680008000800 */
[----:B------:R-:W2:Y:S04]  /*42c0*/  LDS R15, [R0+UR4+0x2000] ;  /* 0x00200004000f7984 */ /* 0x000ea80008000800 */
[----:B------:R-:W3:Y:S04]  /*42d0*/  LDS R17, [R0+UR4+0x3000] ;  /* 0x0030000400117984 */ /* 0x000ee80008000800 */
[----:B0-----:R-:W-:Y:S04]  /*42e0*/  STG.E desc[UR8][R2.64], R11 ;  /* 0x0000000b02007986 */ /* 0x001fe8000c101908 */
[----:B-1----:R-:W-:Y:S04]  /*42f0*/  STG.E desc[UR8][R2.64+0x1000], R13 ;  /* 0x0010000d02007986 */ /* 0x002fe8000c101908 */
[----:B--2---:R-:W-:Y:S04]  /*4300*/  STG.E desc[UR8][R2.64+0x2000], R15 ;  /* 0x0020000f02007986 */ /* 0x004fe8000c101908 */
[----:B---3--:R-:W-:Y:S01]  /*4310*/  STG.E desc[UR8][R2.64+0x3000], R17 ;  /* 0x0030001102007986 */ /* 0x008fe2000c101908 */
[----:B------:R-:W-:Y:S05]  /*4320*/  EXIT ;  /* 0x000000000000794d */ /* 0x000fea0003800000 */
.L_x_1:
        /* <DEDUP_REMOVED lines=13> */
.L_x_30:


//--------------------- .text._Z16GSBasedINTTInnerILj1ELj8192EEvPjjjiS0_ --------------------------
	.section	.text._Z16GSBasedINTTInnerILj1ELj8192EEvPjjjiS0_,"ax",@progbits
	.align	128
        .global         _Z16GSBasedINTTInnerILj1ELj8192EEvPjjjiS0_
        .type           _Z16GSBasedINTTInnerILj1ELj8192EEvPjjjiS0_,@function
        .size           _Z16GSBasedINTTInnerILj1ELj8192EEvPjjjiS0_,(.L_x_31 - _Z16GSBasedINTTInnerILj1ELj8192EEvPjjjiS0_)
        .other          _Z16GSBasedINTTInnerILj1ELj8192EEvPjjjiS0_,@"STO_CUDA_ENTRY STV_DEFAULT"
_Z16GSBasedINTTInnerILj1ELj8192EEvPjjjiS0_:
.text._Z16GSBasedINTTInnerILj1ELj8192EEvPjjjiS0_:
[----:B------:R-:W-:Y:S01]  /*0000*/  LDC R1, c[0x0][0x37c] ;  /* 0x0000df00ff017b82 */ /* 0x000fe20000000800 */
[----:B------:R-:W0:Y:S07]  /*0010*/  S2R R0, SR_CTAID.X ;  /* 0x0000000000007919 */ /* 0x000e2e0000002500 */
[----:B------:R-:W1:Y:S01]  /*0020*/  LDC.64 R2, c[0x0][0x380] ;  /* 0x0000e000ff027b82 */ /* 0x000e620000000a00 */
[----:B------:R-:W2:Y:S01]  /*0030*/  LDCU.64 UR6, c[0x0][0x358] ;  /* 0x00006b00ff0677ac */ /* 0x000ea20008000a00 */
[----:B------:R-:W3:Y:S01]  /*0040*/  S2R R5, SR_TID.X ;  /* 0x0000000000057919 */ /* 0x000ee20000002100 */
[----:B------:R-:W4:Y:S05]  /*0050*/  LDCU UR4, c[0x0][0x390] ;  /* 0x00007200ff0477ac */ /* 0x000f2a0008000800 */
[----:B------:R-:W5:Y:S01]  /*0060*/  LDC.64 R6, c[0x0][0x398] ;  /* 0x0000e600ff067b82 */ /* 0x000f620000000a00 */
[----:B0-----:R-:W-:-:S05]  /*0070*/  IMAD.SHL.U32 R0, R0, 0x400, RZ ;  /* 0x0000040000007824 */ /* 0x001fca00078e00ff */
[----:B---3--:R-:W-:Y:S02]  /*0080*/  LOP3.LUT R4, R0, R5, RZ, 0xfc, !PT ;  /* 0x0000000500047212 */ /* 0x008fe400078efcff */
[----:B------:R-:W-:-:S04]  /*0090*/  SHF.R.S32.HI R5, RZ, 0x1f, R0 ;  /* 0x0000001fff057819 */ /* 0x000fc80000011400 */
[----:B------:R-:W-:-:S04]  /*00a0*/  LEA.HI R5, R5, R4, RZ, 0xc ;  /* 0x0000000405057211 */ /* 0x000fc800078f60ff */
[----:B------:R-:W-:-:S05]  /*00b0*/  LOP3.LUT R9, R5, 0xfffff000, RZ, 0xc0, !PT ;  /* 0xfffff00005097812 */ /* 0x000fca00078ec0ff */
[----:B------:R-:W-:-:S04]  /*00c0*/  IMAD.IADD R9, R4, 0x1, R9 ;  /* 0x0000000104097824 */ /* 0x000fc800078e0209 */
[----:B-1----:R-:W-:Y:S01]  /*00d0*/  IMAD.WIDE R2, R9, 0x4, R2 ;  /* 0x0000000409027825 */ /* 0x002fe200078e0202 */
[----:B------:R-:W-:-:S04]  /*00e0*/  SHF.R.S32.HI R5, RZ, 0xc, R5 ;  /* 0x0000000cff057819 */ /* 0x000fc80000011405 */
[----:B--2---:R-:W2:Y:S04]  /*00f0*/  LDG.E R9, desc[UR6][R2.64] ;  /* 0x0000000602097981 */ /* 0x004ea8000c1e1900 */
[----:B------:R-:W2:Y:S01]  /*0100*/  LDG.E R0, desc[UR6][R2.64+0x4000] ;  /* 0x0040000602007981 */ /* 0x000ea2000c1e1900 */
[----:B-----5:R-:W-:Y:S02]  /*0110*/  IMAD.WIDE R6, R5, 0x4, R6 ;  /* 0x0000000405067825 */ /* 0x020fe400078e0206 */
[----:B------:R-:W0:Y:S04]  /*0120*/  LDC.64 R4, c[0x0][0x388] ;  /* 0x0000e200ff047b82 */ /* 0x000e280000000a00 */
[----:B------:R-:W3:Y:S01]  /*0130*/  LDG.E R6, desc[UR6][R6.64+0x4] ;  /* 0x0000040606067981 */ /* 0x000ee2000c1e1900 */
[----:B----4-:R-:W-:-:S02]  /*0140*/  UIADD3 UR5, UPT, UPT, UR4, -0x2, URZ ;  /* 0xfffffffe04057890 */ /* 0x010fc4000fffe0ff */
[----:B------:R-:W-:Y:S01]  /*0150*/  UIADD3 UR4, UPT, UPT, UR4, 0x2, URZ ;  /* 0x0000000204047890 */ /* 0x000fe2000fffe0ff */
[----:B--2---:R-:W-:-:S04]  /*0160*/  ISETP.GE.U32.AND P0, PT, R9, R0, PT ;  /* 0x000000000900720c */ /* 0x004fc80003f06070 */
[----:B0-----:R-:W-:-:S04]  /*0170*/  SEL R8, R4, RZ, !P0 ;  /* 0x000000ff04087207 */ /* 0x001fc80004000000 */
[--C-:B------:R-:W-:Y:S01]  /*0180*/  IADD3 R11, PT, PT, R8, R9, -R0.reuse ;  /* 0x00000009080b7210 */ /* 0x100fe20007ffe800 */
[----:B------:R-:W-:-:S04]  /*0190*/  IMAD.IADD R9, R9, 0x1, R0 ;  /* 0x0000000109097824 */ /* 0x000fc800078e0200 */
[----:B---3--:R-:W-:Y:S01]  /*01a0*/  IMAD.WIDE.U32 R10, R11, R6, RZ ;  /* 0x000000060b0a7225 */ /* 0x008fe200078e00ff */
[----:B------:R-:W-:-:S04]  /*01b0*/  ISETP.GE.U32.AND P1, PT, R9, R4, PT ;  /* 0x000000040900720c */ /* 0x000fc80003f26070 */
[--C-:B------:R-:W-:Y:S02]  /*01c0*/  SHF.R.U32.HI R12, RZ, UR5, R11.reuse ;  /* 0x00000005ff0c7c19 */ /* 0x100fe4000801160b */
[----:B------:R-:W-:Y:S02]  /*01d0*/  SHF.R.U64 R8, R10, UR5, R11 ;  /* 0x000000050a087c19 */ /* 0x000fe4000800120b */
[----:B------:R-:W-:Y:S01]  /*01e0*/  SEL R0, R4, RZ, P1 ;  /* 0x000000ff04007207 */ /* 0x000fe20000800000 */
[-C--:B------:R-:W-:Y:S02]  /*01f0*/  IMAD R13, R12, R5.reuse, RZ ;  /* 0x000000050c0d7224 */ /* 0x080fe400078e02ff */
[----:B------:R-:W-:-:S04]  /*0200*/  IMAD.WIDE.U32 R6, R8, R5, RZ ;  /* 0x0000000508067225 */ /* 0x000fc800078e00ff */
[----:B------:R-:W-:Y:S02]  /*0210*/  IMAD.IADD R5, R7, 0x1, R13 ;  /* 0x0000000107057824 */ /* 0x000fe400078e020d */
[----:B------:R-:W-:-:S03]  /*0220*/  IMAD.IADD R0, R9, 0x1, -R0 ;  /* 0x0000000109007824 */ /* 0x000fc600078e0a00 */
        /* <DEDUP_REMOVED lines=11> */
[C---:B------:R-:W-:Y:S01]  /*02e0*/  SEL R7, R4.reuse, RZ, P0 ;  /* 0x000000ff04077207 */ /* 0x040fe20000000000 */
[----:B------:R-:W-:-:S04]  /*02f0*/  VIADD R4, R4, 0x1 ;  /* 0x0000000104047836 */ /* 0x000fc80000000000 */
[C-C-:B------:R-:W-:Y:S01]  /*0300*/  IMAD.IADD R5, R6.reuse, 0x1, -R7.reuse ;  /* 0x0000000106057824 */ /* 0x140fe200078e0a07 */
[----:B------:R-:W-:Y:S01]  /*0310*/  SHF.R.U32.HI R4, RZ, 0x1, R4 ;  /* 0x00000001ff047819 */ /* 0x000fe20000011604 */
[----:B------:R-:W-:-:S03]  /*0320*/  IMAD.IADD R6, R6, 0x1, -R7 ;  /* 0x0000000106067824 */ /* 0x000fc600078e0a07 */
[----:B------:R-:W-:-:S04]  /*0330*/  LOP3.LUT R5, R5, 0x1, RZ, 0xc0, !PT ;  /* 0x0000000105057812 */ /* 0x000fc800078ec0ff */
[----:B------:R-:W-:Y:S02]  /*0340*/  ISETP.NE.U32.AND P0, PT, R5, 0x1, PT ;  /* 0x000000010500780c */ /* 0x000fe40003f05070 */
[----:B------:R-:W-:Y:S02]  /*0350*/  SEL R5, R4, RZ, !P1 ;  /* 0x000000ff04057207 */ /* 0x000fe40004800000 */
[----:B------:R-:W-:Y:S02]  /*0360*/  ISETP.NE.U32.AND.EX P0, PT, RZ, RZ, PT, P0 ;  /* 0x000000ffff00720c */ /* 0x000fe40003f05100 */
[----:B------:R-:W-:Y:S02]  /*0370*/  LEA.HI R5, R0, R5, RZ, 0x1f ;  /* 0x0000000500057211 */ /* 0x000fe400078ff8ff */
[----:B------:R-:W-:-:S03]  /*0380*/  SEL R7, R4, RZ, !P0 ;  /* 0x000000ff04077207 */ /* 0x000fc60004000000 */
[----:B------:R-:W-:Y:S01]  /*0390*/  STG.E desc[UR6][R2.64], R5 ;  /* 0x0000000502007986 */ /* 0x000fe2000c101906 */
[----:B------:R-:W-:-:S05]  /*03a0*/  LEA.HI R7, R6, R7, RZ, 0x1f ;  /* 0x0000000706077211 */ /* 0x000fca00078ff8ff */
[----:B------:R-:W-:Y:S01]  /*03b0*/  STG.E desc[UR6][R2.64+0x4000], R7 ;  /* 0x0040000702007986 */ /* 0x000fe2000c101906 */
[----:B------:R-:W-:Y:S05]  /*03c0*/  EXIT ;  /* 0x000000000000794d */ /* 0x000fea0003800000 */
.L_x_2:
        /* <DEDUP_REMOVED lines=11> */
.L_x_31:


//--------------------- .text._Z22GSBasedINTTInnerSingleILj2ELj8192EEvPjjjiS0_ --------------------------
	.section	.text._Z22GSBasedINTTInnerSingleILj2ELj8192EEvPjjjiS0_,"ax",@progbits
	.align	128
        .global         _Z22GSBasedINTTInnerSingleILj2ELj8192EEvPjjjiS0_
        .type           _Z22GSBasedINTTInnerSingleILj2ELj8192EEvPjjjiS0_,@function
        .size           _Z22GSBasedINTTInnerSingleILj2ELj8192EEvPjjjiS0_,(.L_x_32 - _Z22GSBasedINTTInnerSingleILj2ELj8192EEvPjjjiS0_)
        .other          _Z22GSBasedINTTInnerSingleILj2ELj8192EEvPjjjiS0_,@"STO_CUDA_ENTRY STV_DEFAULT"
_Z22GSBasedINTTInnerSingleILj2ELj8192EEvPjjjiS0_:
.text._Z22GSBasedINTTInnerSingleILj2ELj8192EEvPjjjiS0_:
        /* <DEDUP_REMOVED lines=1075> */
.L_x_3:
        /* <DEDUP_REMOVED lines=13> */
.L_x_32:


//--------------------- .text._Z16GSBasedINTTInnerILj1ELj16384EEvPjjjiS0_ --------------------------
	.section	.text._Z16GSBasedINTTInnerILj1ELj16384EEvPjjjiS0_,"ax",@progbits
	.align	128
        .global         _Z16GSBasedINTTInnerILj1ELj16384EEvPjjjiS0_
        .type           _Z16GSBasedINTTInnerILj1ELj16384EEvPjjjiS0_,@function
        .size           _Z16GSBasedINTTInnerILj1ELj16384EEvPjjjiS0_,(.L_x_33 - _Z16GSBasedINTTInnerILj1ELj16384EEvPjjjiS0_)
        .other          _Z16GSBasedINTTInnerILj1ELj16384EEvPjjjiS0_,@"STO_CUDA_ENTRY STV_DEFAULT"
_Z16GSBasedINTTInnerILj1ELj16384EEvPjjjiS0_:
.text._Z16GSBasedINTTInnerILj1ELj16384EEvPjjjiS0_:
        /* <DEDUP_REMOVED lines=61> */
.L_x_4:
        /* <DEDUP_REMOVED lines=11> */
.L_x_33:


//--------------------- .text._Z16GSBasedINTTInnerILj2ELj16384EEvPjjjiS0_ --------------------------
	.section	.text._Z16GSBasedINTTInnerILj2ELj16384EEvPjjjiS0_,"ax",@progbits
	.align	128
        .global         _Z16GSBasedINTTInnerILj2ELj16384EEvPjjjiS0_
        .type           _Z16GSBasedINTTInnerILj2ELj16384EEvPjjjiS0_,@function
        .size           _Z16GSBasedINTTInnerILj2ELj16384EEvPjjjiS0_,(.L_x_34 - _Z16GSBasedINTTInnerILj2ELj16384EEvPjjjiS0_)
        .other          _Z16GSBasedINTTInnerILj2ELj16384EEvPjjjiS0_,@"STO_CUDA_ENTRY STV_DEFAULT"
_Z16GSBasedINTTInnerILj2ELj16384EEvPjjjiS0_:
.text._Z16GSBasedINTTInnerILj2ELj16384EEvPjjjiS0_:
        /* <DEDUP_REMOVED lines=61> */
.L_x_5:
        /* <DEDUP_REMOVED lines=11> */
.L_x_34:


//--------------------- .text._Z22GSBasedINTTInnerSingleILj4ELj16384EEvPjjjiS0_ --------------------------
	.section	.text._Z22GSBasedINTTInnerSingleILj4ELj16384EEvPjjjiS0_,"ax",@progbits
	.align	128
        .global         _Z22GSBasedINTTInnerSingleILj4ELj16384EEvPjjjiS0_
        .type           _Z22GSBasedINTTInnerSingleILj4ELj16384EEvPjjjiS0_,@function
        .size           _Z22GSBasedINTTInnerSingleILj4ELj16384EEvPjjjiS0_,(.L_x_35 - _Z22GSBasedINTTInnerSingleILj4ELj16384EEvPjjjiS0_)
        .other          _Z22GSBasedINTTInnerSingleILj4ELj16384EEvPjjjiS0_,@"STO_CUDA_ENTRY STV_DEFAULT"
_Z22GSBasedINTTInnerSingleILj4ELj16384EEvPjjjiS0_:
.text._Z22GSBasedINTTInnerSingleILj4ELj16384EEvPjjjiS0_:
        /* <DEDUP_REMOVED lines=1075> */
.L_x_6:
        /* <DEDUP_REMOVED lines=13> */
.L_x_35:


//--------------------- .text._Z16GSBasedINTTInnerILj1ELj32768EEvPjjjiS0_ --------------------------
	.section	.text._Z16GSBasedINTTInnerILj1ELj32768EEvPjjjiS0_,"ax",@progbits
	.align	128
        .global         _Z16GSBasedINTTInnerILj1ELj32768EEvPjjjiS0_
        .type           _Z16GSBasedINTTInnerILj1ELj32768EEvPjjjiS0_,@function
        .size           _Z16GSBasedINTTInnerILj1ELj32768EEvPjjjiS0_,(.L_x_36 - _Z16GSBasedINTTInnerILj1ELj32768EEvPjjjiS0_)
        .other          _Z16GSBasedINTTInnerILj1ELj32768EEvPjjjiS0_,@"STO_CUDA_ENTRY STV_DEFAULT"
_Z16GSBasedINTTInnerILj1ELj32768EEvPjjjiS0_:
.text._Z16GSBasedINTTInnerILj1ELj32768EEvPjjjiS0_:
        /* <DEDUP_REMOVED lines=61> */
.L_x_7:
        /* <DEDUP_REMOVED lines=11> */
.L_x_36:


//--------------------- .text._Z16GSBasedINTTInnerILj2ELj32768EEvPjjjiS0_ --------------------------
	.section	.text._Z16GSBasedINTTInnerILj2ELj32768EEvPjjjiS0_,"ax",@progbits
	.align	128
        .global         _Z16GSBasedINTTInnerILj2ELj32768EEvPjjjiS0_
        .type           _Z16GSBasedINTTInnerILj2ELj32768EEvPjjjiS0_,@function
        .size           _Z16GSBasedINTTInnerILj2ELj32768EEvPjjjiS0_,(.L_x_37 - _Z16GSBasedINTTInnerILj2ELj32768EEvPjjjiS0_)
        .other          _Z16GSBasedINTTInnerILj2ELj32768EEvPjjjiS0_,@"STO_CUDA_ENTRY STV_DEFAULT"
_Z16GSBasedINTTInnerILj2ELj32768EEvPjjjiS0_:
.text._Z16GSBasedINTTInnerILj2ELj32768EEvPjjjiS0_:
        /* <DEDUP_REMOVED lines=61> */
.L_x_8:
        /* <DEDUP_REMOVED lines=11> */
.L_x_37:


//--------------------- .text._Z16GSBasedINTTInnerILj4ELj32768EEvPjjjiS0_ --------------------------
	.section	.text._Z16GSBasedINTTInnerILj4ELj32768EEvPjjjiS0_,"ax",@progbits
	.align	128
        .global         _Z16GSBasedINTTInnerILj4ELj32768EEvPjjjiS0_
        .type           _Z16GSBasedINTTInnerILj4ELj32768EEvPjjjiS0_,@function
        .size           _Z16GSBasedINTTInnerILj4ELj32768EEvPjjjiS0_,(.L_x_38 - _Z16GSBasedINTTInnerILj4ELj32768EEvPjjjiS0_)
        .other          _Z16GSBasedINTTInnerILj4ELj32768EEvPjjjiS0_,@"STO_CUDA_ENTRY STV_DEFAULT"
_Z16GSBasedINTTInnerILj4ELj32768EEvPjjjiS0_:
.text._Z16GSBasedINTTInnerILj4ELj32768EEvPjjjiS0_:
        /* <DEDUP_REMOVED lines=61> */
.L_x_9:
        /* <DEDUP_REMOVED lines=11> */
.L_x_38:


//--------------------- .text._Z22GSBasedINTTInnerSingleILj8ELj32768EEvPjjjiS0_ --------------------------
	.section	.text._Z22GSBasedINTTInnerSingleILj8ELj32768EEvPjjjiS0_,"ax",@progbits
	.align	128
        .global         _Z22GSBasedINTTInnerSingleILj8ELj32768EEvPjjjiS0_
        .type           _Z22GSBasedINTTInnerSingleILj8ELj32768EEvPjjjiS0_,@function
        .size           _Z22GSBasedINTTInnerSingleILj8ELj32768EEvPjjjiS0_,(.L_x_39 - _Z22GSBasedINTTInnerSingleILj8ELj32768EEvPjjjiS0_)
        .other          _Z22GSBasedINTTInnerSingleILj8ELj32768EEvPjjjiS0_,@"STO_CUDA_ENTRY STV_DEFAULT"
_Z22GSBasedINTTInnerSingleILj8ELj32768EEvPjjjiS0_:
.text._Z22GSBasedINTTInnerSingleILj8ELj32768EEvPjjjiS0_:
        /* <DEDUP_REMOVED lines=1075> */
.L_x_10:
        /* <DEDUP_REMOVED lines=13> */
.L_x_39:


//--------------------- .text._Z16GSBasedINTTInnerILj1ELj65536EEvPjjjiS0_ --------------------------
	.section	.text._Z16GSBasedINTTInnerILj1ELj65536EEvPjjjiS0_,"ax",@progbits
	.align	128
        .global         _Z16GSBasedINTTInnerILj1ELj65536EEvPjjjiS0_
        .type           _Z16GSBasedINTTInnerILj1ELj65536EEvPjjjiS0_,@function
        .size           _Z16GSBasedINTTInnerILj1ELj65536EEvPjjjiS0_,(.L_x_40 - _Z16GSBasedINTTInnerILj1ELj65536EEvPjjjiS0_)
        .other          _Z16GSBasedINTTInnerILj1ELj65536EEvPjjjiS0_,@"STO_CUDA_ENTRY STV_DEFAULT"
_Z16GSBasedINTTInnerILj1ELj65536EEvPjjjiS0_:
.text._Z16GSBasedINTTInnerILj1ELj65536EEvPjjjiS0_:
        /* <DEDUP_REMOVED lines=61> */
.L_x_11:
        /* <DEDUP_REMOVED lines=11> */
.L_x_40:


//--------------------- .text._Z16GSBasedINTTInnerILj2ELj65536EEvPjjjiS0_ --------------------------
	.section	.text._Z16GSBasedINTTInnerILj2ELj65536EEvPjjjiS0_,"ax",@progbits
	.align	128
        .global         _Z16GSBasedINTTInnerILj2ELj65536EEvPjjjiS0_
        .type           _Z16GSBasedINTTInnerILj2ELj65536EEvPjjjiS0_,@function
        .size           _Z16GSBasedINTTInnerILj2ELj65536EEvPjjjiS0_,(.L_x_41 - _Z16GSBasedINTTInnerILj2ELj65536EEvPjjjiS0_)
        .other          _Z16GSBasedINTTInnerILj2ELj65536EEvPjjjiS0_,@"STO_CUDA_ENTRY STV_DEFAULT"
_Z16GSBasedINTTInnerILj2ELj65536EEvPjjjiS0_:
.text._Z16GSBasedINTTInnerILj2ELj65536EEvPjjjiS0_:
        /* <DEDUP_REMOVED lines=61> */
.L_x_12:
        /* <DEDUP_REMOVED lines=11> */
.L_x_41:


//--------------------- .text._Z16GSBasedINTTInnerILj4ELj65536EEvPjjjiS0_ --------------------------
	.section	.text._Z16GSBasedINTTInnerILj4ELj65536EEvPjjjiS0_,"ax",@progbits
	.align	128
        .global         _Z16GSBasedINTTInnerILj4ELj65536EEvPjjjiS0_
        .type           _Z16GSBasedINTTInnerILj4ELj65536EEvPjjjiS0_,@function
        .size           _Z16GSBasedINTTInnerILj4ELj65536EEvPjjjiS0_,(.L_x_42 - _Z16GSBasedINTTInnerILj4ELj65536EEvPjjjiS0_)
        .other          _Z16GSBasedINTTInnerILj4ELj65536EEvPjjjiS0_,@"STO_CUDA_ENTRY STV_DEFAULT"
_Z16GSBasedINTTInnerILj4ELj65536EEvPjjjiS0_:
.text._Z16GSBasedINTTInnerILj4ELj65536EEvPjjjiS0_:
        /* <DEDUP_REMOVED lines=61> */
.L_x_13:
        /* <DEDUP_REMOVED lines=11> */
.L_x_42:


//--------------------- .text._Z16GSBasedINTTInnerILj8ELj65536EEvPjjjiS0_ --------------------------
	.section	.text._Z16GSBasedINTTInnerILj8ELj65536EEvPjjjiS0_,"ax",@progbits
	.align	128
        .global         _Z16GSBasedINTTInnerILj8ELj65536EEvPjjjiS0_
        .type           _Z16GSBasedINTTInnerILj8ELj65536EEvPjjjiS0_,@function
        .size           _Z16GSBasedINTTInnerILj8ELj65536EEvPjjjiS0_,(.L_x_43 - _Z16GSBasedINTTInnerILj8ELj65536EEvPjjjiS0_)
        .other          _Z16GSBasedINTTInnerILj8ELj65536EEvPjjjiS0_,@"STO_CUDA_ENTRY STV_DEFAULT"
_Z16GSBasedINTTInnerILj8ELj65536EEvPjjjiS0_:
.text._Z16GSBasedINTTInnerILj8ELj65536EEvPjjjiS0_:
        /* <DEDUP_REMOVED lines=61> */
.L_x_14:
        /* <DEDUP_REMOVED lines=11> */
.L_x_43:


//--------------------- .text._Z22GSBasedINTTInnerSingleILj16ELj65536EEvPjjjiS0_ --------------------------
	.section	.text._Z22GSBasedINTTInnerSingleILj16ELj65536EEvPjjjiS0_,"ax",@progbits
	.align	128
        .global         _Z22GSBasedINTTInnerSingleILj16ELj65536EEvPjjjiS0_
        .type           _Z22GSBasedINTTInnerSingleILj16ELj65536EEvPjjjiS0_,@function
        .size           _Z22GSBasedINTTInnerSingleILj16ELj65536EEvPjjjiS0_,(.L_x_44 - _Z22GSBasedINTTInnerSingleILj16ELj65536EEvPjjjiS0_)
        .other          _Z22GSBasedINTTInnerSingleILj16ELj65536EEvPjjjiS0_,@"STO_CUDA_ENTRY STV_DEFAULT"
_Z22GSBasedINTTInnerSingleILj16ELj65536EEvPjjjiS0_:
.text._Z22GSBasedINTTInnerSingleILj16ELj65536EEvPjjjiS0_:
        /* <DEDUP_REMOVED lines=1075> */
.L_x_15:
        /* <DEDUP_REMOVED lines=13> */
.L_x_44:


//--------------------- .text._Z21CTBasedNTTInnerSingleILj1ELj2048EEvPjjjiS0_ --------------------------
	.section	.text._Z21CTBasedNTTInnerSingleILj1ELj2048EEvPjjjiS0_,"ax",@progbits
	.align	128
        .global         _Z21CTBasedNTTInnerSingleILj1ELj2048EEvPjjjiS0_
        .type           _Z21CTBasedNTTInnerSingleILj1ELj2048EEvPjjjiS0_,@function
        .size           _Z21CTBasedNTTInnerSingleILj1ELj2048EEvPjjjiS0_,(.L_x_45 - _Z21CTBasedNTTInnerSingleILj1ELj2048EEvPjjjiS0_)
        .other          _Z21CTBasedNTTInnerSingleILj1ELj2048EEvPjjjiS0_,@"STO_CUDA_ENTRY STV_DEFAULT"
_Z21CTBasedNTTInnerSingleILj1ELj2048EEvPjjjiS0_:
.text._Z21CTBasedNTTInnerSingleILj1ELj2048EEvPjjjiS0_:
[----:B------:R-:W-:Y:S01]  /*0000*/  LDC R1, c[0x0][0x37c] ;  /* 0x0000df00ff017b82 */ /* 0x000fe20000000800 */
[----:B------:R-:W0:Y:S07]  /*0010*/  S2R R4, SR_CTAID.X ;  /* 0x0000000000047919 */ /* 0x000e2e0000002500 */
[----:B------:R-:W1:Y:S01]  /*0020*/  LDC.64 R2, c[0x0][0x380] ;  /* 0x0000e000ff027b82 */ /* 0x000e620000000a00 */
[----:B------:R-:W2:Y:S01]  /*0030*/  LDCU.64 UR8, c[0x0][0x358] ;  /* 0x00006b00ff0877ac */ /* 0x000ea20008000a00 */
[----:B------:R-:W3:Y:S01]  /*0040*/  S2R R9, SR_TID.X ;  /* 0x0000000000097919 */ /* 0x000ee20000002100 */
[----:B------:R-:W4:Y:S05]  /*0050*/  LDCU UR5, c[0x0][0x390] ;  /* 0x00007200ff0577ac */ /* 0x000f2a0008000800 */
[----:B------:R-:W5:Y:S08]  /*0060*/  LDC.64 R6, c[0x0][0x398] ;  /* 0x0000e600ff067b82 */ /* 0x000f700000000a00 */
[----:B------:R-:W4:Y:S01]  /*0070*/  S2UR UR6, SR_CgaCtaId ;  /* 0x00000000000679c3 */ /* 0x000f220000008800 */
[----:B------:R-:W-:Y:S01]  /*0080*/  UMOV UR4, 0x400 ;  /* 0x0000040000047882 */ /* 0x000fe20000000000 */
[----:B------:R-:W4:Y:S01]  /*0090*/  LDCU.64 UR10, c[0x0][0x398] ;  /* 0x00007300ff0a77ac */ /* 0x000f220008000a00 */
[----:B0-----:R-:W-:-:S05]  /*00a0*/  IMAD.SHL.U32 R0, R4, 0x800, RZ ;  /* 0x0000080004007824 */ /* 0x001fca00078e00ff */
[----:B---3--:R-:W-:-:S05]  /*00b0*/  LOP3.LUT R5, R9, R0, RZ, 0xfc, !PT ;  /* 0x0000000009057212 */ /* 0x008fca00078efcff */
[----:B------:R-:W-:Y:S02]  /*00c0*/  IMAD R11, R4, -0x400, R5 ;  /* 0xfffffc00040b7824 */ /* 0x000fe400078e0205 */
[----:B-1----:R-:W-:Y:S02]  /*00d0*/  IMAD.WIDE.U32 R2, R5, 0x4, R2 ;  /* 0x0000000405027825 */ /* 0x002fe400078e0002 */
[----:B------:R-:W0:Y:S01]  /*00e0*/  LDC.64 R4, c[0x0][0x388] ;  /* 0x0000e200ff047b82 */ /* 0x000e220000000a00 */
[----:B------:R-:W-:Y:S02]  /*00f0*/  SHF.R.U32.HI R15, RZ, 0xa, R11 ;  /* 0x0000000aff0f7819 */ /* 0x000fe4000001160b */
[----:B--2---:R-:W2:Y:S03]  /*0100*/  LDG.E R12, desc[UR8][R2.64+0x1000] ;  /* 0x00100008020c7981 */ /* 0x004ea6000c1e1900 */
[----:B-----5:R-:W-:Y:S01]  /*0110*/  IMAD.WIDE.U32 R14, R15, 0x4, R6 ;  /* 0x000000040f0e7825 */ /* 0x020fe200078e0006 */
[----:B------:R-:W3:Y:S04]  /*0120*/  LDG.E R0, desc[UR8][R2.64] ;  /* 0x0000000802007981 */ /* 0x000ee8000c1e1900 */
[----:B------:R-:W2:Y:S01]  /*0130*/  LDG.E R13, desc[UR8][R14.64+0x4] ;  /* 0x000004080e0d7981 */ /* 0x000ea2000c1e1900 */
[----:B----4-:R-:W-:-:S02]  /*0140*/  UIADD3 UR7, UPT, UPT, UR5, -0x2, URZ ;  /* 0xfffffffe05077890 */ /* 0x010fc4000fffe0ff */
[----:B------:R-:W-:Y:S02]  /*0150*/  UIADD3 UR5, UPT, UPT, UR5, 0x2, URZ ;  /* 0x0000000205057890 */ /* 0x000fe4000fffe0ff */
[----:B------:R-:W-:Y:S01]  /*0160*/  ULEA UR4, UR6, UR4, 0x18 ;  /* 0x0000000406047291 */ /* 0x000fe2000f8ec0ff */
[----:B--2---:R-:W-:-:S05]  /*0170*/  IMAD.WIDE.U32 R12, R12, R13, RZ ;  /* 0x0000000d0c0c7225 */ /* 0x004fca00078e00ff */
[--C-:B------:R-:W-:Y:S02]  /*0180*/  SHF.R.U32.HI R8, RZ, UR7, R13.reuse ;  /* 0x00000007ff087c19 */ /* 0x100fe4000801160d */
[----:B------:R-:W-:-:S03]  /*0190*/  SHF.R.U64 R16, R12, UR7, R13 ;  /* 0x000000070c107c19 */ /* 0x000fc6000800120d */
[-C--:B0-----:R-:W-:Y:S02]  /*01a0*/  IMAD R19, R8, R5.reuse, RZ ;  /* 0x0000000508137224 */ /* 0x081fe400078e02ff */
[----:B------:R-:W-:-:S04]  /*01b0*/  IMAD.WIDE.U32 R16, R16, R5, RZ ;  /* 0x0000000510107225 */ /* 0x000fc800078e00ff */
        /* <DEDUP_REMOVED lines=11> */
[----:B------:R-:W-:-:S04]  /*0270*/  IMAD.IADD R13, R12, 0x1, -R13 ;  /* 0x000000010c0d7824 */ /* 0x000fc800078e0a0d */
[C---:B---3--:R-:W-:Y:S01]  /*0280*/  IMAD.IADD R15, R0.reuse, 0x1, R13 ;  /* 0x00000001000f7824 */ /* 0x048fe200078e020d */
[----:B------:R-:W-:-:S04]  /*0290*/  ISETP.GE.U32.AND P1, PT, R0, R13, PT ;  /* 0x0000000d0000720c */ /* 0x000fc80003f26070 */
[----:B------:R-:W-:Y:S02]  /*02a0*/  ISETP.GE.U32.AND P0, PT, R15, R4, PT ;  /* 0x000000040f00720c */ /* 0x000fe40003f06070 */
[C---:B------:R-:W-:Y:S02]  /*02b0*/  SEL R10, R4.reuse, RZ, !P1 ;  /* 0x000000ff040a7207 */ /* 0x040fe40004800000 */
[----:B------:R-:W-:Y:S02]  /*02c0*/  SEL R8, R4, RZ, P0 ;  /* 0x000000ff04087207 */ /* 0x000fe40000000000 */
[----:B------:R-:W-:Y:S02]  /*02d0*/  IADD3 R19, PT, PT, R10, R0, -R13 ;  /* 0x000000000a137210 */ /* 0x000fe40007ffe80d */
[----:B------:R-:W-:Y:S01]  /*02e0*/  LEA R0, R9, UR4, 0x2 ;  /* 0x0000000409007c11 */ /* 0x000fe2000f8e10ff */
[----:B------:R-:W-:-:S04]  /*02f0*/  IMAD.IADD R15, R15, 0x1, -R8 ;  /* 0x000000010f0f7824 */ /* 0x000fc800078e0a08 */
[----:B------:R-:W-:Y:S04]  /*0300*/  STS [R0+0x1000], R19 ;  /* 0x0010001300007388 */ /* 0x000fe80000000800 */
[----:B------:R-:W-:Y:S01]  /*0310*/  STS [R0], R15 ;  /* 0x0000000f00007388 */ /* 0x000fe20000000800 */
[----:B------:R-:W-:-:S05]  /*0320*/  SHF.R.U32.HI R17, RZ, 0x9, R11 ;  /* 0x00000009ff117819 */ /* 0x000fca000001160b */
[----:B------:R-:W-:Y:S01]  /*0330*/  IMAD.WIDE.U32 R16, R17, 0x4, R6 ;  /* 0x0000000411107825 */ /* 0x000fe200078e0006 */
[----:B------:R-:W-:Y:S06]  /*0340*/  BAR.SYNC.DEFER_BLOCKING 0x0 ;  /* 0x0000000000007b1d */ /* 0x000fec0000010000 */
[----:B------:R-:W2:Y:S01]  /*0350*/  LDG.E R12, desc[UR8][R16.64+0x8] ;  /* 0x00000808100c7981 */ /* 0x000ea2000c1e1900 */
[----:B------:R-:W-:-:S05]  /*0360*/  IMAD.SHL.U32 R8, R9, 0x2, RZ ;  /* 0x0000000209087824 */ /* 0x000fca00078e00ff */
[----:B------:R-:W-:-:S04]  /*0370*/  LOP3.LUT R10, R8, 0x400, RZ, 0xc0, !PT ;  /* 0x00000400080a7812 */ /* 0x000fc800078ec0ff */
[----:B------:R-:W-:-:S04]  /*0380*/  LOP3.LUT R10, R10, 0x1ff, R9, 0xf8, !PT ;  /* 0x000001ff0a0a7812 */ /* 0x000fc800078ef809 */
[----:B------:R-:W-:-:S05]  /*0390*/  LEA R14, R10, UR4, 0x2 ;  /* 0x000000040a0e7c11 */ /* 0x000fca000f8e10ff */
[----:B------:R-:W2:Y:S02]  /*03a0*/  LDS R13, [R14+0x800] ;  /* 0x000800000e0d7984 */ /* 0x000ea40000000800 */
[----:B--2---:R-:W-:-:S05]  /*03b0*/  IMAD.WIDE.U32 R12, R13, R12, RZ ;  /* 0x0000000c0d0c7225 */ /* 0x004fca00078e00ff */
[--C-:B------:R-:W-:Y:S02]  /*03c0*/  SHF.R.U32.HI R10, RZ, UR7, R13.reuse ;  /* 0x00000007ff0a7c19 */ /* 0x100fe4000801160d */
[----:B------:R-:W-:-:S03]  /*03d0*/  SHF.R.U64 R18, R12, UR7, R13 ;  /* 0x000000070c127c19 */ /* 0x000fc6000800120d */
[-C--:B------:R-:W-:Y:S02]  /*03e0*/  IMAD R15, R10, R5.reuse, RZ ;  /* 0x000000050a0f7224 */ /* 0x080fe400078e02ff */
[----:B------:R-:W-:Y:S01]  /*03f0*/  IMAD.WIDE.U32 R18, R18, R5, RZ ;  /* 0x0000000512127225 */ /* 0x000fe200078e00ff */
[----:B------:R-:W0:Y:S03]  /*0400*/  LDS R10, [R14] ;  /* 0x000000000e0a7984 */ /* 0x000e260000000800 */
        /* <DEDUP_REMOVED lines=12> */
[C---:B0-----:R-:W-:Y:S01]  /*04d0*/  IMAD.IADD R15, R10.reuse, 0x1, R13 ;  /* 0x000000010a0f7824 */ /* 0x041fe200078e020d */
[----:B------:R-:W-:-:S04]  /*04e0*/  ISETP.GE.U32.AND P1, PT, R10, R13, PT ;  /* 0x0000000d0a00720c */ /* 0x000fc80003f26070 */
[----:B------:R-:W-:Y:S02]  /*04f0*/  ISETP.GE.U32.AND P0, PT, R15, R4, PT ;  /* 0x000000040f00720c */ /* 0x000fe40003f06070 */
[C---:B------:R-:W-:Y:S02]  /*0500*/  SEL R16, R4.reuse, RZ, !P1 ;  /* 0x000000ff04107207 */ /* 0x040fe40004800000 */
[----:B------:R-:W-:Y:S02]  /*0510*/  SEL R12, R4, RZ, P0 ;  /* 0x000000ff040c7207 */ /* 0x000fe40000000000 */
[----:B------:R-:W-:-:S03]  /*0520*/  IADD3 R19, PT, PT, R16, R10, -R13 ;  /* 0x0000000a10137210 */ /* 0x000fc60007ffe80d */
[----:B------:R-:W-:Y:S02]  /*0530*/  IMAD.IADD R15, R15, 0x1, -R12 ;  /* 0x000000010f0f7824 */ /* 0x000fe400078e0a0c */
[----:B------:R-:W-:Y:S04]  /*0540*/  STS [R14+0x800], R19 ;  /* 0x000800130e007388 */ /* 0x000fe80000000800 */
[----:B------:R-:W-:Y:S01]  /*0550*/  STS [R14], R15 ;  /* 0x0000000f0e007388 */ /* 0x000fe20000000800 */
[----:B------:R-:W-:-:S05]  /*0560*/  SHF.R.U32.HI R17, RZ, 0x8, R11 ;  /* 0x00000008ff117819 */ /* 0x000fca000001160b */
[----:B------:R-:W-:Y:S01]  /*0570*/  IMAD.WIDE.U32 R16, R17, 0x4, R6 ;  /* 0x0000000411107825 */ /* 0x000fe200078e0006 */
[----:B------:R-:W-:Y:S06]  /*0580*/  BAR.SYNC.DEFER_BLOCKING 0x0 ;  /* 0x0000000000007b1d */ /* 0x000fec0000010000 */
[----:B------:R-:W2:Y:S01]  /*0590*/  LDG.E R12, desc[UR8][R16.64+0x10] ;  /* 0x00001008100c7981 */ /* 0x000ea2000c1e1900 */
[----:B------:R-:W-:-:S04]  /*05a0*/  LOP3.LUT R10, R8, 0x600, RZ, 0xc0, !PT ;  /* 0x00000600080a7812 */ /* 0x000fc800078ec0ff */
[----:B------:R-:W-:-:S04]  /*05b0*/  LOP3.LUT R10, R10, 0xff, R9, 0xf8, !PT ;  /* 0x000000ff0a0a7812 */ /* 0x000fc800078ef809 */
[----:B------:R-:W-:-:S05]  /*05c0*/  LEA R10, R10, UR4, 0x2 ;  /* 0x000000040a0a7c11 */ /* 0x000fca000f8e10ff */
[----:B------:R-:W2:Y:S04]  /*05d0*/  LDS R13, [R10+0x400] ;  /* 0x000400000a0d7984 */ /* 0x000ea80000000800 */
[----:B------:R-:W0:Y:S01]  /*05e0*/  LDS R14, [R10] ;  /* 0x000000000a0e7984 */ /* 0x000e220000000800 */
[----:B--2---:R-:W-:-:S05]  /*05f0*/  IMAD.WIDE.U32 R12, R13, R12, RZ ;  /* 0x0000000c0d0c7225 */ /* 0x004fca00078e00ff */
[--C-:B------:R-:W-:Y:S02]  /*0600*/  SHF.R.U32.HI R20, RZ, UR7, R13.reuse ;  /* 0x00000007ff147c19 */ /* 0x100fe4000801160d */
[----:B------:R-:W-:-:S03]  /*0610*/  SHF.R.U64 R18, R12, UR7, R13 ;  /* 0x000000070c127c19 */ /* 0x000fc6000800120d */
[-C--:B------:R-:W-:Y:S02]  /*0620*/  IMAD R21, R20, R5.reuse, RZ ;  /* 0x0000000514157224 */ /* 0x080fe400078e02ff */
        /* <DEDUP_REMOVED lines=197> */
[----:B------:R-:W-:Y:S01]  /*1280*/  LOP3.LUT R12, R11, 0xfffffffc, RZ, 0xc0, !PT ;  /* 0xfffffffc0b0c7812 */ /* 0x000fe200078ec0ff */
[----:B------:R-:W-:Y:S03]  /*1290*/  BAR.SYNC.DEFER_BLOCKING 0x0 ;  /* 0x0000000000007b1d */ /* 0x000fe60000010000 */
[----:B------:R-:W-:-:S05]  /*12a0*/  IADD3 R12, P2, PT, R12, UR10, RZ ;  /* 0x0000000a0c0c7c10 */ /* 0x000fca000ff5e0ff */
[----:B------:R-:W-:-:S05]  /*12b0*/  IMAD.X R13, RZ, RZ, UR11, P2 ;  /* 0x0000000bff0d7e24 */ /* 0x000fca00090e06ff */
        /* <DEDUP_REMOVED lines=67> */
[----:B------:R-:W-:Y:S01]  /*16f0*/  IMAD.WIDE R12, R11, 0x4, R6 ;  /* 0x000000040b0c7825 */ /* 0x000fe200078e0206 */
[----:B------:R-:W-:Y:S06]  /*1700*/  BAR.SYNC.DEFER_BLOCKING 0x0 ;  /* 0x0000000000007b1d */ /* 0x000fec0000010000 */
[----:B------:R-:W2:Y:S01]  /*1710*/  LDG.E R10, desc[UR8][R12.64+0x1000] ;  /* 0x001000080c0a7981 */ /* 0x000ea2000c1e1900 */
[----:B------:R-:W-:-:S05]  /*1720*/  IMAD R9, R9, 0x4, R0 ;  /* 0x0000000409097824 */ /* 0x000fca00078e0200 */
[----:B------:R-:W2:Y:S02]  /*1730*/  LDS.64 R6, [R9] ;  /* 0x0000000009067984 */ /* 0x000ea40000000a00 */
        /* <DEDUP_REMOVED lines=17> */
[C---:B------:R-:W-:Y:S01]  /*1850*/  IMAD.IADD R5, R6.reuse, 0x1, R11 ;  /* 0x0000000106057824 */ /* 0x040fe200078e020b */
[----:B------:R-:W-:-:S04]  /*1860*/  ISETP.GE.U32.AND P1, PT, R6, R11, PT ;  /* 0x0000000b0600720c */ /* 0x000fc80003f26070 */
[----:B------:R-:W-:Y:S02]  /*1870*/  ISETP.GE.U32.AND P0, PT, R5, R4, PT ;  /* 0x000000040500720c */ /* 0x000fe40003f06070 */
[C---:B------:R-:W-:Y:S02]  /*1880*/  SEL R7, R4.reuse, RZ, !P1 ;  /* 0x000000ff04077207 */ /* 0x040fe40004800000 */
[----:B------:R-:W-:Y:S02]  /*1890*/  SEL R4, R4, RZ, P0 ;  /* 0x000000ff04047207 */ /* 0x000fe40000000000 */
[----:B------:R-:W-:-:S03]  /*18a0*/  IADD3 R11, PT, PT, R7, R6, -R11 ;  /* 0x00000006070b7210 */ /* 0x000fc60007ffe80b */
[----:B------:R-:W-:-:S05]  /*18b0*/  IMAD.IADD R10, R5, 0x1, -R4 ;  /* 0x00000001050a7824 */ /* 0x000fca00078e0a04 */
[----:B------:R-:W-:Y:S01]  /*18c0*/  STS.64 [R9], R10 ;  /* 0x0000000a09007388 */ /* 0x000fe20000000a00 */
[----:B------:R-:W-:Y:S06]  /*18d0*/  BAR.SYNC.DEFER_BLOCKING 0x0 ;  /* 0x0000000000007b1d */ /* 0x000fec0000010000 */
[----:B------:R-:W0:Y:S04]  /*18e0*/  LDS R5, [R0] ;  /* 0x0000000000057984 */ /* 0x000e280000000800 */
[----:B------:R-:W1:Y:S04]  /*18f0*/  LDS R7, [R0+0x1000] ;  /* 0x0010000000077984 */ /* 0x000e680000000800 */
[----:B0-----:R-:W-:Y:S04]  /*1900*/  STG.E desc[UR8][R2.64], R5 ;  /* 0x0000000502007986 */ /* 0x001fe8000c101908 */
[----:B-1----:R-:W-:Y:S01]  /*1910*/  STG.E desc[UR8][R2.64+0x1000], R7 ;  /* 0x0010000702007986 */ /* 0x002fe2000c101908 */
[----:B------:R-:W-:Y:S05]  /*1920*/  EXIT ;  /* 0x000000000000794d */ /* 0x000fea0003800000 */
.L_x_16:
        /* <DEDUP_REMOVED lines=13> */
.L_x_45:


//--------------------- .text._Z21CTBasedNTTInnerSingleILj1ELj4096EEvPjjjiS0_ --------------------------
	.section	.text._Z21CTBasedNTTInnerSingleILj1ELj4096EEvPjjjiS0_,"ax",@progbits
	.align	128
        .global         _Z21CTBasedNTTInnerSingleILj1ELj4096EEvPjjjiS0_
        .type           _Z21CTBasedNTTInnerSingleILj1ELj4096EEvPjjjiS0_,@function
        .size           _Z21CTBasedNTTInnerSingleILj1ELj4096EEvPjjjiS0_,(.L_x_46 - _Z21CTBasedNTTInnerSingleILj1ELj4096EEvPjjjiS0_)
        .other          _Z21CTBasedNTTInnerSingleILj1ELj4096EEvPjjjiS0_,@"STO_CUDA_ENTRY STV_DEFAULT"
_Z21CTBasedNTTInnerSingleILj1ELj4096EEvPjjjiS0_:
.text._Z21CTBasedNTTInnerSingleILj1ELj4096EEvPjjjiS0_:
[----:B------:R-:W-:Y:S01]  /*0000*/  LDC R1, c[0x0][0x37c] ;  /* 0x0000df00ff017b82 */ /* 0x000fe20000000800 */
[----:B------:R-:W0:Y:S07]  /*0010*/  S2R R14, SR_CTAID.X ;  /* 0x00000000000e7919 */ /* 0x000e2e0000002500 */
[----:B------:R-:W1:Y:S01]  /*0020*/  LDC.64 R2, c[0x0][0x380] ;  /* 0x0000e000ff027b82 */ /* 0x000e620000000a00 */
[----:B------:R-:W2:Y:S01]  /*0030*/  LDCU.64 UR10, c[0x0][0x398] ;  /* 0x00007300ff0a77ac */ /* 0x000ea20008000a00 */
[----:B------:R-:W3:Y:S01]  /*0040*/  S2R R9, SR_TID.X ;  /* 0x0000000000097919 */ /* 0x000ee20000002100 */
[----:B------:R-:W4:Y:S05]  /*0050*/  LDCU.64 UR8, c[0x0][0x358] ;  /* 0x00006b00ff0877ac */ /* 0x000f2a0008000a00 */
[----:B------:R-:W5:Y:S01]  /*0060*/  LDC.64 R6, c[0x0][0x398] ;  /* 0x0000e600ff067b82 */ /* 0x000f620000000a00 */
[----:B------:R-:W1:Y:S01]  /*0070*/  LDCU UR5, c[0x0][0x390] ;  /* 0x00007200ff0577ac */ /* 0x000e620008000800 */
[C---:B0-----:R-:W-:Y:S01]  /*0080*/  IMAD.SHL.U32 R4, R14.reuse, 0x4, RZ ;  /* 0x000000040e047824 */ /* 0x041fe200078e00ff */
[C---:B------:R-:W-:Y:S01]  /*0090*/  LOP3.LUT R17, R14.reuse, 0x1fffff, RZ, 0xc0, !PT ;  /* 0x001fffff0e117812 */ /* 0x040fe200078ec0ff */
[----:B------:R-:W-:-:S03]  /*00a0*/  IMAD.SHL.U32 R0, R14, 0x1000, RZ ;  /* 0x000010000e007824 */ /* 0x000fc600078e00ff */
[----:B------:R-:W-:Y:S01]  /*00b0*/  LOP3.LUT R4, R4, 0x7ffffc, RZ, 0xc0, !PT ;  /* 0x007ffffc04047812 */ /* 0x000fe200078ec0ff */
[----:B-----5:R-:W-:Y:S01]  /*00c0*/  IMAD.WIDE.U32 R16, R17, 0x4, R6 ;  /* 0x0000000411107825 */ /* 0x020fe200078e0006 */
[----:B---3--:R-:W-:Y:S02]  /*00d0*/  LOP3.LUT R5, R9, R0, RZ, 0xfc, !PT ;  /* 0x0000000009057212 */ /* 0x008fe400078efcff */
[----:B--2---:R-:W-:Y:S02]  /*00e0*/  IADD3 R18, P0, PT, R4, UR10, RZ ;  /* 0x0000000a04127c10 */ /* 0x004fe4000ff1e0ff */
[----:B----4-:R-:W2:Y:S01]  /*00f0*/  LDG.E R11, desc[UR8][R16.64+0x4] ;  /* 0x00000408100b7981 */ /* 0x010ea2000c1e1900 */
[----:B-1----:R-:W-:Y:S02]  /*0100*/  IMAD.WIDE.U32 R2, R5, 0x4, R2 ;  /* 0x0000000405027825 */ /* 0x002fe400078e0002 */
[----:B------:R-:W0:Y:S02]  /*0110*/  LDC.64 R4, c[0x0][0x388] ;  /* 0x0000e200ff047b82 */ /* 0x000e240000000a00 */
[----:B------:R-:W-:Y:S01]  /*0120*/  IMAD.X R19, RZ, RZ, UR11, P0 ;  /* 0x0000000bff137e24 */ /* 0x000fe200080e06ff */
[----:B------:R-:W3:Y:S04]  /*0130*/  LDG.E R12, desc[UR8][R2.64+0x2000] ;  /* 0x00200008020c7981 */ /* 0x000ee8000c1e1900 */
[----:B------:R-:W3:Y:S04]  /*0140*/  LDG.E R13, desc[UR8][R18.64+0x4] ;  /* 0x00000408120d7981 */ /* 0x000ee8000c1e1900 */
[----:B------:R-:W2:Y:S04]  /*0150*/  LDG.E R10, desc[UR8][R2.64+0x3000] ;  /* 0x00300008020a7981 */ /* 0x000ea8000c1e1900 */
[----:B------:R-:W4:Y:S04]  /*0160*/  LDG.E R0, desc[UR8][R2.64] ;  /* 0x0000000802007981 */ /* 0x000f28000c1e1900 */
[----:B------:R-:W5:Y:S01]  /*0170*/  LDG.E R8, desc[UR8][R2.64+0x1000] ;  /* 0x0010000802087981 */ /* 0x000f62000c1e1900 */
[----:B------:R-:W-:-:S02]  /*0180*/  UIADD3 UR7, UPT, UPT, UR5, -0x2, URZ ;  /* 0xfffffffe05077890 */ /* 0x000fc4000fffe0ff */
[----:B------:R-:W-:Y:S01]  /*0190*/  UIADD3 UR5, UPT, UPT, UR5, 0x2, URZ ;  /* 0x0000000205057890 */ /* 0x000fe2000fffe0ff */
[----:B------:R-:W1:Y:S01]  /*01a0*/  S2UR UR6, SR_CgaCtaId ;  /* 0x00000000000679c3 */ /* 0x000e620000008800 */
[----:B------:R-:W-:Y:S01]  /*01b0*/  UMOV UR4, 0x400 ;  /* 0x0000040000047882 */ /* 0x000fe20000000000 */
[----:B------:R-:W-:Y:S01]  /*01c0*/  IMAD.SHL.U32 R14, R14, 0x800, RZ ;  /* 0x000008000e0e7824 */ /* 0x000fe200078e00ff */
[----:B-1----:R-:W-:-:S04]  /*01d0*/  ULEA UR4, UR6, UR4, 0x18 ;  /* 0x0000000406047291 */ /* 0x002fc8000f8ec0ff */
[----:B------:R-:W-:Y:S01]  /*01e0*/  SHF.R.U32.HI R23, RZ, 0xa, R14 ;  /* 0x0000000aff177819 */ /* 0x000fe2000001160e */
[----:B---3--:R-:W-:-:S04]  /*01f0*/  IMAD.WIDE.U32 R12, R12, R13, RZ ;  /* 0x0000000d0c0c7225 */ /* 0x008fc800078e00ff */
[----:B--2---:R-:W-:Y:S01]  /*0200*/  IMAD.WIDE.U32 R10, R10, R11, RZ ;  /* 0x0000000b0a0a7225 */ /* 0x004fe200078e00ff */
[--C-:B------:R-:W-:Y:S02]  /*0210*/  SHF.R.U32.HI R22, RZ, UR7, R13.reuse ;  /* 0x00000007ff167c19 */ /* 0x100fe4000801160d */
[----:B------:R-:W-:Y:S02]  /*0220*/  SHF.R.U64 R18, R12, UR7, R13 ;  /* 0x000000070c127c19 */ /* 0x000fe4000800120d */
[--C-:B------:R-:W-:Y:S01]  /*0230*/  SHF.R.U32.HI R20, RZ, UR7, R11.reuse ;  /* 0x00000007ff147c19 */ /* 0x100fe2000801160b */
[-C--:B0-----:R-:W-:Y:S01]  /*0240*/  IMAD R15, R22, R5.reuse, RZ ;  /* 0x00000005160f7224 */ /* 0x081fe200078e02ff */
[----:B------:R-:W-:Y:S01]  /*0250*/  SHF.R.U64 R16, R10, UR7, R11 ;  /* 0x000000070a107c19 */ /* 0x000fe2000800120b */
[----:B------:R-:W-:-:S04]  /*0260*/  IMAD.WIDE.U32 R18, R18, R5, RZ ;  /* 0x0000000512127225 */ /* 0x000fc800078e00ff */
[----:B------:R-:W-:Y:S02]  /*0270*/  IMAD.IADD R19, R19, 0x1, R15 ;  /* 0x0000000113137824 */ /* 0x000fe400078e020f */
[-C--:B------:R-:W-:Y:S02]  /*0280*/  IMAD R21, R20, R5.reuse, RZ ;  /* 0x0000000514157224 */ /* 0x080fe400078e02ff */
[----:B------:R-:W-:Y:S01]  /*0290*/  IMAD.WIDE.U32 R16, R16, R5, RZ ;  /* 0x0000000510107225 */ /* 0x000fe200078e00ff */
[----:B------:R-:W-:-:S03]  /*02a0*/  SHF.R.U64 R18, R18, UR5, R19 ;  /* 0x0000000512127c19 */ /* 0x000fc60008001213 */
[----:B------:R-:W-:Y:S01]  /*02b0*/  IMAD.IADD R15, R17, 0x1, R21 ;  /* 0x00000001110f7824 */ /* 0x000fe200078e0215 */
[----:B------:R-:W-:Y:S02]  /*02c0*/  SHF.R.U32.HI R17, RZ, UR5, R19 ;  /* 0x00000005ff117c19 */ /* 0x000fe40008011613 */
[----:B------:R-:W-:Y:S02]  /*02d0*/  IADD3 R19, P0, PT, RZ, -R18, RZ ;  /* 0x80000012ff137210 */ /* 0x000fe40007f1e0ff */
[--C-:B------:R-:W-:Y:S02]  /*02e0*/  SHF.R.U64 R16, R16, UR5, R15.reuse ;  /* 0x0000000510107c19 */ /* 0x100fe4000800120f */
[----:B------:R-:W-:Y:S01]  /*02f0*/  SHF.R.U32.HI R15, RZ, UR5, R15 ;  /* 0x00000005ff0f7c19 */ /* 0x000fe2000801160f */
[----:B------:R-:W-:Y:S02]  /*0300*/  IMAD.X R17, RZ, RZ, ~R17, P0 ;  /* 0x000000ffff117224 */ /* 0x000fe400000e0e11 */
[----:B------:R-:W-:Y:S01]  /*0310*/  IMAD.WIDE.U32 R12, R19, R4, R12 ;  /* 0x00000004130c7225 */ /* 0x000fe200078e000c */
[----:B------:R-:W-:-:S03]  /*0320*/  IADD3 R19, P0, PT, RZ, -R16, RZ ;  /* 0x80000010ff137210 */ /* 0x000fc60007f1e0ff */
[-C--:B------:R-:W-:Y:S02]  /*0330*/  IMAD R17, R17, R4.reuse, RZ ;  /* 0x0000000411117224 */ /* 0x080fe400078e02ff */
[----:B------:R-:W-:Y:S01]  /*0340*/  IMAD.X R15, RZ, RZ, ~R15, P0 ;  /* 0x000000ffff0f7224 */ /* 0x000fe200000e0e0f */
[-C--:B------:R-:W-:Y:S01]  /*0350*/  ISETP.GE.U32.AND P0, PT, R12, R4.reuse, PT ;  /* 0x000000040c00720c */ /* 0x080fe20003f06070 */
[----:B------:R-:W-:Y:S02]  /*0360*/  IMAD.IADD R13, R13, 0x1, R17 ;  /* 0x000000010d0d7824 */ /* 0x000fe400078e0211 */
[----:B------:R-:W-:-:S04]  /*0370*/  IMAD.WIDE.U32 R10, R19, R4, R10 ;  /* 0x00000004130a7225 */ /* 0x000fc800078e000a */
[-C--:B------:R-:W-:Y:S01]  /*0380*/  IMAD R15, R15, R4.reuse, RZ ;  /* 0x000000040f0f7224 */ /* 0x080fe200078e02ff */
[----:B------:R-:W-:Y:S02]  /*0390*/  ISETP.GE.U32.AND.EX P0, PT, R13, RZ, PT, P0 ;  /* 0x000000ff0d00720c */ /* 0x000fe40003f06100 */
[----:B------:R-:W-:Y:S01]  /*03a0*/  ISETP.GE.U32.AND P1, PT, R10, R4, PT ;  /* 0x000000040a00720c */ /* 0x000fe20003f26070 */
[----:B------:R-:W-:Y:S01]  /*03b0*/  IMAD.IADD R11, R11, 0x1, R15 ;  /* 0x000000010b0b7824 */ /* 0x000fe200078e020f */
[----:B------:R-:W-:-:S04]  /*03c0*/  SEL R13, R4, RZ, P0 ;  /* 0x000000ff040d7207 */ /* 0x000fc80000000000 */
[----:B------:R-:W-:Y:S01]  /*03d0*/  ISETP.GE.U32.AND.EX P0, PT, R11, RZ, PT, P1 ;  /* 0x000000ff0b00720c */ /* 0x000fe20003f06110 */
[----:B------:R-:W-:-:S03]  /*03e0*/  IMAD.IADD R13, R12, 0x1, -R13 ;  /* 0x000000010c0d7824 */ /* 0x000fc600078e0a0d */
[----:B------:R-:W-:Y:S01]  /*03f0*/  SEL R17, R4, RZ, P0 ;  /* 0x000000ff04117207 */ /* 0x000fe20000000000 */
[C---:B----4-:R-:W-:Y:S01]  /*0400*/  IMAD.IADD R11, R0.reuse, 0x1, R13 ;  /* 0x00000001000b7824 */ /* 0x050fe200078e020d */
[----:B------:R-:W-:-:S03]  /*0410*/  ISETP.GE.U32.AND P1, PT, R0, R13, PT ;  /* 0x0000000d0000720c */ /* 0x000fc60003f26070 */
[----:B------:R-:W-:Y:S01]  /*0420*/  IMAD.IADD R17, R10, 0x1, -R17 ;  /* 0x000000010a117824 */ /* 0x000fe200078e0a11 */
[----:B------:R-:W-:-:S03]  /*0430*/  ISETP.GE.U32.AND P0, PT, R11, R4, PT ;  /* 0x000000040b00720c */ /* 0x000fc60003f06070 */
[----:B-----5:R-:W-:Y:S01]  /*0440*/  IMAD.IADD R19, R8, 0x1, R17 ;  /* 0x0000000108137824 */ /* 0x020fe200078e0211 */
[C---:B------:R-:W-:Y:S02]  /*0450*/  SEL R12, R4.reuse, RZ, !P1 ;  /* 0x000000ff040c7207 */ /* 0x040fe40004800000 */
[----:B------:R-:W-:Y:S02]  /*0460*/  SEL R10, R4, RZ, P0 ;  /* 0x000000ff040a7207 */ /* 0x000fe40000000000 */
[----:B------:R-:W-:Y:S02]  /*0470*/  ISETP.GE.U32.AND P0, PT, R19, R4, PT ;  /* 0x000000041300720c */ /* 0x000fe40003f06070 */
[----:B------:R-:W-:Y:S02]  /*0480*/  ISETP.GE.U32.AND P1, PT, R8, R17, PT ;  /* 0x000000110800720c */ /* 0x000fe40003f26070 */
[----:B------:R-:W-:Y:S01]  /*0490*/  IADD3 R15, PT, PT, R12, R0, -R13 ;  /* 0x000000000c0f7210 */ /* 0x000fe20007ffe80d */
[----:B------:R-:W-:Y:S01]  /*04a0*/  IMAD.IADD R13, R11, 0x1, -R10 ;  /* 0x000000010b0d7824 */ /* 0x000fe200078e0a0a */
[----:B------:R-:W-:-:S02]  /*04b0*/  SEL R10, R4, RZ, P0 ;  /* 0x000000ff040a7207 */ /* 0x000fc40000000000 */
[----:B------:R-:W-:Y:S02]  /*04c0*/  SEL R12, R4, RZ, !P1 ;  /* 0x000000ff040c7207 */ /* 0x000fe40004800000 */
[----:B------:R-:W-:Y:S01]  /*04d0*/  LEA R0, R9, UR4, 0x2 ;  /* 0x0000000409007c11 */ /* 0x000fe2000f8e10ff */
[----:B------:R-:W-:Y:S01]  /*04e0*/  IMAD.IADD R21, R19, 0x1, -R10 ;  /* 0x0000000113157824 */ /* 0x000fe200078e0a0a */
[----:B------:R-:W-:-:S03]  /*04f0*/  IADD3 R17, PT, PT, R12, R8, -R17 ;  /* 0x000000080c117210 */ /* 0x000fc60007ffe811 */
[----:B------:R-:W-:Y:S04]  /*0500*/  STS [R0+0x2000], R15 ;  /* 0x0020000f00007388 */ /* 0x000fe80000000800 */
[----:B------:R-:W-:Y:S04]  /*0510*/  STS [R0], R13 ;  /* 0x0000000d00007388 */ /* 0x000fe80000000800 */
[----:B------:R-:W-:Y:S04]  /*0520*/  STS [R0+0x3000], R17 ;  /* 0x0030001100007388 */ /* 0x000fe80000000800 */
[----:B------:R-:W-:Y:S01]  /*0530*/  STS [R0+0x1000], R21 ;  /* 0x0010001500007388 */ /* 0x000fe20000000800 */
[----:B------:R-:W-:Y:S01]  /*0540*/  BAR.SYNC.DEFER_BLOCKING 0x0 ;  /* 0x0000000000007b1d */ /* 0x000fe20000010000 */
[----:B------:R-:W-:-:S04]  /*0550*/  IMAD.WIDE.U32 R10, R23, 0x4, R6 ;  /* 0x00000004170a7825 */ /* 0x000fc800078e0006 */
[----:B------:R-:W-:-:S04]  /*0560*/  VIADD R19, R23, 0x1 ;  /* 0x0000000117137836 */ /* 0x000fc80000000000 */
[----:B------:R-:W-:Y:S01]  /*0570*/  IMAD.WIDE.U32 R18, R19, 0x4, R6 ;  /* 0x0000000413127825 */ /* 0x000fe200078e0006 */
[----:B------:R-:W2:Y:S04]  /*0580*/  LDG.E R10, desc[UR8][R10.64+0x8] ;  /* 0x000008080a0a7981 */ /* 0x000ea8000c1e1900 */
[----:B------:R-:W3:Y:S04]  /*0590*/  LDG.E R16, desc[UR8][R18.64+0x8] ;  /* 0x0000080812107981 */ /* 0x000ee8000c1e1900 */
[----:B------:R-:W2:Y:S04]  /*05a0*/  LDS R15, [R0+0x1000] ;  /* 0x00100000000f7984 */ /* 0x000ea80000000800 */
[----:B------:R-:W3:Y:S01]  /*05b0*/  LDS R23, [R0+0x3000] ;  /* 0x0030000000177984 */ /* 0x000ee20000000800 */
[----:B--2---:R-:W-:-:S03]  /*05c0*/  IMAD.WIDE.U32 R12, R15, R10, RZ ;  /* 0x0000000a0f0c7225 */ /* 0x004fc600078e00ff */
[----:B------:R-:W0:Y:S01]  /*05d0*/  LDS R10, [R0] ;  /* 0x00000000000a7984 */ /* 0x000e220000000800 */
[----:B---3--:R-:W-:Y:S01]  /*05e0*/  IMAD.WIDE.U32 R16, R23, R16, RZ ;  /* 0x0000001017107225 */ /* 0x008fe200078e00ff */
[--C-:B------:R-:W-:Y:S02]  /*05f0*/  SHF.R.U32.HI R8, RZ, UR7, R13.reuse ;  /* 0x00000007ff087c19 */ /* 0x100fe4000801160d */
[----:B------:R-:W-:Y:S02]  /*0600*/  SHF.R.U64 R20, R12, UR7, R13 ;  /* 0x000000070c147c19 */ /* 0x000fe4000800120d */
[--C-:B------:R-:W-:Y:S01]  /*0610*/  SHF.R.U32.HI R22, RZ, UR7, R17.reuse ;  /* 0x00000007ff167c19 */ /* 0x100fe20008011611 */
[-C--:B------:R-:W-:Y:S01]  /*0620*/  IMAD R15, R8, R5.reuse, RZ ;  /* 0x00000005080f7224 */ /* 0x080fe200078e02ff */
[----:B------:R-:W-:Y:S01]  /*0630*/  SHF.R.U64 R8, R16, UR7, R17 ;  /* 0x0000000710087c19 */ /* 0x000fe20008001211 */
[----:B------:R-:W-:-:S04]  /*0640*/  IMAD.WIDE.U32 R20, R20, R5, RZ ;  /* 0x0000000514147225 */ /* 0x000fc800078e00ff */
[----:B------:R-:W-:Y:S02]  /*0650*/  IMAD.IADD R15, R21, 0x1, R15 ;  /* 0x00000001150f7824 */ /* 0x000fe400078e020f */
[-C--:B------:R-:W-:Y:S02]  /*0660*/  IMAD R11, R22, R5.reuse, RZ ;  /* 0x00000005160b7224 */ /* 0x080fe400078e02ff */
[----:B------:R-:W-:Y:S01]  /*0670*/  IMAD.WIDE.U32 R18, R8, R5, RZ ;  /* 0x0000000508127225 */ /* 0x000fe200078e00ff */
[----:B------:R-:W-:Y:S01]  /*0680*/  SHF.R.U64 R20, R20, UR5, R15 ;  /* 0x0000000514147c19 */ /* 0x000fe2000800120f */
[----:B------:R-:W1:Y:S02]  /*0690*/  LDS R8, [R0+0x2000] ;  /* 0x0020000000087984 */ /* 0x000e640000000800 */
[----:B------:R-:W-:Y:S01]  /*06a0*/  IMAD.IADD R11, R19, 0x1, R11 ;  /* 0x00000001130b7824 */ /* 0x000fe200078e020b */
[----:B------:R-:W-:Y:S02]  /*06b0*/  SHF.R.U32.HI R15, RZ, UR5, R15 ;  /* 0x00000005ff0f7c19 */ /* 0x000fe4000801160f */
[----:B------:R-:W-:-:S02]  /*06c0*/  IADD3 R19, P0, PT, RZ, -R20, RZ ;  /* 0x80000014ff137210 */ /* 0x000fc40007f1e0ff */
[--C-:B------:R-:W-:Y:S02]  /*06d0*/  SHF.R.U64 R18, R18, UR5, R11.reuse ;  /* 0x0000000512127c19 */ /* 0x100fe4000800120b */
[----:B------:R-:W-:Y:S01]  /*06e0*/  SHF.R.U32.HI R11, RZ, UR5, R11 ;  /* 0x00000005ff0b7c19 */ /* 0x000fe2000801160b */
[----:B------:R-:W-:Y:S01]  /*06f0*/  IMAD.X R15, RZ, RZ, ~R15, P0 ;  /* 0x000000ffff0f7224 */ /* 0x000fe200000e0e0f */
[----:B------:R-:W-:Y:S01]  /*0700*/  IADD3 R21, P0, PT, RZ, -R18, RZ ;  /* 0x80000012ff157210 */ /* 0x000fe20007f1e0ff */
[----:B------:R-:W-:-:S04]  /*0710*/  IMAD.WIDE.U32 R12, R19, R4, R12 ;  /* 0x00000004130c7225 */ /* 0x000fc800078e000c */
        /* <DEDUP_REMOVED lines=10> */
[----:B------:R-:W-:-:S04]  /*07c0*/  ISETP.GE.U32.AND.EX P0, PT, R11, RZ, PT, P1 ;  /* 0x000000ff0b00720c */ /* 0x000fc80003f06110 */
[----:B------:R-:W-:Y:S01]  /*07d0*/  SEL R17, R4, RZ, P0 ;  /* 0x000000ff04117207 */ /* 0x000fe20000000000 */
[----:B------:R-:W-:-:S04]  /*07e0*/  IMAD.IADD R13, R12, 0x1, -R13 ;  /* 0x000000010c0d7824 */ /* 0x000fc800078e0a0d */
[----:B------:R-:W-:Y:S01]  /*07f0*/  IMAD.IADD R17, R16, 0x1, -R17 ;  /* 0x0000000110117824 */ /* 0x000fe200078e0a11 */
[C---:B0-----:R-:W-:Y:S01]  /*0800*/  ISETP.GE.U32.AND P0, PT, R10.reuse, R13, PT ;  /* 0x0000000d0a00720c */ /* 0x041fe20003f06070 */
[----:B------:R-:W-:Y:S02]  /*0810*/  IMAD.IADD R15, R10, 0x1, R13 ;  /* 0x000000010a0f7824 */ /* 0x000fe400078e020d */
[----:B-1----:R-:W-:Y:S01]  /*0820*/  IMAD.IADD R21, R8, 0x1, R17 ;  /* 0x0000000108157824 */ /* 0x002fe200078e0211 */
[----:B------:R-:W-:Y:S02]  /*0830*/  SEL R11, R4, RZ, !P0 ;  /* 0x000000ff040b7207 */ /* 0x000fe40004000000 */
[-C--:B------:R-:W-:Y:S02]  /*0840*/  ISETP.GE.U32.AND P0, PT, R15, R4.reuse, PT ;  /* 0x000000040f00720c */ /* 0x080fe40003f06070 */
[----:B------:R-:W-:Y:S02]  /*0850*/  ISETP.GE.U32.AND P1, PT, R21, R4, PT ;  /* 0x000000041500720c */ /* 0x000fe40003f26070 */
[----:B------:R-:W-:-:S02]  /*0860*/  ISETP.GE.U32.AND P2, PT, R8, R17, PT ;  /* 0x000000110800720c */ /* 0x000fc40003f46070 */
[----:B------:R-:W-:Y:S02]  /*0870*/  IADD3 R19, PT, PT, R11, R10, -R13 ;  /* 0x0000000a0b137210 */ /* 0x000fe40007ffe80d */
[C---:B------:R-:W-:Y:S02]  /*0880*/  SEL R10, R4.reuse, RZ, P0 ;  /* 0x000000ff040a7207 */ /* 0x040fe40000000000 */
[C---:B------:R-:W-:Y:S02]  /*0890*/  SEL R12, R4.reuse, RZ, P1 ;  /* 0x000000ff040c7207 */ /* 0x040fe40000800000 */
[----:B------:R-:W-:Y:S01]  /*08a0*/  SEL R13, R4, RZ, !P2 ;  /* 0x000000ff040d7207 */ /* 0x000fe20005000000 */
[----:B------:R-:W-:Y:S02]  /*08b0*/  IMAD.IADD R15, R15, 0x1, -R10 ;  /* 0x000000010f0f7824 */ /* 0x000fe400078e0a0a */
[----:B------:R-:W-:Y:S01]  /*08c0*/  IMAD.IADD R21, R21, 0x1, -R12 ;  /* 0x0000000115157824 */ /* 0x000fe200078e0a0c */
[----:B------:R-:W-:Y:S01]  /*08d0*/  IADD3 R23, PT, PT, R13, R8, -R17 ;  /* 0x000000080d177210 */ /* 0x000fe20007ffe811 */
[----:B------:R-:W-:Y:S04]  /*08e0*/  STS [R0+0x1000], R19 ;  /* 0x0010001300007388 */ /* 0x000fe80000000800 */
[----:B------:R0:W-:Y:S04]  /*08f0*/  STS [R0], R15 ;  /* 0x0000000f00007388 */ /* 0x0001e80000000800 */
[----:B------:R-:W-:Y:S04]  /*0900*/  STS [R0+0x3000], R23 ;  /* 0x0030001700007388 */ /* 0x000fe80000000800 */
[----:B------:R-:W-:Y:S01]  /*0910*/  STS [R0+0x2000], R21 ;  /* 0x0020001500007388 */ /* 0x000fe20000000800 */
[----:B------:R-:W-:-:S04]  /*0920*/  LOP3.LUT R11, R9, R14, RZ, 0xfc, !PT ;  /* 0x0000000e090b7212 */ /* 0x000fc800078efcff */
[----:B------:R-:W-:-:S05]  /*0930*/  SHF.R.U32.HI R25, RZ, 0x9, R11 ;  /* 0x00000009ff197819 */ /* 0x000fca000001160b */
[----:B------:R-:W-:Y:S01]  /*0940*/  IMAD.WIDE.U32 R16, R25, 0x4, R6 ;  /* 0x0000000419107825 */ /* 0x000fe200078e0006 */
[----:B------:R-:W-:Y:S06]  /*0950*/  BAR.SYNC.DEFER_BLOCKING 0x0 ;  /* 0x0000000000007b1d */ /* 0x000fec0000010000 */
[----:B------:R-:W2:Y:S01]  /*0960*/  LDG.E R16, desc[UR8][R16.64+0x10] ;  /* 0x0000100810107981 */ /* 0x000ea2000c1e1900 */
[----:B------:R-:W-:-:S04]  /*0970*/  LOP3.LUT R8, R9, 0x400, R14, 0xfe, !PT ;  /* 0x0000040009087812 */ /* 0x000fc800078efe0e */
[----:B------:R-:W-:-:S05]  /*0980*/  SHF.R.U32.HI R13, RZ, 0x9, R8 ;  /* 0x00000009ff0d7819 */ /* 0x000fca0000011608 */
[----:B------:R-:W-:-:S06]  /*0990*/  IMAD.WIDE.U32 R12, R13, 0x4, R6 ;  /* 0x000000040d0c7825 */ /* 0x000fcc00078e0006 */
[----:B------:R1:W3:Y:S01]  /*09a0*/  LDG.E R13, desc[UR8][R12.64+0x10] ;  /* 0x000010080c0d7981 */ /* 0x0002e2000c1e1900 */
[----:B------:R-:W-:-:S05]  /*09b0*/  IMAD.SHL.U32 R10, R9, 0x2, RZ ;  /* 0x00000002090a7824 */ /* 0x000fca00078e00ff */
[----:B------:R-:W-:-:S04]  /*09c0*/  LOP3.LUT R18, R10, 0x400, RZ, 0xc0, !PT ;  /* 0x000004000a127812 */ /* 0x000fc800078ec0ff */
[----:B0-----:R-:W-:-:S04]  /*09d0*/  LOP3.LUT R15, R18, 0x1ff, R9, 0xf8, !PT ;  /* 0x000001ff120f7812 */ /* 0x001fc800078ef809 */
        /* <DEDUP_REMOVED lines=10> */
[----:B-1----:R-:W-:Y:S02]  /*0a80*/  SHF.R.U32.HI R12, RZ, UR5, R17 ;  /* 0x00000005ff0c7c19 */ /* 0x002fe40008011611 */
        /* <DEDUP_REMOVED lines=8> */
[----:B------:R-:W-:Y:S01]  /*0b10*/  IMAD.IADD R19, R18, 0x1, -R19 ;  /* 0x0000000112137824 */ /* 0x000fe200078e0a13 */
[----:B------:R-:W-:-:S03]  /*0b20*/  LOP3.LUT R12, R10, 0x800, RZ, 0xfc, !PT ;  /* 0x000008000a0c7812 */ /* 0x000fc600078efcff */
[C---:B0-----:R-:W-:Y:S01]  /*0b30*/  IMAD.IADD R17, R16.reuse, 0x1, R19 ;  /* 0x0000000110117824 */ /* 0x041fe200078e0213 */
[----:B------:R-:W-:Y:S02]  /*0b40*/  ISETP.GE.U32.AND P1, PT, R16, R19, PT ;  /* 0x000000131000720c */ /* 0x000fe40003f26070 */
[----:B------:R-:W-:Y:S02]  /*0b50*/  LOP3.LUT R22, R12, 0xc00, RZ, 0xc0, !PT ;  /* 0x00000c000c167812 */ /* 0x000fe400078ec0ff */
[----:B------:R-:W-:Y:S02]  /*0b60*/  ISETP.GE.U32.AND P0, PT, R17, R4, PT ;  /* 0x000000041100720c */ /* 0x000fe40003f06070 */
[C---:B------:R-:W-:Y:S02]  /*0b70*/  SEL R20, R4.reuse, RZ, !P1 ;  /* 0x000000ff04147207 */ /* 0x040fe40004800000 */
[----:B------:R-:W-:Y:S02]  /*0b80*/  SEL R18, R4, RZ, P0 ;  /* 0x000000ff04127207 */ /* 0x000fe40000000000 */
[----:B------:R-:W-:-:S02]  /*0b90*/  LOP3.LUT R21, R22, 0x1ff, R9, 0xf8, !PT ;  /* 0x000001ff16157812 */ /* 0x000fc400078ef809 */
[----:B------:R-:W-:Y:S01]  /*0ba0*/  IADD3 R24, PT, PT, R20, R16, -R19 ;  /* 0x0000001014187210 */ /* 0x000fe20007ffe813 */
[----:B------:R-:W-:Y:S01]  /*0bb0*/  IMAD.IADD R22, R17, 0x1, -R18 ;  /* 0x0000000111167824 */ /* 0x000fe200078e0a12 */
[----:B------:R-:W-:-:S03]  /*0bc0*/  LEA R18, R21, UR4, 0x2 ;  /* 0x0000000415127c11 */ /* 0x000fc6000f8e10ff */
[----:B------:R-:W-:Y:S04]  /*0bd0*/  STS [R15+0x800], R24 ;  /* 0x000800180f007388 */ /* 0x000fe80000000800 */
[----:B------:R-:W-:Y:S04]  /*0be0*/  STS [R15], R22 ;  /* 0x000000160f007388 */ /* 0x000fe80000000800 */
[----:B------:R-:W3:Y:S02]  /*0bf0*/  LDS R16, [R18+0x800] ;  /* 0x0008000012107984 */ /* 0x000ee40000000800 */
[----:B---3--:R-:W-:-:S02]  /*0c00*/  IMAD.WIDE.U32 R16, R16, R13, RZ ;  /* 0x0000000d10107225 */ /* 0x008fc400078e00ff */
[----:B------:R-:W0:Y:S03]  /*0c10*/  LDS R13, [R18] ;  /* 0x00000000120d7984 */ /* 0x000e260000000800 */
        /* <DEDUP_REMOVED lines=29> */
[----:B------:R-:W-:-:S05]  /*0df0*/  SHF.R.U32.HI R23, RZ, 0x8, R8 ;  /* 0x00000008ff177819 */ /* 0x000fca0000011608 */
[----:B------:R-:W-:-:S05]  /*0e00*/  IMAD.WIDE.U32 R22, R23, 0x4, R6 ;  /* 0x0000000417167825 */ /* 0x000fca00078e0006 */
[----:B------:R0:W3:Y:S01]  /*0e10*/  LDG.E R13, desc[UR8][R22.64+0x20] ;  /* 0x00002008160d7981 */ /* 0x0000e2000c1e1900 */
[----:B------:R-:W-:-:S04]  /*0e20*/  LOP3.LUT R16, R10, 0x600, RZ, 0xc0, !PT ;  /* 0x000006000a107812 */ /* 0x000fc800078ec0ff */
[----:B------:R-:W-:-:S04]  /*0e30*/  LOP3.LUT R15, R16, 0xff, R9, 0xf8, !PT ;  /* 0x000000ff100f7812 */ /* 0x000fc800078ef809 */
[----:B------:R-:W-:-:S05]  /*0e40*/  LEA R15, R15, UR4, 0x2 ;  /* 0x000000040f0f7c11 */ /* 0x000fca000f8e10ff */
[----:B------:R-:W2:Y:S01]  /*0e50*/  LDS R25, [R15+0x400] ;  /* 0x000400000f197984 */ /* 0x000ea20000000800 */
[----:B0-----:R-:W-:Y:S01]  /*0e60*/  LOP3.LUT R22, R12, 0xe00, RZ, 0xc0, !PT ;  /* 0x00000e000c167812 */ /* 0x001fe200078ec0ff */
[----:B--2---:R-:W-:Y:S02]  /*0e70*/  IMAD.WIDE.U32 R16, R25, R20, RZ ;  /* 0x0000001419107225 */ /* 0x004fe400078e00ff */
        /* <DEDUP_REMOVED lines=19> */
[C---:B------:R-:W-:Y:S02]  /*0fb0*/  ISETP.GE.U32.AND P0, PT, R19.reuse, R4, PT ;  /* 0x000000041300720c */ /* 0x040fe40003f06070 */
[C---:B------:R-:W-:Y:S02]  /*0fc0*/  SEL R18, R4.reuse, RZ, !P1 ;  /* 0x000000ff04127207 */ /* 0x040fe40004800000 */
[----:B------:R-:W-:Y:S02]  /*0fd0*/  SEL R16, R4, RZ, P0 ;  /* 0x000000ff04107207 */ /* 0x000fe40000000000 */
[----:B------:R-:W-:Y:S02]  /*0fe0*/  LOP3.LUT R21, R22, 0xff, R9, 0xf8, !PT ;  /* 0x000000ff16157812 */ /* 0x000fe400078ef809 */
        /* <DEDUP_REMOVED lines=320> */
[----:B0-----:R-:W-:Y:S02]  /*23f0*/  LOP3.LUT R22, R12, 0xff0, RZ, 0xc0, !PT ;  /* 0x00000ff00c167812 */ /* 0x001fe400078ec0ff */
[----:B------:R-:W-:-:S04]  /*2400*/  LOP3.LUT R14, R9, 0xfffffbfc, R14, 0xc8, !PT ;  /* 0xfffffbfc090e7812 */ /* 0x000fc800078ec80e */
[----:B------:R-:W-:Y:S01]  /*2410*/  IADD3 R14, P2, PT, R14, UR10, RZ ;  /* 0x0000000a0e0e7c10 */ /* 0x000fe2000ff5e0ff */
        /* <DEDUP_REMOVED lines=57> */
[----:B------:R-:W-:Y:S01]  /*27b0*/  IMAD.X R15, RZ, RZ, UR11, P2 ;  /* 0x0000000bff0f7e24 */ /* 0x000fe200090e06ff */
[----:B------:R-:W-:Y:S06]  /*27c0*/  BAR.SYNC.DEFER_BLOCKING 0x0 ;  /* 0x0000000000007b1d */ /* 0x000fec0000010000 */
[----:B------:R-:W2:Y:S01]  /*27d0*/  LDG.E R14, desc[UR8][R14.64+0x800] ;  /* 0x000800080e0e7981 */ /* 0x000ea2000c1e1900 */
[----:B------:R-:W-:-:S04]  /*27e0*/  LOP3.LUT R20, R8, 0xfffffffc, RZ, 0xc0, !PT ;  /* 0xfffffffc08147812 */ /* 0x000fc800078ec0ff */
[----:B------:R-:W-:-:S05]  /*27f0*/  IADD3 R20, P0, PT, R20, UR10, RZ ;  /* 0x0000000a14147c10 */ /* 0x000fca000ff1e0ff */
[----:B------:R-:W-:-:S05]  /*2800*/  IMAD.X R21, RZ, RZ, UR11, P0 ;  /* 0x0000000bff157e24 */ /* 0x000fca00080e06ff */
[----:B------:R0:W3:Y:S01]  /*2810*/  LDG.E R13, desc[UR8][R20.64+0x800] ;  /* 0x00080008140d7981 */ /* 0x0000e2000c1e1900 */
[----:B------:R-:W-:-:S04]  /*2820*/  LOP3.LUT R18, R10, 0x7f8, RZ, 0xc0, !PT ;  /* 0x000007f80a127812 */ /* 0x000fc800078ec0ff */
[----:B------:R-:W-:-:S04]  /*2830*/  LOP3.LUT R17, R18, 0x3, R9, 0xf8, !PT ;  /* 0x0000000312117812 */ /* 0x000fc800078ef809 */
[----:B------:R-:W-:-:S05]  /*2840*/  LEA R17, R17, UR4, 0x2 ;  /* 0x0000000411117c11 */ /* 0x000fca000f8e10ff */
[----:B------:R-:W2:Y:S01]  /*2850*/  LDS R23, [R17+0x10] ;  /* 0x0000100011177984 */ /* 0x000ea20000000800 */
[----:B0-----:R-:W-:-:S04]  /*2860*/  LOP3.LUT R20, R12, 0xff8, RZ, 0xc0, !PT ;  /* 0x00000ff80c147812 */ /* 0x001fc800078ec0ff */
[----:B------:R-:W-:Y:S01]  /*2870*/  LOP3.LUT R20, R20, 0x3, R9, 0xf8, !PT ;  /* 0x0000000314147812 */ /* 0x000fe200078ef809 */
        /* <DEDUP_REMOVED lines=24> */
[----:B------:R-:W-:Y:S01]  /*2a00*/  IMAD.IADD R16, R19, 0x1, -R14 ;  /* 0x0000000113107824 */ /* 0x000fe200078e0a0e */
[----:B------:R-:W-:Y:S01]  /*2a10*/  LEA R14, R20, UR4, 0x2 ;  /* 0x00000004140e7c11 */ /* 0x000fe2000f8e10ff */
        /* <DEDUP_REMOVED lines=33> */
[----:B------:R0:W2:Y:S01]  /*2c30*/  LDG.E R16, desc[UR8][R18.64+0x1000] ;  /* 0x0010000812107981 */ /* 0x0000a2000c1e1900 */
[----:B------:R-:W-:-:S05]  /*2c40*/  SHF.R.U32.HI R21, RZ, 0x1, R8 ;  /* 0x00000001ff157819 */ /* 0x000fca0000011608 */
[----:B------:R-:W-:-:S05]  /*2c50*/  IMAD.WIDE.U32 R20, R21, 0x4, R6 ;  /* 0x0000000415147825 */ /* 0x000fca00078e0006 */
[----:B------:R-:W3:Y:S01]  /*2c60*/  LDG.E R8, desc[UR8][R20.64+0x1000] ;  /* 0x0010000814087981 */ /* 0x000ee2000c1e1900 */
[----:B------:R-:W-:-:S04]  /*2c70*/  LOP3.LUT R10, R10, 0x7fc, RZ, 0xc0, !PT ;  /* 0x000007fc0a0a7812 */ /* 0x000fc800078ec0ff */
[----:B------:R-:W-:-:S04]  /*2c80*/  LOP3.LUT R10, R10, 0x1, R9, 0xf8, !PT ;  /* 0x000000010a0a7812 */ /* 0x000fc800078ef809 */
[----:B------:R-:W-:-:S05]  /*2c90*/  LEA R10, R10, UR4, 0x2 ;  /* 0x000000040a0a7c11 */ /* 0x000fca000f8e10ff */
[----:B------:R-:W2:Y:S01]  /*2ca0*/  LDS R13, [R10+0x8] ;  /* 0x000008000a0d7984 */ /* 0x000ea20000000800 */
[----:B0-----:R-:W-:-:S04]  /*2cb0*/  LOP3.LUT R18, R12, 0xffc, RZ, 0xc0, !PT ;  /* 0x00000ffc0c127812 */ /* 0x001fc800078ec0ff */
[----:B------:R-:W-:Y:S01]  /*2cc0*/  LOP3.LUT R18, R18, 0x1, R9, 0xf8, !PT ;  /* 0x0000000112127812 */ /* 0x000fe200078ef809 */
        /* <DEDUP_REMOVED lines=29> */
[----:B---3--:R-:W-:-:S05]  /*2ea0*/  IMAD.WIDE.U32 R14, R15, R8, RZ ;  /* 0x000000080f0e7225 */ /* 0x008fca00078e00ff */
        /* <DEDUP_REMOVED lines=28> */
[----:B------:R-:W2:Y:S04]  /*3070*/  LDG.E R14, desc[UR8][R18.64+0x2000] ;  /* 0x00200008120e7981 */ /* 0x000ea8000c1e1900 */
[----:B------:R-:W3:Y:S01]  /*3080*/  LDG.E R16, desc[UR8][R18.64+0x3000] ;  /* 0x0030000812107981 */ /* 0x000ee2000c1e1900 */
[----:B------:R-:W-:-:S05]  /*3090*/  IMAD R10, R9, 0x4, R0 ;  /* 0x00000004090a7824 */ /* 0x000fca00078e0200 */
[----:B------:R-:W2:Y:S04]  /*30a0*/  LDS.64 R6, [R10] ;  /* 0x000000000a067984 */ /* 0x000ea80000000a00 */
[----:B------:R-:W3:Y:S01]  /*30b0*/  LDS.64 R8, [R10+0x2000] ;  /* 0x002000000a087984 */ /* 0x000ee20000000a00 */
[----:B--2---:R-:W-:-:S04]  /*30c0*/  IMAD.WIDE.U32 R14, R7, R14, RZ ;  /* 0x0000000e070e7225 */ /* 0x004fc800078e00ff */
[----:B---3--:R-:W-:Y:S01]  /*30d0*/  IMAD.WIDE.U32 R16, R9, R16, RZ ;  /* 0x0000001009107225 */ /* 0x008fe200078e00ff */
[--C-:B------:R-:W-:Y:S02]  /*30e0*/  SHF.R.U32.HI R26, RZ, UR7, R15.reuse ;  /* 0x00000007ff1a7c19 */ /* 0x100fe4000801160f */
[----:B------:R-:W-:Y:S02]  /*30f0*/  SHF.R.U64 R24, R14, UR7, R15 ;  /* 0x000000070e187c19 */ /* 0x000fe4000800120f */
[--C-:B------:R-:W-:Y:S02]  /*3100*/  SHF.R.U32.HI R22, RZ, UR7, R17.reuse ;  /* 0x00000007ff167c19 */ /* 0x100fe40008011611 */
[----:B------:R-:W-:Y:S01]  /*3110*/  SHF.R.U64 R20, R16, UR7, R17 ;  /* 0x0000000710147c19 */ /* 0x000fe20008001211 */
[-C--:B------:R-:W-:Y:S02]  /*3120*/  IMAD R7, R26, R5.reuse, RZ ;  /* 0x000000051a077224 */ /* 0x080fe400078e02ff */
[----:B------:R-:W-:-:S04]  /*3130*/  IMAD.WIDE.U32 R12, R24, R5, RZ ;  /* 0x00000005180c7225 */ /* 0x000fc800078e00ff */
[-C--:B------:R-:W-:Y:S02]  /*3140*/  IMAD R9, R22, R5.reuse, RZ ;  /* 0x0000000516097224 */ /* 0x080fe400078e02ff */
[----:B------:R-:W-:-:S04]  /*3150*/  IMAD.WIDE.U32 R18, R20, R5, RZ ;  /* 0x0000000514127225 */ /* 0x000fc800078e00ff */
        /* <DEDUP_REMOVED lines=8> */
[----:B------:R-:W-:-:S04]  /*31e0*/  IMAD.X R7, RZ, RZ, ~R7, P0 ;  /* 0x000000ffff077224 */ /* 0x000fc800000e0e07 */
[----:B------:R-:W-:Y:S02]  /*31f0*/  IMAD.X R5, RZ, RZ, ~R5, P1 ;  /* 0x000000ffff057224 */ /* 0x000fe400008e0e05 */
[----:B------:R-:W-:-:S04]  /*3200*/  IMAD.WIDE.U32 R14, R9, R4, R14 ;  /* 0x00000004090e7225 */ /* 0x000fc800078e000e */
[-C--:B------:R-:W-:Y:S02]  /*3210*/  IMAD R7, R7, R4.reuse, RZ ;  /* 0x0000000407077224 */ /* 0x080fe400078e02ff */
[----:B------:R-:W-:-:S04]  /*3220*/  IMAD.WIDE.U32 R16, R11, R4, R16 ;  /* 0x000000040b107225 */ /* 0x000fc800078e0010 */
[-C--:B------:R-:W-:Y:S01]  /*3230*/  IMAD R5, R5, R4.reuse, RZ ;  /* 0x0000000405057224 */ /* 0x080fe200078e02ff */
[-C--:B------:R-:W-:Y:S01]  /*3240*/  ISETP.GE.U32.AND P0, PT, R14, R4.reuse, PT ;  /* 0x000000040e00720c */ /* 0x080fe20003f06070 */
[----:B------:R-:W-:Y:S01]  /*3250*/  IMAD.IADD R7, R15, 0x1, R7 ;  /* 0x000000010f077824 */ /* 0x000fe200078e0207 */
[----:B------:R-:W-:Y:S01]  /*3260*/  ISETP.GE.U32.AND P1, PT, R16, R4, PT ;  /* 0x000000041000720c */ /* 0x000fe20003f26070 */
[----:B------:R-:W-:-:S03]  /*3270*/  IMAD.IADD R5, R17, 0x1, R5 ;  /* 0x0000000111057824 */ /* 0x000fc600078e0205 */
[----:B------:R-:W-:Y:S02]  /*3280*/  ISETP.GE.U32.AND.EX P0, PT, R7, RZ, PT, P0 ;  /* 0x000000ff0700720c */ /* 0x000fe40003f06100 */
[----:B------:R-:W-:Y:S02]  /*3290*/  ISETP.GE.U32.AND.EX P1, PT, R5, RZ, PT, P1 ;  /* 0x000000ff0500720c */ /* 0x000fe40003f26110 */
[C---:B------:R-:W-:Y:S02]  /*32a0*/  SEL R15, R4.reuse, RZ, P0 ;  /* 0x000000ff040f7207 */ /* 0x040fe40000000000 */
[----:B------:R-:W-:-:S03]  /*32b0*/  SEL R17, R4, RZ, P1 ;  /* 0x000000ff04117207 */ /* 0x000fc60000800000 */
[----:B------:R-:W-:Y:S02]  /*32c0*/  IMAD.IADD R15, R14, 0x1, -R15 ;  /* 0x000000010e0f7824 */ /* 0x000fe400078e0a0f */
[----:B------:R-:W-:Y:S02]  /*32d0*/  IMAD.IADD R17, R16, 0x1, -R17 ;  /* 0x0000000110117824 */ /* 0x000fe400078e0a11 */
[----:B------:R-:W-:Y:S02]  /*32e0*/  IMAD.IADD R5, R6, 0x1, R15 ;  /* 0x0000000106057824 */ /* 0x000fe400078e020f */
[----:B------:R-:W-:Y:S01]  /*32f0*/  IMAD.IADD R7, R8, 0x1, R17 ;  /* 0x0000000108077824 */ /* 0x000fe200078e0211 */
[----:B------:R-:W-:Y:S02]  /*3300*/  ISETP.GE.U32.AND P1, PT, R6, R15, PT ;  /* 0x0000000f0600720c */ /* 0x000fe40003f26070 */
[----:B------:R-:W-:Y:S02]  /*3310*/  ISETP.GE.U32.AND P0, PT, R5, R4, PT ;  /* 0x000000040500720c */ /* 0x000fe40003f06070 */
[----:B------:R-:W-:-:S02]  /*3320*/  ISETP.GE.U32.AND P3, PT, R8, R17, PT ;  /* 0x000000110800720c */ /* 0x000fc40003f66070 */
[----:B------:R-:W-:Y:S02]  /*3330*/  ISETP.GE.U32.AND P2, PT, R7, R4, PT ;  /* 0x000000040700720c */ /* 0x000fe40003f46070 */
[C---:B------:R-:W-:Y:S02]  /*3340*/  SEL R13, R4.reuse, RZ, !P1 ;  /* 0x000000ff040d7207 */ /* 0x040fe40004800000 */
[C---:B------:R-:W-:Y:S02]  /*3350*/  SEL R12, R4.reuse, RZ, P0 ;  /* 0x000000ff040c7207 */ /* 0x040fe40000000000 */
[C---:B------:R-:W-:Y:S02]  /*3360*/  SEL R9, R4.reuse, RZ, !P3 ;  /* 0x000000ff04097207 */ /* 0x040fe40005800000 */
[----:B------:R-:W-:Y:S01]  /*3370*/  SEL R4, R4, RZ, P2 ;  /* 0x000000ff04047207 */ /* 0x000fe20001000000 */
[----:B------:R-:W-:Y:S01]  /*3380*/  IMAD.IADD R12, R5, 0x1, -R12 ;  /* 0x00000001050c7824 */ /* 0x000fe200078e0a0c */
[----:B------:R-:W-:-:S02]  /*3390*/  IADD3 R13, PT, PT, R13, R6, -R15 ;  /* 0x000000060d0d7210 */ /* 0x000fc40007ffe80f */
[----:B------:R-:W-:Y:S01]  /*33a0*/  IADD3 R5, PT, PT, R9, R8, -R17 ;  /* 0x0000000809057210 */ /* 0x000fe20007ffe811 */
[----:B------:R-:W-:Y:S02]  /*33b0*/  IMAD.IADD R4, R7, 0x1, -R4 ;  /* 0x0000000107047824 */ /* 0x000fe400078e0a04 */
[----:B------:R-:W-:Y:S04]  /*33c0*/  STS.64 [R10], R12 ;  /* 0x0000000c0a007388 */ /* 0x000fe80000000a00 */
[----:B------:R-:W-:Y:S01]  /*33d0*/  STS.64 [R10+0x2000], R4 ;  /* 0x002000040a007388 */ /* 0x000fe20000000a00 */
[----:B------:R-:W-:Y:S06]  /*33e0*/  BAR.SYNC.DEFER_BLOCKING 0x0 ;  /* 0x0000000000007b1d */ /* 0x000fec0000010000 */
[----:B------:R-:W0:Y:S04]  /*33f0*/  LDS R7, [R0] ;  /* 0x0000000000077984 */ /* 0x000e280000000800 */
[----:B------:R-:W1:Y:S04]  /*3400*/  LDS R9, [R0+0x1000] ;  /* 0x0010000000097984 */ /* 0x000e680000000800 */
[----:B------:R-:W2:Y:S04]  /*3410*/  LDS R11, [R0+0x2000] ;  /* 0x00200000000b7984 */ /* 0x000ea80000000800 */
[----:B------:R-:W3:Y:S04]  /*3420*/  LDS R15, [R0+0x3000] ;  /* 0x00300000000f7984 */ /* 0x000ee80000000800 */
[----:B0-----:R-:W-:Y:S04]  /*3430*/  STG.E desc[UR8][R2.64], R7 ;  /* 0x0000000702007986 */ /* 0x001fe8000c101908 */
[----:B-1----:R-:W-:Y:S04]  /*3440*/  STG.E desc[UR8][R2.64+0x1000], R9 ;  /* 0x0010000902007986 */ /* 0x002fe8000c101908 */
[----:B--2---:R-:W-:Y:S04]  /*3450*/  STG.E desc[UR8][R2.64+0x2000], R11 ;  /* 0x0020000b02007986 */ /* 0x004fe8000c101908 */
[----:B---3--:R-:W-:Y:S01]  /*3460*/  STG.E desc[UR8][R2.64+0x3000], R15 ;  /* 0x0030000f02007986 */ /* 0x008fe2000c101908 */
[----:B------:R-:W-:Y:S05]  /*3470*/  EXIT ;  /* 0x000000000000794d */ /* 0x000fea0003800000 */
.L_x_17:
        /* <DEDUP_REMOVED lines=16> */
.L_x_46:


//--------------------- .text._Z21CTBasedNTTInnerSingleILj1ELj8192EEvPjjjiS0_ --------------------------
	.section	.text._Z21CTBasedNTTInnerSingleILj1ELj8192EEvPjjjiS0_,"ax",@progbits
	.align	128
        .global         _Z21CTBasedNTTInnerSingleILj1ELj8192EEvPjjjiS0_
        .type           _Z21CTBasedNTTInnerSingleILj1ELj8192EEvPjjjiS0_,@function
        .size           _Z21CTBasedNTTInnerSingleILj1ELj8192EEvPjjjiS0_,(.L_x_47 - _Z21CTBasedNTTInnerSingleILj1ELj8192EEvPjjjiS0_)
        .other          _Z21CTBasedNTTInnerSingleILj1ELj8192EEvPjjjiS0_,@"STO_CUDA_ENTRY STV_DEFAULT"
_Z21CTBasedNTTInnerSingleILj1ELj8192EEvPjjjiS0_:
.text._Z21CTBasedNTTInnerSingleILj1ELj8192EEvPjjjiS0_:
[----:B------:R-:W-:Y:S01]  /*0000*/  LDC R1, c[0x0][0x37c] ;  /* 0x0000df00ff017b82 */ /* 0x000fe20000000800 */
[----:B------:R-:W0:Y:S07]  /*0010*/  S2R R22, SR_CTAID.X ;  /* 0x0000000000167919 */ /* 0x000e2e0000002500 */
[----:B------:R-:W1:Y:S01]  /*0020*/  LDC.64 R10, c[0x0][0x380] ;  /* 0x0000e000ff0a7b82 */ /* 0x000e620000000a00 */
[----:B------:R-:W2:Y:S01]  /*0030*/  LDCU.64 UR10, c[0x0][0x398] ;  /* 0x00007300ff0a77ac */ /* 0x000ea20008000a00 */
[----:B------:R-:W3:Y:S01]  /*0040*/  S2R R3, SR_TID.X ;  /* 0x0000000000037919 */ /* 0x000ee20000002100 */
[----:B------:R-:W4:Y:S05]  /*0050*/  LDCU.64 UR8, c[0x0][0x358] ;  /* 0x00006b00ff0877ac */ /* 0x000f2a0008000a00 */
[----:B------:R-:W5:Y:S01]  /*0060*/  LDC.64 R14, c[0x0][0x398] ;  /* 0x0000e600ff0e7b82 */ /* 0x000f620000000a00 */
[----:B------:R-:W5:Y:S07]  /*0070*/  LDCU UR5, c[0x0][0x390] ;  /* 0x00007200ff0577ac */ /* 0x000f6e0008000800 */
[----:B------:R-:W5:Y:S01]  /*0080*/  LDC.64 R12, c[0x0][0x388] ;  /* 0x0000e200ff0c7b82 */ /* 0x000f620000000a00 */
[----:B0-----:R-:W-:-:S02]  /*0090*/  IMAD.SHL.U32 R2, R22, 0x4, RZ ;  /* 0x0000000416027824 */ /* 0x001fc400078e00ff */
[----:B------:R-:W-:-:S03]  /*00a0*/  IMAD.SHL.U32 R0, R22, 0x2000, RZ ;  /* 0x0000200016007824 */ /* 0x000fc600078e00ff */
[----:B------:R-:W-:Y:S02]  /*00b0*/  LOP3.LUT R2, R2, 0x3ffffc, RZ, 0xc0, !PT ;  /* 0x003ffffc02027812 */ /* 0x000fe400078ec0ff */
[----:B---3--:R-:W-:Y:S02]  /*00c0*/  LOP3.LUT R5, R3, R0, RZ, 0xfc, !PT ;  /* 0x0000000003057212 */ /* 0x008fe400078efcff */
[----:B--2---:R-:W-:-:S03]  /*00d0*/  IADD3 R6, P0, PT, R2, UR10, RZ ;  /* 0x0000000a02067c10 */ /* 0x004fc6000ff1e0ff */
[----:B-1----:R-:W-:-:S04]  /*00e0*/  IMAD.WIDE.U32 R10, R5, 0x4, R10 ;  /* 0x00000004050a7825 */ /* 0x002fc800078e000a */
[----:B------:R-:W-:Y:S01]  /*00f0*/  IMAD.X R7, RZ, RZ, UR11, P0 ;  /* 0x0000000bff077e24 */ /* 0x000fe200080e06ff */
[----:B----4-:R-:W2:Y:S01]  /*0100*/  LDG.E R16, desc[UR8][R10.64+0x4000] ;  /* 0x004000080a107981 */ /* 0x010ea2000c1e1900 */
[----:B------:R-:W-:-:S03]  /*0110*/  LOP3.LUT R5, R22, 0xfffff, RZ, 0xc0, !PT ;  /* 0x000fffff16057812 */ /* 0x000fc600078ec0ff */
[----:B------:R-:W3:Y:S04]  /*0120*/  LDG.E R17, desc[UR8][R10.64+0x5000] ;  /* 0x005000080a117981 */ /* 0x000ee8000c1e1900 */
[----:B------:R-:W2:Y:S01]  /*0130*/  LDG.E R7, desc[UR8][R6.64+0x4] ;  /* 0x0000040806077981 */ /* 0x000ea2000c1e1900 */
[----:B-----5:R-:W-:-:S03]  /*0140*/  IMAD.WIDE.U32 R4, R5, 0x4, R14 ;  /* 0x0000000405047825 */ /* 0x020fc600078e000e */
[----:B------:R-:W4:Y:S04]  /*0150*/  LDG.E R0, desc[UR8][R10.64] ;  /* 0x000000080a007981 */ /* 0x000f28000c1e1900 */
[----:B------:R0:W3:Y:S04]  /*0160*/  LDG.E R18, desc[UR8][R4.64+0x4] ;  /* 0x0000040804127981 */ /* 0x0000e8000c1e1900 */
[----:B------:R-:W5:Y:S04]  /*0170*/  LDG.E R21, desc[UR8][R10.64+0x6000] ;  /* 0x006000080a157981 */ /* 0x000f68000c1e1900 */
[----:B------:R-:W5:Y:S04]  /*0180*/  LDG.E R19, desc[UR8][R10.64+0x7000] ;  /* 0x007000080a137981 */ /* 0x000f68000c1e1900 */
[----:B------:R-:W5:Y:S04]  /*0190*/  LDG.E R9, desc[UR8][R10.64+0x1000] ;  /* 0x001000080a097981 */ /* 0x000f68000c1e1900 */
[----:B------:R-:W5:Y:S04]  /*01a0*/  LDG.E R8, desc[UR8][R10.64+0x2000] ;  /* 0x002000080a087981 */ /* 0x000f68000c1e1900 */
[----:B------:R-:W5:Y:S01]  /*01b0*/  LDG.E R2, desc[UR8][R10.64+0x3000] ;  /* 0x003000080a027981 */ /* 0x000f62000c1e1900 */
[----:B------:R-:W-:-:S02]  /*01c0*/  UIADD3 UR7, UPT, UPT, UR5, -0x2, URZ ;  /* 0xfffffffe05077890 */ /* 0x000fc4000fffe0ff */
[----:B------:R-:W-:Y:S01]  /*01d0*/  UIADD3 UR5, UPT, UPT, UR5, 0x2, URZ ;  /* 0x0000000205057890 */ /* 0x000fe2000fffe0ff */
[----:B------:R-:W1:Y:S01]  /*01e0*/  S2UR UR6, SR_CgaCtaId ;  /* 0x00000000000679c3 */ /* 0x000e620000008800 */
[----:B------:R-:W-:Y:S02]  /*01f0*/  UMOV UR4, 0x400 ;  /* 0x0000040000047882 */ /* 0x000fe40000000000 */
[----:B-1----:R-:W-:Y:S01]  /*0200*/  ULEA UR4, UR6, UR4, 0x18 ;  /* 0x0000000406047291 */ /* 0x002fe2000f8ec0ff */
[----:B------:R-:W-:Y:S02]  /*0210*/  IMAD.SHL.U32 R22, R22, 0x1000, RZ ;  /* 0x0000100016167824 */ /* 0x000fe400078e00ff */
[----:B--2---:R-:W-:-:S05]  /*0220*/  IMAD.WIDE.U32 R6, R16, R7, RZ ;  /* 0x0000000710067225 */ /* 0x004fca00078e00ff */
[--C-:B------:R-:W-:Y:S02]  /*0230*/  SHF.R.U32.HI R16, RZ, UR7, R7.reuse ;  /* 0x00000007ff107c19 */ /* 0x100fe40008011607 */
[----:B0-----:R-:W-:-:S03]  /*0240*/  SHF.R.U64 R4, R6, UR7, R7 ;  /* 0x0000000706047c19 */ /* 0x001fc60008001207 */
[-C--:B------:R-:W-:Y:S02]  /*0250*/  IMAD R23, R16, R13.reuse, RZ ;  /* 0x0000000d10177224 */ /* 0x080fe400078e02ff */
[----:B------:R-:W-:-:S04]  /*0260*/  IMAD.WIDE.U32 R4, R4, R13, RZ ;  /* 0x0000000d04047225 */ /* 0x000fc800078e00ff */
[----:B------:R-:W-:-:S05]  /*0270*/  IMAD.IADD R5, R5, 0x1, R23 ;  /* 0x0000000105057824 */ /* 0x000fca00078e0217 */
[--C-:B------:R-:W-:Y:S02]  /*0280*/  SHF.R.U64 R4, R4, UR5, R5.reuse ;  /* 0x0000000504047c19 */ /* 0x100fe40008001205 */
[----:B------:R-:W-:Y:S02]  /*0290*/  SHF.R.U32.HI R16, RZ, UR5, R5 ;  /* 0x00000005ff107c19 */ /* 0x000fe40008011605 */
[----:B------:R-:W-:Y:S01]  /*02a0*/  IADD3 R23, P0, PT, RZ, -R4, RZ ;  /* 0x80000004ff177210 */ /* 0x000fe20007f1e0ff */
[----:B---3--:R-:W-:-:S04]  /*02b0*/  IMAD.WIDE.U32 R4, R17, R18, RZ ;  /* 0x0000001211047225 */ /* 0x008fc800078e00ff */
[----:B------:R-:W-:Y:S02]  /*02c0*/  IMAD.X R17, RZ, RZ, ~R16, P0 ;  /* 0x000000ffff117224 */ /* 0x000fe400000e0e10 */
[----:B------:R-:W-:Y:S01]  /*02d0*/  IMAD.WIDE.U32 R6, R23, R12, R6 ;  /* 0x0000000c17067225 */ /* 0x000fe200078e0006 */
[----:B------:R-:W-:-:S03]  /*02e0*/  SHF.R.U32.HI R20, RZ, UR7, R5 ;  /* 0x00000007ff147c19 */ /* 0x000fc60008011605 */
[-C--:B------:R-:W-:Y:S01]  /*02f0*/  IMAD R17, R17, R12.reuse, RZ ;  /* 0x0000000c11117224 */ /* 0x080fe200078e02ff */
[----:B------:R-:W-:Y:S02]  /*0300*/  SHF.R.U64 R16, R4, UR7, R5 ;  /* 0x0000000704107c19 */ /* 0x000fe40008001205 */
[----:B------:R-:W-:Y:S01]  /*0310*/  ISETP.GE.U32.AND P0, PT, R6, R12, PT ;  /* 0x0000000c0600720c */ /* 0x000fe20003f06070 */
[----:B------:R-:W-:Y:S02]  /*0320*/  IMAD.IADD R7, R7, 0x1, R17 ;  /* 0x0000000107077824 */ /* 0x000fe400078e0211 */
[-C--:B------:R-:W-:Y:S02]  /*0330*/  IMAD R23, R20, R13.reuse, RZ ;  /* 0x0000000d14177224 */ /* 0x080fe400078e02ff */
[----:B------:R-:W-:Y:S01]  /*0340*/  IMAD.WIDE.U32 R16, R16, R13, RZ ;  /* 0x0000000d10107225 */ /* 0x000fe200078e00ff */
[----:B------:R-:W-:-:S03]  /*0350*/  ISETP.GE.U32.AND.EX P0, PT, R7, RZ, PT, P0 ;  /* 0x000000ff0700720c */ /* 0x000fc60003f06100 */
[----:B------:R-:W-:Y:S01]  /*0360*/  IMAD.IADD R7, R17, 0x1, R23 ;  /* 0x0000000111077824 */ /* 0x000fe200078e0217 */
[----:B------:R-:W-:-:S04]  /*0370*/  SEL R23, R12, RZ, P0 ;  /* 0x000000ff0c177207 */ /* 0x000fc80000000000 */
[----:B------:R-:W-:Y:S01]  /*0380*/  SHF.R.U64 R16, R16, UR5, R7 ;  /* 0x0000000510107c19 */ /* 0x000fe20008001207 */
[----:B------:R-:W-:Y:S01]  /*0390*/  IMAD.IADD R23, R6, 0x1, -R23 ;  /* 0x0000000106177824 */ /* 0x000fe200078e0a17 */
[----:B------:R-:W-:Y:S02]  /*03a0*/  SHF.R.U32.HI R6, RZ, UR5, R7 ;  /* 0x00000005ff067c19 */ /* 0x000fe40008011607 */
[----:B------:R-:W-:Y:S02]  /*03b0*/  IADD3 R7, P1, PT, RZ, -R16, RZ ;  /* 0x80000010ff077210 */ /* 0x000fe40007f3e0ff */
[----:B----4-:R-:W-:-:S03]  /*03c0*/  ISETP.GE.U32.AND P0, PT, R0, R23, PT ;  /* 0x000000170000720c */ /* 0x010fc60003f06070 */
[----:B------:R-:W-:Y:S01]  /*03d0*/  IMAD.X R25, RZ, RZ, ~R6, P1 ;  /* 0x000000ffff197224 */ /* 0x000fe200008e0e06 */
[----:B------:R-:W-:Y:S01]  /*03e0*/  SEL R16, R12, RZ, !P0 ;  /* 0x000000ff0c107207 */ /* 0x000fe20004000000 */
[----:B------:R-:W-:-:S04]  /*03f0*/  IMAD.WIDE.U32 R4, R7, R12, R4 ;  /* 0x0000000c07047225 */ /* 0x000fc800078e0004 */
[----:B-----5:R-:W-:-:S04]  /*0400*/  IMAD.WIDE.U32 R6, R21, R18, RZ ;  /* 0x0000001215067225 */ /* 0x020fc800078e00ff */
[----:B------:R-:W-:Y:S02]  /*0410*/  IMAD R25, R25, R12, RZ ;  /* 0x0000000c19197224 */ /* 0x000fe400078e02ff */
[--C-:B------:R-:W-:Y:S01]  /*0420*/  IMAD.IADD R21, R0, 0x1, R23.reuse ;  /* 0x0000000100157824 */ /* 0x100fe200078e0217 */
[----:B------:R-:W-:Y:S01]  /*0430*/  IADD3 R23, PT, PT, R16, R0, -R23 ;  /* 0x0000000010177210 */ /* 0x000fe20007ffe817 */
[----:B------:R-:W-:Y:S01]  /*0440*/  IMAD.WIDE.U32 R16, R19, R18, RZ ;  /* 0x0000001213107225 */ /* 0x000fe200078e00ff */
[----:B------:R-:W-:Y:S02]  /*0450*/  SHF.R.U32.HI R20, RZ, UR7, R7 ;  /* 0x00000007ff147c19 */ /* 0x000fe40008011607 */
[----:B------:R-:W-:Y:S01]  /*0460*/  ISETP.GE.U32.AND P0, PT, R4, R12, PT ;  /* 0x0000000c0400720c */ /* 0x000fe20003f06070 */
[----:B------:R-:W-:Y:S01]  /*0470*/  IMAD.IADD R5, R5, 0x1, R25 ;  /* 0x0000000105057824 */ /* 0x000fe200078e0219 */
[----:B------:R-:W-:Y:S02]  /*0480*/  SHF.R.U64 R18, R6, UR7, R7 ;  /* 0x0000000706127c19 */ /* 0x000fe40008001207 */
[----:B------:R-:W-:-:S02]  /*0490*/  SHF.R.U32.HI R0, RZ, UR7, R17 ;  /* 0x00000007ff007c19 */ /* 0x000fc40008011611 */
[----:B------:R-:W-:Y:S01]  /*04a0*/  ISETP.GE.U32.AND.EX P0, PT, R5, RZ, PT, P0 ;  /* 0x000000ff0500720c */ /* 0x000fe20003f06100 */
[-C--:B------:R-:W-:Y:S01]  /*04b0*/  IMAD R5, R20, R13.reuse, RZ ;  /* 0x0000000d14057224 */ /* 0x080fe200078e02ff */
[----:B------:R-:W-:Y:S01]  /*04c0*/  SHF.R.U64 R24, R16, UR7, R17 ;  /* 0x0000000710187c19 */ /* 0x000fe20008001211 */
[----:B------:R-:W-:-:S04]  /*04d0*/  IMAD.WIDE.U32 R18, R18, R13, RZ ;  /* 0x0000000d12127225 */ /* 0x000fc800078e00ff */
[----:B------:R-:W-:Y:S02]  /*04e0*/  IMAD.IADD R19, R19, 0x1, R5 ;  /* 0x0000000113137824 */ /* 0x000fe400078e0205 */
[-C--:B------:R-:W-:Y:S02]  /*04f0*/  IMAD R27, R0, R13.reuse, RZ ;  /* 0x0000000d001b7224 */ /* 0x080fe400078e02ff */
[----:B------:R-:W-:Y:S01]  /*0500*/  IMAD.WIDE.U32 R24, R24, R13, RZ ;  /* 0x0000000d18187225 */ /* 0x000fe200078e00ff */
[----:B------:R-:W-:-:S03]  /*0510*/  SHF.R.U64 R18, R18, UR5, R19 ;  /* 0x0000000512127c19 */ /* 0x000fc60008001213 */
[----:B------:R-:W-:Y:S01]  /*0520*/  IMAD.IADD R5, R25, 0x1, R27 ;  /* 0x0000000119057824 */ /* 0x000fe200078e021b */
[----:B------:R-:W-:Y:S02]  /*0530*/  SEL R25, R12, RZ, P0 ;  /* 0x000000ff0c197207 */ /* 0x000fe40000000000 */
[----:B------:R-:W-:Y:S02]  /*0540*/  SHF.R.U32.HI R19, RZ, UR5, R19 ;  /* 0x00000005ff137c19 */ /* 0x000fe40008011613 */
[----:B------:R-:W-:Y:S02]  /*0550*/  IADD3 R27, P0, PT, RZ, -R18, RZ ;  /* 0x80000012ff1b7210 */ /* 0x000fe40007f1e0ff */
[----:B------:R-:W-:Y:S01]  /*0560*/  SHF.R.U64 R24, R24, UR5, R5 ;  /* 0x0000000518187c19 */ /* 0x000fe20008001205 */
[----:B------:R-:W-:Y:S01]  /*0570*/  IMAD.IADD R4, R4, 0x1, -R25 ;  /* 0x0000000104047824 */ /* 0x000fe200078e0a19 */
[----:B------:R-:W-:Y:S01]  /*0580*/  SHF.R.U32.HI R5, RZ, UR5, R5 ;  /* 0x00000005ff057c19 */ /* 0x000fe20008011605 */
[----:B------:R-:W-:Y:S01]  /*0590*/  IMAD.X R19, RZ, RZ, ~R19, P0 ;  /* 0x000000ffff137224 */ /* 0x000fe200000e0e13 */
[----:B------:R-:W-:Y:S01]  /*05a0*/  IADD3 R25, P1, PT, RZ, -R24, RZ ;  /* 0x80000018ff197210 */ /* 0x000fe20007f3e0ff */
[-C--:B------:R-:W-:Y:S01]  /*05b0*/  IMAD.WIDE.U32 R6, R27, R12.reuse, R6 ;  /* 0x0000000c1b067225 */ /* 0x080fe200078e0006 */
[----:B------:R-:W-:-:S03]  /*05c0*/  ISETP.GE.U32.AND P0, PT, R21, R12, PT ;  /* 0x0000000c1500720c */ /* 0x000fc60003f06070 */
[-C--:B------:R-:W-:Y:S02]  /*05d0*/  IMAD R19, R19, R12.reuse, RZ ;  /* 0x0000000c13137224 */ /* 0x080fe400078e02ff */
[----:B------:R-:W-:Y:S01]  /*05e0*/  IMAD.X R27, RZ, RZ, ~R5, P1 ;  /* 0x000000ffff1b7224 */ /* 0x000fe200008e0e05 */
[----:B------:R-:W-:Y:S01]  /*05f0*/  SEL R18, R12, RZ, P0 ;  /* 0x000000ff0c127207 */ /* 0x000fe20000000000 */
[----:B------:R-:W-:Y:S01]  /*0600*/  IMAD.IADD R5, R7, 0x1, R19 ;  /* 0x0000000107057824 */ /* 0x000fe200078e0213 */
[-C--:B------:R-:W-:Y:S01]  /*0610*/  ISETP.GE.U32.AND P0, PT, R6, R12.reuse, PT ;  /* 0x0000000c0600720c */ /* 0x080fe20003f06070 */
[----:B------:R-:W-:Y:S01]  /*0620*/  IMAD.WIDE.U32 R16, R25, R12, R16 ;  /* 0x0000000c19107225 */ /* 0x000fe200078e0010 */
[----:B------:R-:W-:-:S03]  /*0630*/  ISETP.GE.U32.AND P2, PT, R9, R4, PT ;  /* 0x000000040900720c */ /* 0x000fc60003f46070 */
[-C--:B------:R-:W-:Y:S01]  /*0640*/  IMAD R19, R27, R12.reuse, RZ ;  /* 0x0000000c1b137224 */ /* 0x080fe200078e02ff */
[----:B------:R-:W-:Y:S02]  /*0650*/  ISETP.GE.U32.AND.EX P0, PT, R5, RZ, PT, P0 ;  /* 0x000000ff0500720c */ /* 0x000fe40003f06100 */
[----:B------:R-:W-:Y:S01]  /*0660*/  ISETP.GE.U32.AND P1, PT, R16, R12, PT ;  /* 0x0000000c1000720c */ /* 0x000fe20003f26070 */
[----:B------:R-:W-:Y:S01]  /*0670*/  IMAD.IADD R17, R17, 0x1, R19 ;  /* 0x0000000111117824 */ /* 0x000fe200078e0213 */
[C---:B------:R-:W-:Y:S02]  /*0680*/  SEL R7, R12.reuse, RZ, !P2 ;  /* 0x000000ff0c077207 */ /* 0x040fe40005000000 */
[----:B------:R-:W-:Y:S02]  /*0690*/  SEL R19, R12, RZ, P0 ;  /* 0x000000ff0c137207 */ /* 0x000fe40000000000 */
[----:B------:R-:W-:Y:S01]  /*06a0*/  ISETP.GE.U32.AND.EX P0, PT, R17, RZ, PT, P1 ;  /* 0x000000ff1100720c */ /* 0x000fe20003f06110 */
[--C-:B------:R-:W-:Y:S01]  /*06b0*/  IMAD.IADD R5, R9, 0x1, R4.reuse ;  /* 0x0000000109057824 */ /* 0x100fe200078e0204 */
[----:B------:R-:W-:Y:S01]  /*06c0*/  IADD3 R7, PT, PT, R7, R9, -R4 ;  /* 0x0000000907077210 */ /* 0x000fe20007ffe804 */
[----:B------:R-:W-:Y:S01]  /*06d0*/  IMAD.IADD R9, R6, 0x1, -R19 ;  /* 0x0000000106097824 */ /* 0x000fe200078e0a13 */
[----:B------:R-:W-:-:S02]  /*06e0*/  SEL R19, R12, RZ, P0 ;  /* 0x000000ff0c137207 */ /* 0x000fc40000000000 */
[----:B------:R-:W-:Y:S02]  /*06f0*/  LEA R0, R3, UR4, 0x2 ;  /* 0x0000000403007c11 */ /* 0x000fe4000f8e10ff */
[----:B------:R-:W-:Y:S01]  /*0700*/  ISETP.GE.U32.AND P2, PT, R5, R12, PT ;  /* 0x0000000c0500720c */ /* 0x000fe20003f46070 */
[----:B------:R-:W-:Y:S01]  /*0710*/  IMAD.IADD R19, R16, 0x1, -R19 ;  /* 0x0000000110137824 */ /* 0x000fe200078e0a13 */
[----:B------:R-:W-:Y:S01]  /*0720*/  ISETP.GE.U32.AND P0, PT, R8, R9, PT ;  /* 0x000000090800720c */ /* 0x000fe20003f06070 */
[----:B------:R0:W-:Y:S01]  /*0730*/  STS [R0+0x4000], R23 ;  /* 0x0040001700007388 */ /* 0x0001e20000000800 */
[----:B------:R-:W-:Y:S01]  /*0740*/  SEL R4, R12, RZ, P2 ;  /* 0x000000ff0c047207 */ /* 0x000fe20001000000 */
[----:B------:R-:W-:Y:S01]  /*0750*/  IMAD.IADD R17, R8, 0x1, R9 ;  /* 0x0000000108117824 */ /* 0x000fe200078e0209 */
[----:B------:R-:W-:-:S03]  /*0760*/  ISETP.GE.U32.AND P2, PT, R2, R19, PT ;  /* 0x000000130200720c */ /* 0x000fc60003f46070 */
[----:B------:R-:W-:Y:S02]  /*0770*/  IMAD.IADD R5, R5, 0x1, -R4 ;  /* 0x0000000105057824 */ /* 0x000fe400078e0a04 */
[----:B0-----:R-:W-:Y:S01]  /*0780*/  IMAD.IADD R23, R2, 0x1, R19 ;  /* 0x0000000102177824 */ /* 0x001fe200078e0213 */
[----:B------:R-:W-:Y:S02]  /*0790*/  SEL R4, R12, RZ, !P0 ;  /* 0x000000ff0c047207 */ /* 0x000fe40004000000 */
[-C--:B------:R-:W-:Y:S02]  /*07a0*/  ISETP.GE.U32.AND P0, PT, R17, R12.reuse, PT ;  /* 0x0000000c1100720c */ /* 0x080fe40003f06070 */
[----:B------:R-:W-:Y:S01]  /*07b0*/  ISETP.GE.U32.AND P1, PT, R23, R12, PT ;  /* 0x0000000c1700720c */ /* 0x000fe20003f26070 */
[----:B------:R0:W-:Y:S01]  /*07c0*/  STS [R0+0x5000], R7 ;  /* 0x0050000700007388 */ /* 0x0001e20000000800 */
[----:B------:R-:W-:Y:S02]  /*07d0*/  IADD3 R9, PT, PT, R4, R8, -R9 ;  /* 0x0000000804097210 */ /* 0x000fe40007ffe809 */
[----:B------:R-:W-:-:S02]  /*07e0*/  SEL R4, R12, RZ, P0 ;  /* 0x000000ff0c047207 */ /* 0x000fc40000000000 */
[C---:B------:R-:W-:Y:S01]  /*07f0*/  SEL R6, R12.reuse, RZ, P1 ;  /* 0x000000ff0c067207 */ /* 0x040fe20000800000 */
[----:B------:R1:W-:Y:S01]  /*0800*/  STS [R0+0x1000], R5 ;  /* 0x0010000500007388 */ /* 0x0003e20000000800 */
[----:B0-----:R-:W-:Y:S01]  /*0810*/  SEL R7, R12, RZ, !P2 ;  /* 0x000000ff0c077207 */ /* 0x001fe20005000000 */
[----:B------:R-:W-:Y:S02]  /*0820*/  IMAD.IADD R21, R21, 0x1, -R18 ;  /* 0x0000000115157824 */ /* 0x000fe400078e0a12 */
[----:B------:R-:W-:Y:S01]  /*0830*/  IMAD.IADD R23, R23, 0x1, -R6 ;  /* 0x0000000117177824 */ /* 0x000fe200078e0a06 */
[----:B------:R-:W-:Y:S01]  /*0840*/  IADD3 R7, PT, PT, R7, R2, -R19 ;  /* 0x0000000207077210 */ /* 0x000fe20007ffe813 */
[----:B-1----:R-:W-:Y:S01]  /*0850*/  IMAD.IADD R5, R17, 0x1, -R4 ;  /* 0x0000000111057824 */ /* 0x002fe200078e0a04 */
[----:B------:R0:W-:Y:S04]  /*0860*/  STS [R0], R21 ;  /* 0x0000001500007388 */ /* 0x0001e80000000800 */
[----:B------:R-:W-:Y:S04]  /*0870*/  STS [R0+0x6000], R9 ;  /* 0x0060000900007388 */ /* 0x000fe80000000800 */
[----:B------:R-:W-:Y:S04]  /*0880*/  STS [R0+0x2000], R5 ;  /* 0x0020000500007388 */ /* 0x000fe80000000800 */
[----:B------:R-:W-:Y:S04]  /*0890*/  STS [R0+0x7000], R7 ;  /* 0x0070000700007388 */ /* 0x000fe80000000800 */
[----:B------:R-:W-:Y:S01]  /*08a0*/  STS [R0+0x3000], R23 ;  /* 0x0030001700007388 */ /* 0x000fe20000000800 */
[----:B------:R-:W-:Y:S01]  /*08b0*/  BAR.SYNC.DEFER_BLOCKING 0x0 ;  /* 0x0000000000007b1d */ /* 0x000fe20000010000 */
[----:B0-----:R-:W-:-:S05]  /*08c0*/  SHF.R.U32.HI R21, RZ, 0xb, R22 ;  /* 0x0000000bff157819 */ /* 0x001fca0000011616 */
[----:B------:R-:W-:-:S06]  /*08d0*/  IMAD.WIDE.U32 R16, R21, 0x4, R14 ;  /* 0x0000000415107825 */ /* 0x000fcc00078e000e */
[----:B------:R-:W2:Y:S01]  /*08e0*/  LDG.E R16, desc[UR8][R16.64+0x8] ;  /* 0x0000080810107981 */ /* 0x000ea2000c1e1900 */
[----:B------:R-:W-:Y:S01]  /*08f0*/  VIADD R2, R22, 0x800 ;  /* 0x0000080016027836 */ /* 0x000fe20000000000 */
[----:B------:R-:W-:Y:S02]  /*0900*/  LOP3.LUT R4, R3, 0xc00, R22, 0xfe, !PT ;  /* 0x00000c0003047812 */ /* 0x000fe400078efe16 */
[----:B------:R-:W2:Y:S02]  /*0910*/  LDS R9, [R0+0x2000] ;  /* 0x0020000000097984 */ /* 0x000ea40000000800 */
[----:B------:R-:W-:Y:S02]  /*0920*/  SHF.R.U32.HI R21, RZ, 0xb, R2 ;  /* 0x0000000bff157819 */ /* 0x000fe40000011602 */
[----:B------:R-:W-:Y:S01]  /*0930*/  SHF.R.U32.HI R25, RZ, 0xb, R4 ;  /* 0x0000000bff197819 */ /* 0x000fe20000011604 */
[----:B------:R-:W0:Y:S02]  /*0940*/  LDS R5, [R0+0x3000] ;  /* 0x0030000000057984 */ /* 0x000e240000000800 */
[----:B------:R-:W-:-:S04]  /*0950*/  IMAD.WIDE.U32 R20, R21, 0x4, R14 ;  /* 0x0000000415147825 */ /* 0x000fc800078e000e */
[----:B------:R-:W-:Y:S01]  /*0960*/  IMAD.WIDE.U32 R24, R25, 0x4, R14 ;  /* 0x0000000419187825 */ /* 0x000fe200078e000e */
[----:B------:R1:W3:Y:S04]  /*0970*/  LDG.E R19, desc[UR8][R20.64+0x8] ;  /* 0x0000080814137981 */ /* 0x0002e8000c1e1900 */
[----:B------:R4:W5:Y:S04]  /*0980*/  LDG.E R18, desc[UR8][R24.64+0x8] ;  /* 0x0000080818127981 */ /* 0x000968000c1e1900 */
[----:B-1----:R-:W-:Y:S04]  /*0990*/  LDS R20, [R0+0x6000] ;  /* 0x0060000000147984 */ /* 0x002fe80000000800 */
[----:B------:R-:W-:Y:S01]  /*09a0*/  LDS R21, [R0+0x7000] ;  /* 0x0070000000157984 */ /* 0x000fe20000000800 */
[----:B--2---:R-:W-:-:S05]  /*09b0*/  IMAD.WIDE.U32 R8, R9, R16, RZ ;  /* 0x0000001009087225 */ /* 0x004fca00078e00ff */
[--C-:B------:R-:W-:Y:S02]  /*09c0*/  SHF.R.U32.HI R26, RZ, UR7, R9.reuse ;  /* 0x00000007ff1a7c19 */ /* 0x100fe40008011609 */
[----:B------:R-:W-:-:S03]  /*09d0*/  SHF.R.U64 R6, R8, UR7, R9 ;  /* 0x0000000708067c19 */ /* 0x000fc60008001209 */
[-C--:B------:R-:W-:Y:S02]  /*09e0*/  IMAD R23, R26, R13.reuse, RZ ;  /* 0x0000000d1a177224 */ /* 0x080fe400078e02ff */
[----:B------:R-:W-:-:S04]  /*09f0*/  IMAD.WIDE.U32 R6, R6, R13, RZ ;  /* 0x0000000d06067225 */ /* 0x000fc800078e00ff */
[----:B------:R-:W-:Y:S02]  /*0a00*/  IMAD.IADD R23, R7, 0x1, R23 ;  /* 0x0000000107177824 */ /* 0x000fe400078e0217 */
[----:B0-----:R-:W-:Y:S02]  /*0a10*/  IMAD.WIDE.U32 R16, R5, R16, RZ ;  /* 0x0000001005107225 */ /* 0x001fe400078e00ff */
[----:B------:R-:W0:Y:S01]  /*0a20*/  LDS R5, [R0] ;  /* 0x0000000000057984 */ /* 0x000e220000000800 */
[----:B------:R-:W-:Y:S02]  /*0a30*/  SHF.R.U64 R7, R6, UR5, R23 ;  /* 0x0000000506077c19 */ /* 0x000fe40008001217 */
[--C-:B----4-:R-:W-:Y:S02]  /*0a40*/  SHF.R.U32.HI R24, RZ, UR7, R17.reuse ;  /* 0x00000007ff187c19 */ /* 0x110fe40008011611 */
[----:B------:R-:W-:Y:S02]  /*0a50*/  SHF.R.U64 R6, R16, UR7, R17 ;  /* 0x0000000710067c19 */ /* 0x000fe40008001211 */
[----:B------:R-:W-:Y:S01]  /*0a60*/  SHF.R.U32.HI R23, RZ, UR5, R23 ;  /* 0x00000005ff177c19 */ /* 0x000fe20008011617 */
[----:B------:R-:W-:Y:S01]  /*0a70*/  IMAD R27, R24, R13, RZ ;  /* 0x0000000d181b7224 */ /* 0x000fe200078e02ff */
[----:B------:R-:W-:Y:S01]  /*0a80*/  IADD3 R25, P0, PT, RZ, -R7, RZ ;  /* 0x80000007ff197210 */ /* 0x000fe20007f1e0ff */
[----:B------:R-:W-:-:S04]  /*0a90*/  IMAD.WIDE.U32 R6, R6, R13, RZ ;  /* 0x0000000d06067225 */ /* 0x000fc800078e00ff */
[----:B------:R-:W-:Y:S02]  /*0aa0*/  IMAD.X R23, RZ, RZ, ~R23, P0 ;  /* 0x000000ffff177224 */ /* 0x000fe400000e0e17 */
[----:B------:R-:W-:Y:S02]  /*0ab0*/  IMAD.IADD R7, R7, 0x1, R27 ;  /* 0x0000000107077824 */ /* 0x000fe400078e021b */
[----:B------:R-:W-:-:S03]  /*0ac0*/  IMAD.WIDE.U32 R8, R25, R12, R8 ;  /* 0x0000000c19087225 */ /* 0x000fc600078e0008 */
[--C-:B------:R-:W-:Y:S01]  /*0ad0*/  SHF.R.U64 R6, R6, UR5, R7.reuse ;  /* 0x0000000506067c19 */ /* 0x100fe20008001207 */
[-C--:B------:R-:W-:Y:S01]  /*0ae0*/  IMAD R23, R23, R12.reuse, RZ ;  /* 0x0000000c17177224 */ /* 0x080fe200078e02ff */
[----:B------:R-:W-:Y:S02]  /*0af0*/  SHF.R.U32.HI R7, RZ, UR5, R7 ;  /* 0x00000005ff077c19 */ /* 0x000fe40008011607 */
[----:B------:R-:W-:Y:S01]  /*0b00*/  ISETP.GE.U32.AND P0, PT, R8, R12, PT ;  /* 0x0000000c0800720c */ /* 0x000fe20003f06070 */
[----:B------:R-:W-:Y:S01]  /*0b10*/  IMAD.IADD R9, R9, 0x1, R23 ;  /* 0x0000000109097824 */ /* 0x000fe200078e0217 */
[----:B------:R-:W-:-:S04]  /*0b20*/  IADD3 R23, P1, PT, RZ, -R6, RZ ;  /* 0x80000006ff177210 */ /* 0x000fc80007f3e0ff */
[----:B------:R-:W-:Y:S01]  /*0b30*/  ISETP.GE.U32.AND.EX P0, PT, R9, RZ, PT, P0 ;  /* 0x000000ff0900720c */ /* 0x000fe20003f06100 */
[----:B------:R-:W-:Y:S02]  /*0b40*/  IMAD.X R9, RZ, RZ, ~R7, P1 ;  /* 0x000000ffff097224 */ /* 0x000fe400008e0e07 */
[----:B------:R-:W-:Y:S01]  /*0b50*/  IMAD.WIDE.U32 R16, R23, R12, R16 ;  /* 0x0000000c17107225 */ /* 0x000fe200078e0010 */
[----:B------:R-:W-:-:S03]  /*0b60*/  SEL R7, R12, RZ, P0 ;  /* 0x000000ff0c077207 */ /* 0x000fc60000000000 */
[-C--:B------:R-:W-:Y:S01]  /*0b70*/  IMAD R9, R9, R12.reuse, RZ ;  /* 0x0000000c09097224 */ /* 0x080fe200078e02ff */
[----:B------:R-:W-:Y:S01]  /*0b80*/  ISETP.GE.U32.AND P0, PT, R16, R12, PT ;  /* 0x0000000c1000720c */ /* 0x000fe20003f06070 */
[----:B------:R-:W-:Y:S02]  /*0b90*/  IMAD.IADD R24, R8, 0x1, -R7 ;  /* 0x0000000108187824 */ /* 0x000fe400078e0a07 */
[----:B------:R-:W-:Y:S02]  /*0ba0*/  IMAD.IADD R6, R17, 0x1, R9 ;  /* 0x0000000111067824 */ /* 0x000fe400078e0209 */
[----:B------:R-:W1:Y:S01]  /*0bb0*/  LDS R17, [R0+0x1000] ;  /* 0x0010000000117984 */ /* 0x000e620000000800 */
[----:B0-----:R-:W-:Y:S02]  /*0bc0*/  ISETP.GE.U32.AND P1, PT, R5, R24, PT ;  /* 0x000000180500720c */ /* 0x001fe40003f26070 */
[----:B------:R-:W-:Y:S01]  /*0bd0*/  ISETP.GE.U32.AND.EX P0, PT, R6, RZ, PT, P0 ;  /* 0x000000ff0600720c */ /* 0x000fe20003f06100 */
[----:B---3--:R-:W-:Y:S01]  /*0be0*/  IMAD.WIDE.U32 R6, R20, R19, RZ ;  /* 0x0000001314067225 */ /* 0x008fe200078e00ff */
[----:B------:R-:W-:-:S03]  /*0bf0*/  SEL R19, R12, RZ, !P1 ;  /* 0x000000ff0c137207 */ /* 0x000fc60004800000 */
[----:B-----5:R-:W-:Y:S01]  /*0c00*/  IMAD.WIDE.U32 R8, R21, R18, RZ ;  /* 0x0000001215087225 */ /* 0x020fe200078e00ff */
[--C-:B------:R-:W-:Y:S02]  /*0c10*/  SHF.R.U32.HI R26, RZ, UR7, R7.reuse ;  /* 0x00000007ff1a7c19 */ /* 0x100fe40008011607 */
[----:B------:R-:W-:Y:S01]  /*0c20*/  SHF.R.U64 R18, R6, UR7, R7 ;  /* 0x0000000706127c19 */ /* 0x000fe20008001207 */
[--C-:B------:R-:W-:Y:S01]  /*0c30*/  IMAD.IADD R23, R5, 0x1, R24.reuse ;  /* 0x0000000105177824 */ /* 0x100fe200078e0218 */
[----:B------:R-:W-:Y:S01]  /*0c40*/  IADD3 R25, PT, PT, R19, R5, -R24 ;  /* 0x0000000513197210 */ /* 0x000fe20007ffe818 */
[-C--:B------:R-:W-:Y:S01]  /*0c50*/  IMAD R27, R26, R13.reuse, RZ ;  /* 0x0000000d1a1b7224 */ /* 0x080fe200078e02ff */
[----:B------:R-:W-:Y:S01]  /*0c60*/  SEL R21, R12, RZ, P0 ;  /* 0x000000ff0c157207 */ /* 0x000fe20000000000 */
[----:B------:R-:W-:Y:S01]  /*0c70*/  IMAD.WIDE.U32 R18, R18, R13, RZ ;  /* 0x0000000d12127225 */ /* 0x000fe200078e00ff */
[--C-:B------:R-:W-:Y:S01]  /*0c80*/  SHF.R.U32.HI R24, RZ, UR7, R9.reuse ;  /* 0x00000007ff187c19 */ /* 0x100fe20008011609 */
[----:B------:R-:W0:Y:S01]  /*0c90*/  LDS R5, [R0+0x4000] ;  /* 0x0040000000057984 */ /* 0x000e220000000800 */
[----:B------:R-:W-:Y:S01]  /*0ca0*/  SHF.R.U64 R20, R8, UR7, R9 ;  /* 0x0000000708147c19 */ /* 0x000fe20008001209 */
[----:B------:R-:W-:-:S02]  /*0cb0*/  IMAD.IADD R27, R19, 0x1, R27 ;  /* 0x00000001131b7824 */ /* 0x000fc400078e021b */
[----:B------:R-:W-:Y:S02]  /*0cc0*/  IMAD.IADD R16, R16, 0x1, -R21 ;  /* 0x0000000110107824 */ /* 0x000fe400078e0a15 */
[-C--:B------:R-:W-:Y:S02]  /*0cd0*/  IMAD R29, R24, R13.reuse, RZ ;  /* 0x0000000d181d7224 */ /* 0x080fe400078e02ff */
[----:B------:R-:W-:Y:S01]  /*0ce0*/  IMAD.WIDE.U32 R20, R20, R13, RZ ;  /* 0x0000000d14147225 */ /* 0x000fe200078e00ff */
[----:B------:R-:W-:Y:S02]  /*0cf0*/  SHF.R.U64 R24, R18, UR5, R27 ;  /* 0x0000000512187c19 */ /* 0x000fe4000800121b */
[----:B------:R-:W2:Y:S01]  /*0d00*/  LDS R18, [R0+0x5000] ;  /* 0x0050000000127984 */ /* 0x000ea20000000800 */
[----:B------:R-:W-:Y:S01]  /*0d10*/  IMAD.IADD R19, R21, 0x1, R29 ;  /* 0x0000000115137824 */ /* 0x000fe200078e021d */
[----:B------:R-:W-:Y:S02]  /*0d20*/  SHF.R.U32.HI R21, RZ, UR5, R27 ;  /* 0x00000005ff157c19 */ /* 0x000fe4000801161b */
[----:B------:R-:W-:-:S02]  /*0d30*/  IADD3 R27, P0, PT, RZ, -R24, RZ ;  /* 0x80000018ff1b7210 */ /* 0x000fc40007f1e0ff */
[--C-:B------:R-:W-:Y:S01]  /*0d40*/  SHF.R.U64 R20, R20, UR5, R19.reuse ;  /* 0x0000000514147c19 */ /* 0x100fe20008001213 */
[----:B------:R3:W-:Y:S01]  /*0d50*/  STS [R0+0x2000], R25 ;  /* 0x0020001900007388 */ /* 0x0007e20000000800 */
[----:B------:R-:W-:Y:S01]  /*0d60*/  SHF.R.U32.HI R19, RZ, UR5, R19 ;  /* 0x00000005ff137c19 */ /* 0x000fe20008011613 */
[----:B------:R-:W-:Y:S01]  /*0d70*/  IMAD.X R21, RZ, RZ, ~R21, P0 ;  /* 0x000000ffff157224 */ /* 0x000fe200000e0e15 */
[-C--:B------:R-:W-:Y:S01]  /*0d80*/  ISETP.GE.U32.AND P0, PT, R23, R12.reuse, PT ;  /* 0x0000000c1700720c */ /* 0x080fe20003f06070 */
[----:B------:R-:W-:Y:S01]  /*0d90*/  IMAD.WIDE.U32 R6, R27, R12, R6 ;  /* 0x0000000c1b067225 */ /* 0x000fe200078e0006 */
[----:B---3--:R-:W-:-:S03]  /*0da0*/  IADD3 R25, P1, PT, RZ, -R20, RZ ;  /* 0x80000014ff197210 */ /* 0x008fc60007f3e0ff */
[-C--:B------:R-:W-:Y:S01]  /*0db0*/  IMAD R21, R21, R12.reuse, RZ ;  /* 0x0000000c15157224 */ /* 0x080fe200078e02ff */
[----:B------:R-:W-:Y:S01]  /*0dc0*/  SEL R20, R12, RZ, P0 ;  /* 0x000000ff0c147207 */ /* 0x000fe20000000000 */
[----:B------:R-:W-:Y:S01]  /*0dd0*/  IMAD.X R19, RZ, RZ, ~R19, P1 ;  /* 0x000000ffff137224 */ /* 0x000fe200008e0e13 */
[-C--:B------:R-:W-:Y:S01]  /*0de0*/  ISETP.GE.U32.AND P0, PT, R6, R12.reuse, PT ;  /* 0x0000000c0600720c */ /* 0x080fe20003f06070 */
[----:B------:R-:W-:Y:S02]  /*0df0*/  IMAD.IADD R7, R7, 0x1, R21 ;  /* 0x0000000107077824 */ /* 0x000fe400078e0215 */
[----:B------:R-:W-:-:S04]  /*0e00*/  IMAD.WIDE.U32 R8, R25, R12, R8 ;  /* 0x0000000c19087225 */ /* 0x000fc800078e0008 */
[----:B------:R-:W-:Y:S01]  /*0e10*/  IMAD R21, R19, R12, RZ ;  /* 0x0000000c13157224 */ /* 0x000fe200078e02ff */
[----:B-1----:R-:W-:Y:S02]  /*0e20*/  ISETP.GE.U32.AND P2, PT, R17, R16, PT ;  /* 0x000000101100720c */ /* 0x002fe40003f46070 */
[----:B------:R-:W-:Y:S01]  /*0e30*/  ISETP.GE.U32.AND.EX P0, PT, R7, RZ, PT, P0 ;  /* 0x000000ff0700720c */ /* 0x000fe20003f06100 */
[----:B------:R-:W-:Y:S01]  /*0e40*/  IMAD.IADD R9, R9, 0x1, R21 ;  /* 0x0000000109097824 */ /* 0x000fe200078e0215 */
[----:B------:R-:W-:Y:S02]  /*0e50*/  ISETP.GE.U32.AND P1, PT, R8, R12, PT ;  /* 0x0000000c0800720c */ /* 0x000fe40003f26070 */
[C---:B------:R-:W-:Y:S02]  /*0e60*/  SEL R19, R12.reuse, RZ, !P2 ;  /* 0x000000ff0c137207 */ /* 0x040fe40005000000 */
[----:B------:R-:W-:Y:S02]  /*0e70*/  SEL R21, R12, RZ, P0 ;  /* 0x000000ff0c157207 */ /* 0x000fe40000000000 */
[----:B------:R-:W-:Y:S01]  /*0e80*/  ISETP.GE.U32.AND.EX P0, PT, R9, RZ, PT, P1 ;  /* 0x000000ff0900720c */ /* 0x000fe20003f06110 */
[--C-:B------:R-:W-:Y:S01]  /*0e90*/  IMAD.IADD R7, R17, 0x1, R16.reuse ;  /* 0x0000000111077824 */ /* 0x100fe200078e0210 */
[----:B------:R-:W-:Y:S01]  /*0ea0*/  IADD3 R19, PT, PT, R19, R17, -R16 ;  /* 0x0000001113137210 */ /* 0x000fe20007ffe810 */
[----:B------:R-:W-:Y:S01]  /*0eb0*/  IMAD.IADD R6, R6, 0x1, -R21 ;  /* 0x0000000106067824 */ /* 0x000fe200078e0a15 */
[----:B------:R-:W-:-:S02]  /*0ec0*/  SEL R17, R12, RZ, P0 ;  /* 0x000000ff0c117207 */ /* 0x000fc40000000000 */
[----:B------:R-:W-:Y:S01]  /*0ed0*/  ISETP.GE.U32.AND P2, PT, R7, R12, PT ;  /* 0x0000000c0700720c */ /* 0x000fe20003f46070 */
[C---:B0-----:R-:W-:Y:S02]  /*0ee0*/  IMAD.IADD R9, R5.reuse, 0x1, R6 ;  /* 0x0000000105097824 */ /* 0x041fe400078e0206 */
[----:B------:R-:W-:Y:S01]  /*0ef0*/  IMAD.IADD R17, R8, 0x1, -R17 ;  /* 0x0000000108117824 */ /* 0x000fe200078e0a11 */
[----:B------:R-:W-:Y:S02]  /*0f00*/  SEL R16, R12, RZ, P2 ;  /* 0x000000ff0c107207 */ /* 0x000fe40001000000 */
[----:B------:R-:W-:Y:S01]  /*0f10*/  ISETP.GE.U32.AND P1, PT, R5, R6, PT ;  /* 0x000000060500720c */ /* 0x000fe20003f26070 */
[----:B--2---:R-:W-:Y:S01]  /*0f20*/  IMAD.IADD R21, R18, 0x1, R17 ;  /* 0x0000000112157824 */ /* 0x004fe200078e0211 */
[----:B------:R-:W-:Y:S01]  /*0f30*/  ISETP.GE.U32.AND P0, PT, R9, R12, PT ;  /* 0x0000000c0900720c */ /* 0x000fe20003f06070 */
[----:B------:R-:W-:Y:S01]  /*0f40*/  IMAD.IADD R7, R7, 0x1, -R16 ;  /* 0x0000000107077824 */ /* 0x000fe200078e0a10 */
[----:B------:R-:W-:-:S02]  /*0f50*/  SEL R16, R12, RZ, !P1 ;  /* 0x000000ff0c107207 */ /* 0x000fc40004800000 */
[----:B------:R-:W-:Y:S02]  /*0f60*/  SEL R8, R12, RZ, P0 ;  /* 0x000000ff0c087207 */ /* 0x000fe40000000000 */
[----:B------:R-:W-:Y:S02]  /*0f70*/  ISETP.GE.U32.AND P0, PT, R21, R12, PT ;  /* 0x0000000c1500720c */ /* 0x000fe40003f06070 */
[----:B------:R-:W-:Y:S01]  /*0f80*/  ISETP.GE.U32.AND P1, PT, R18, R17, PT ;  /* 0x000000111200720c */ /* 0x000fe20003f26070 */
[----:B------:R-:W-:Y:S01]  /*0f90*/  IMAD.IADD R23, R23, 0x1, -R20 ;  /* 0x0000000117177824 */ /* 0x000fe200078e0a14 */
[----:B------:R-:W-:Y:S01]  /*0fa0*/  IADD3 R5, PT, PT, R16, R5, -R6 ;  /* 0x0000000510057210 */ /* 0x000fe20007ffe806 */
[----:B------:R-:W-:Y:S01]  /*0fb0*/  IMAD.IADD R9, R9, 0x1, -R8 ;  /* 0x0000000109097824 */ /* 0x000fe200078e0a08 */
[C---:B------:R-:W-:Y:S02]  /*0fc0*/  SEL R6, R12.reuse, RZ, P0 ;  /* 0x000000ff0c067207 */ /* 0x040fe40000000000 */
[----:B------:R-:W-:Y:S01]  /*0fd0*/  SEL R8, R12, RZ, !P1 ;  /* 0x000000ff0c087207 */ /* 0x000fe20004800000 */
[----:B------:R0:W-:Y:S03]  /*0fe0*/  STS [R0], R23 ;  /* 0x0000001700007388 */ /* 0x0001e60000000800 */
[----:B------:R-:W-:Y:S01]  /*0ff0*/  IADD3 R25, PT, PT, R8, R18, -R17 ;  /* 0x0000001208197210 */ /* 0x000fe20007ffe811 */
[----:B------:R1:W-:Y:S01]  /*1000*/  STS [R0+0x3000], R19 ;  /* 0x0030001300007388 */ /* 0x0003e20000000800 */
[----:B0-----:R-:W-:-:S03]  /*1010*/  IMAD.IADD R23, R21, 0x1, -R6 ;  /* 0x0000000115177824 */ /* 0x001fc600078e0a06 */
[----:B------:R0:W-:Y:S04]  /*1020*/  STS [R0+0x1000], R7 ;  /* 0x0010000700007388 */ /* 0x0001e80000000800 */
[----:B------:R2:W-:Y:S04]  /*1030*/  STS [R0+0x6000], R5 ;  /* 0x0060000500007388 */ /* 0x0005e80000000800 */
[----:B------:R-:W-:Y:S04]  /*1040*/  STS [R0+0x4000], R9 ;  /* 0x0040000900007388 */ /* 0x000fe80000000800 */
[----:B------:R-:W-:Y:S04]  /*1050*/  STS [R0+0x7000], R25 ;  /* 0x0070001900007388 */ /* 0x000fe80000000800 */
[----:B------:R-:W-:Y:S01]  /*1060*/  STS [R0+0x5000], R23 ;  /* 0x0050001700007388 */ /* 0x000fe20000000800 */
[----:B------:R-:W-:Y:S01]  /*1070*/  BAR.SYNC.DEFER_BLOCKING 0x0 ;  /* 0x0000000000007b1d */ /* 0x000fe20000010000 */
[----:B-1----:R-:W-:-:S05]  /*1080*/  SHF.R.U32.HI R19, RZ, 0xa, R22 ;  /* 0x0000000aff137819 */ /* 0x002fca0000011616 */
[C---:B------:R-:W-:Y:S02]  /*1090*/  VIADD R17, R19.reuse, 0x1 ;  /* 0x0000000113117836 */ /* 0x040fe40000000000 */
[----:B0-----:R-:W-:-:S04]  /*10a0*/  IMAD.WIDE.U32 R6, R19, 0x4, R14 ;  /* 0x0000000413067825 */ /* 0x001fc800078e000e */
[----:B------:R-:W-:Y:S02]  /*10b0*/  IMAD.WIDE.U32 R16, R17, 0x4, R14 ;  /* 0x0000000411107825 */ /* 0x000fe400078e000e */
[----:B------:R-:W3:Y:S04]  /*10c0*/  LDG.E R6, desc[UR8][R6.64+0x10] ;  /* 0x0000100806067981 */ /* 0x000ee8000c1e1900 */
[----:B------:R-:W4:Y:S01]  /*10d0*/  LDG.E R16, desc[UR8][R16.64+0x10] ;  /* 0x0000100810107981 */ /* 0x000f22000c1e1900 */
[----:B--2---:R-:W-:Y:S01]  /*10e0*/  SHF.R.U32.HI R5, RZ, 0xa, R2 ;  /* 0x0000000aff057819 */ /* 0x004fe20000011602 */
[----:B------:R-:W-:Y:S02]  /*10f0*/  VIADD R21, R19, 0x3 ;  /* 0x0000000313157836 */ /* 0x000fe40000000000 */
[----:B------:R-:W3:Y:S02]  /*1100*/  LDS R9, [R0+0x1000] ;  /* 0x0010000000097984 */ /* 0x000ee40000000800 */
[----:B------:R-:W-:-:S02]  /*1110*/  IMAD.WIDE.U32 R18, R5, 0x4, R14 ;  /* 0x0000000405127825 */ /* 0x000fc400078e000e */
[----:B------:R-:W4:Y:S02]  /*1120*/  LDS R23, [R0+0x3000] ;  /* 0x0030000000177984 */ /* 0x000f240000000800 */
[----:B------:R-:W-:Y:S02]  /*1130*/  IMAD.WIDE.U32 R20, R21, 0x4, R14 ;  /* 0x0000000415147825 */ /* 0x000fe400078e000e */
[----:B------:R-:W2:Y:S04]  /*1140*/  LDG.E R5, desc[UR8][R18.64+0x10] ;  /* 0x0000100812057981 */ /* 0x000ea8000c1e1900 */
[----:B------:R0:W5:Y:S04]  /*1150*/  LDG.E R20, desc[UR8][R20.64+0x10] ;  /* 0x0000100814147981 */ /* 0x000168000c1e1900 */
[----:B------:R-:W-:Y:S04]  /*1160*/  LDS R2, [R0] ;  /* 0x0000000000027984 */ /* 0x000fe80000000800 */
[----:B0-----:R-:W-:Y:S01]  /*1170*/  LDS R21, [R0+0x7000] ;  /* 0x0070000000157984 */ /* 0x001fe20000000800 */
[----:B---3--:R-:W-:-:S04]  /*1180*/  IMAD.WIDE.U32 R8, R9, R6, RZ ;  /* 0x0000000609087225 */ /* 0x008fc800078e00ff */
[----:B----4-:R-:W-:Y:S01]  /*1190*/  IMAD.WIDE.U32 R6, R23, R16, RZ ;  /* 0x0000001017067225 */ /* 0x010fe200078e00ff */
[--C-:B------:R-:W-:Y:S02]  /*11a0*/  SHF.R.U32.HI R24, RZ, UR7, R9.reuse ;  /* 0x00000007ff187c19 */ /* 0x100fe40008011609 */
[----:B------:R-:W-:Y:S02]  /*11b0*/  SHF.R.U64 R16, R8, UR7, R9 ;  /* 0x0000000708107c19 */ /* 0x000fe40008001209 */
[--C-:B------:R-:W-:Y:S01]  /*11c0*/  SHF.R.U32.HI R26, RZ, UR7, R7.reuse ;  /* 0x00000007ff1a7c19 */ /* 0x100fe20008011607 */
[-C--:B------:R-:W-:Y:S01]  /*11d0*/  IMAD R23, R24, R13.reuse, RZ ;  /* 0x0000000d18177224 */ /* 0x080fe200078e02ff */
[----:B------:R-:W-:Y:S01]  /*11e0*/  SHF.R.U64 R18, R6, UR7, R7 ;  /* 0x0000000706127c19 */ /* 0x000fe20008001207 */
[----:B------:R-:W-:Y:S01]  /*11f0*/  IMAD.WIDE.U32 R16, R16, R13, RZ ;  /* 0x0000000d10107225 */ /* 0x000fe200078e00ff */
[----:B------:R-:W2:Y:S03]  /*1200*/  LDS R24, [R0+0x5000] ;  /* 0x0050000000187984 */ /* 0x000ea60000000800 */
[----:B------:R-:W-:-:S02]  /*1210*/  IMAD.IADD R23, R17, 0x1, R23 ;  /* 0x0000000111177824 */ /* 0x000fc400078e0217 */
        /* <DEDUP_REMOVED lines=8> */
[----:B------:R-:W-:Y:S01]  /*12a0*/  IMAD.X R19, RZ, RZ, ~R19, P0 ;  /* 0x000000ffff137224 */ /* 0x000fe200000e0e13 */
[----:B------:R-:W-:Y:S01]  /*12b0*/  IADD3 R17, P0, PT, RZ, -R18, RZ ;  /* 0x80000012ff117210 */ /* 0x000fe20007f1e0ff */
[----:B------:R-:W-:-:S04]  /*12c0*/  IMAD.WIDE.U32 R8, R23, R12, R8 ;  /* 0x0000000c17087225 */ /* 0x000fc800078e0008 */
[-C--:B------:R-:W-:Y:S02]  /*12d0*/  IMAD R19, R19, R12.reuse, RZ ;  /* 0x0000000c13137224 */ /* 0x080fe400078e02ff */
[----:B------:R-:W-:Y:S02]  /*12e0*/  IMAD.X R23, RZ, RZ, ~R16, P0 ;  /* 0x000000ffff177224 */ /* 0x000fe400000e0e10 */
[-C--:B------:R-:W-:Y:S01]  /*12f0*/  IMAD.WIDE.U32 R16, R17, R12.reuse, R6 ;  /* 0x0000000c11107225 */ /* 0x080fe200078e0006 */
[----:B------:R-:W-:-:S03]  /*1300*/  ISETP.GE.U32.AND P0, PT, R8, R12, PT ;  /* 0x0000000c0800720c */ /* 0x000fc60003f06070 */
[----:B------:R-:W-:Y:S02]  /*1310*/  IMAD.IADD R6, R9, 0x1, R19 ;  /* 0x0000000109067824 */ /* 0x000fe400078e0213 */
[-C--:B------:R-:W-:Y:S01]  /*1320*/  IMAD R7, R23, R12.reuse, RZ ;  /* 0x0000000c17077224 */ /* 0x080fe200078e02ff */
[----:B------:R-:W-:Y:S02]  /*1330*/  ISETP.GE.U32.AND P1, PT, R16, R12, PT ;  /* 0x0000000c1000720c */ /* 0x000fe40003f26070 */
[----:B------:R-:W-:Y:S01]  /*1340*/  ISETP.GE.U32.AND.EX P0, PT, R6, RZ, PT, P0 ;  /* 0x000000ff0600720c */ /* 0x000fe20003f06100 */
[----:B------:R-:W-:-:S03]  /*1350*/  IMAD.IADD R6, R17, 0x1, R7 ;  /* 0x0000000111067824 */ /* 0x000fc600078e0207 */
[----:B------:R-:W-:Y:S02]  /*1360*/  SEL R19, R12, RZ, P0 ;  /* 0x000000ff0c137207 */ /* 0x000fe40000000000 */
[----:B------:R-:W-:-:S03]  /*1370*/  ISETP.GE.U32.AND.EX P0, PT, R6, RZ, PT, P1 ;  /* 0x000000ff0600720c */ /* 0x000fc60003f06110 */
[----:B------:R-:W-:Y:S01]  /*1380*/  IMAD.IADD R19, R8, 0x1, -R19 ;  /* 0x0000000108137824 */ /* 0x000fe200078e0a13 */
[----:B------:R-:W-:Y:S01]  /*1390*/  SEL R17, R12, RZ, P0 ;  /* 0x000000ff0c117207 */ /* 0x000fe20000000000 */
[----:B--2---:R-:W-:Y:S02]  /*13a0*/  IMAD.WIDE.U32 R8, R24, R5, RZ ;  /* 0x0000000518087225 */ /* 0x004fe400078e00ff */
[----:B------:R-:W0:Y:S02]  /*13b0*/  LDS R5, [R0+0x2000] ;  /* 0x0020000000057984 */ /* 0x000e240000000800 */
[----:B-----5:R-:W-:Y:S01]  /*13c0*/  IMAD.WIDE.U32 R6, R21, R20, RZ ;  /* 0x0000001415067225 */ /* 0x020fe200078e00ff */
[----:B------:R-:W-:-:S03]  /*13d0*/  SHF.R.U32.HI R26, RZ, UR7, R9 ;  /* 0x00000007ff1a7c19 */ /* 0x000fc60008011609 */
[----:B------:R-:W-:Y:S01]  /*13e0*/  IMAD.IADD R20, R16, 0x1, -R17 ;  /* 0x0000000110147824 */ /* 0x000fe200078e0a11 */
[----:B------:R-:W-:Y:S02]  /*13f0*/  SHF.R.U64 R16, R8, UR7, R9 ;  /* 0x0000000708107c19 */ /* 0x000fe40008001209 */
[----:B------:R-:W-:Y:S01]  /*1400*/  ISETP.GE.U32.AND P0, PT, R2, R19, PT ;  /* 0x000000130200720c */ /* 0x000fe20003f06070 */
[-C--:B------:R-:W-:Y:S01]  /*1410*/  IMAD R25, R26, R13.reuse, RZ ;  /* 0x0000000d1a197224 */ /* 0x080fe200078e02ff */
[--C-:B------:R-:W-:Y:S01]  /*1420*/  SHF.R.U32.HI R24, RZ, UR7, R7.reuse ;  /* 0x00000007ff187c19 */ /* 0x100fe20008011607 */
[----:B------:R-:W-:Y:S01]  /*1430*/  IMAD.WIDE.U32 R16, R16, R13, RZ ;  /* 0x0000000d10107225 */ /* 0x000fe200078e00ff */
[----:B------:R-:W-:Y:S02]  /*1440*/  SEL R23, R12, RZ, !P0 ;  /* 0x000000ff0c177207 */ /* 0x000fe40004000000 */
[----:B------:R-:W-:Y:S01]  /*1450*/  SHF.R.U64 R18, R6, UR7, R7 ;  /* 0x0000000706127c19 */ /* 0x000fe20008001207 */
[----:B------:R-:W-:Y:S01]  /*1460*/  IMAD.IADD R25, R17, 0x1, R25 ;  /* 0x0000000111197824 */ /* 0x000fe200078e0219 */
[--C-:B------:R-:W-:Y:S01]  /*1470*/  IADD3 R23, PT, PT, R23, R2, -R19.reuse ;  /* 0x0000000217177210 */ /* 0x100fe20007ffe813 */
[----:B------:R-:W-:-:S02]  /*1480*/  IMAD.IADD R21, R2, 0x1, R19 ;  /* 0x0000000102157824 */ /* 0x000fc400078e0213 */
[-C--:B------:R-:W-:Y:S01]  /*1490*/  IMAD R27, R24, R13.reuse, RZ ;  /* 0x0000000d181b7224 */ /* 0x080fe200078e02ff */
[----:B------:R-:W1:Y:S01]  /*14a0*/  LDS R2, [R0+0x4000] ;  /* 0x0040000000027984 */ /* 0x000e620000000800 */
[----:B------:R-:W-:Y:S01]  /*14b0*/  IMAD.WIDE.U32 R18, R18, R13, RZ ;  /* 0x0000000d12127225 */ /* 0x000fe200078e00ff */
[----:B------:R-:W-:Y:S02]  /*14c0*/  SHF.R.U64 R24, R16, UR5, R25 ;  /* 0x0000000510187c19 */ /* 0x000fe40008001219 */
[----:B------:R-:W2:Y:S01]  /*14d0*/  LDS R16, [R0+0x6000] ;  /* 0x0060000000107984 */ /* 0x000ea20000000800 */
[----:B------:R-:W-:Y:S01]  /*14e0*/  IMAD.IADD R17, R19, 0x1, R27 ;  /* 0x0000000113117824 */ /* 0x000fe200078e021b */
[----:B------:R-:W-:Y:S02]  /*14f0*/  SHF.R.U32.HI R19, RZ, UR5, R25 ;  /* 0x00000005ff137c19 */ /* 0x000fe40008011619 */
[----:B------:R-:W-:Y:S02]  /*1500*/  IADD3 R25, P0, PT, RZ, -R24, RZ ;  /* 0x80000018ff197210 */ /* 0x000fe40007f1e0ff */
[----:B------:R-:W-:-:S02]  /*1510*/  SHF.R.U64 R18, R18, UR5, R17 ;  /* 0x0000000512127c19 */ /* 0x000fc40008001211 */
        /* <DEDUP_REMOVED lines=11> */
[----:B0-----:R-:W-:-:S03]  /*15d0*/  ISETP.GE.U32.AND P2, PT, R5, R20, PT ;  /* 0x000000140500720c */ /* 0x001fc60003f46070 */
        /* <DEDUP_REMOVED lines=11> */
[----:B------:R-:W-:-:S03]  /*1690*/  ISETP.GE.U32.AND P2, PT, R9, R12, PT ;  /* 0x0000000c0900720c */ /* 0x000fc60003f46070 */
[----:B------:R-:W-:Y:S01]  /*16a0*/  IMAD.IADD R19, R6, 0x1, -R19 ;  /* 0x0000000106137824 */ /* 0x000fe200078e0a13 */
[C---:B-1----:R-:W-:Y:S01]  /*16b0*/  ISETP.GE.U32.AND P0, PT, R2.reuse, R5, PT ;  /* 0x000000050200720c */ /* 0x042fe20003f06070 */
[----:B------:R-:W-:Y:S02]  /*16c0*/  IMAD.IADD R7, R2, 0x1, R5 ;  /* 0x0000000102077824 */ /* 0x000fe400078e0205 */
[----:B--2---:R-:W-:Y:S01]  /*16d0*/  IMAD.IADD R25, R16, 0x1, R19 ;  /* 0x0000000110197824 */ /* 0x004fe200078e0213 */
[C---:B------:R-:W-:Y:S02]  /*16e0*/  SEL R8, R12.reuse, RZ, P2 ;  /* 0x000000ff0c087207 */ /* 0x040fe40001000000 */
[----:B------:R-:W-:Y:S02]  /*16f0*/  SEL R6, R12, RZ, !P0 ;  /* 0x000000ff0c067207 */ /* 0x000fe40004000000 */
[-C--:B------:R-:W-:Y:S02]  /*1700*/  ISETP.GE.U32.AND P0, PT, R7, R12.reuse, PT ;  /* 0x0000000c0700720c */ /* 0x080fe40003f06070 */
[----:B------:R-:W-:Y:S01]  /*1710*/  ISETP.GE.U32.AND P1, PT, R25, R12, PT ;  /* 0x0000000c1900720c */ /* 0x000fe20003f26070 */
[----:B------:R0:W-:Y:S01]  /*1720*/  STS [R0+0x1000], R23 ;  /* 0x0010001700007388 */ /* 0x0001e20000000800 */
[----:B------:R-:W-:Y:S01]  /*1730*/  ISETP.GE.U32.AND P2, PT, R16, R19, PT ;  /* 0x000000131000720c */ /* 0x000fe20003f46070 */
[----:B------:R-:W-:Y:S01]  /*1740*/  IMAD.IADD R9, R9, 0x1, -R8 ;  /* 0x0000000109097824 */ /* 0x000fe200078e0a08 */
[----:B------:R-:W-:Y:S01]  /*1750*/  SEL R8, R12, RZ, P1 ;  /* 0x000000ff0c087207 */ /* 0x000fe20000800000 */
[----:B------:R-:W-:Y:S01]  /*1760*/  IMAD.IADD R21, R21, 0x1, -R18 ;  /* 0x0000000115157824 */ /* 0x000fe200078e0a12 */
[----:B0-----:R-:W-:-:S02]  /*1770*/  IADD3 R23, PT, PT, R6, R2, -R5 ;  /* 0x0000000206177210 */ /* 0x001fc40007ffe805 */
[C---:B------:R-:W-:Y:S02]  /*1780*/  SEL R6, R12.reuse, RZ, P0 ;  /* 0x000000ff0c067207 */ /* 0x040fe40000000000 */
[----:B------:R-:W-:Y:S01]  /*1790*/  SEL R5, R12, RZ, !P2 ;  /* 0x000000ff0c057207 */ /* 0x000fe20005000000 */
[----:B------:R-:W-:Y:S02]  /*17a0*/  IMAD.IADD R25, R25, 0x1, -R8 ;  /* 0x0000000119197824 */ /* 0x000fe400078e0a08 */
[----:B------:R-:W-:Y:S01]  /*17b0*/  IMAD.IADD R7, R7, 0x1, -R6 ;  /* 0x0000000107077824 */ /* 0x000fe200078e0a06 */
[----:B------:R-:W-:Y:S01]  /*17c0*/  IADD3 R27, PT, PT, R5, R16, -R19 ;  /* 0x00000010051b7210 */ /* 0x000fe20007ffe813 */
[----:B------:R-:W-:Y:S04]  /*17d0*/  STS [R0], R21 ;  /* 0x0000001500007388 */ /* 0x000fe80000000800 */
[----:B------:R0:W-:Y:S04]  /*17e0*/  STS [R0+0x3000], R17 ;  /* 0x0030001100007388 */ /* 0x0001e80000000800 */
[----:B------:R1:W-:Y:S04]  /*17f0*/  STS [R0+0x2000], R9 ;  /* 0x0020000900007388 */ /* 0x0003e80000000800 */
[----:B------:R-:W-:Y:S04]  /*1800*/  STS [R0+0x5000], R23 ;  /* 0x0050001700007388 */ /* 0x000fe80000000800 */
[----:B------:R2:W-:Y:S04]  /*1810*/  STS [R0+0x4000], R7 ;  /* 0x0040000700007388 */ /* 0x0005e80000000800 */
[----:B------:R-:W-:Y:S04]  /*1820*/  STS [R0+0x7000], R27 ;  /* 0x0070001b00007388 */ /* 0x000fe80000000800 */
[----:B------:R-:W-:Y:S01]  /*1830*/  STS [R0+0x6000], R25 ;  /* 0x0060001900007388 */ /* 0x000fe20000000800 */
[----:B------:R-:W-:-:S04]  /*1840*/  LOP3.LUT R2, R3, R22, RZ, 0xfc, !PT ;  /* 0x0000001603027212 */ /* 0x000fc800078efcff */
[----:B0-----:R-:W-:-:S05]  /*1850*/  SHF.R.U32.HI R17, RZ, 0x9, R2 ;  /* 0x00000009ff117819 */ /* 0x001fca0000011602 */
[----:B------:R-:W-:Y:S01]  /*1860*/  IMAD.WIDE.U32 R16, R17, 0x4, R14 ;  /* 0x0000000411107825 */ /* 0x000fe200078e000e */
[----:B------:R-:W-:Y:S06]  /*1870*/  BAR.SYNC.DEFER_BLOCKING 0x0 ;  /* 0x0000000000007b1d */ /* 0x000fec0000010000 */
[----:B------:R0:W3:Y:S01]  /*1880*/  LDG.E R16, desc[UR8][R16.64+0x20] ;  /* 0x0000200810107981 */ /* 0x0000e2000c1e1900 */
[----:B------:R-:W-:-:S04]  /*1890*/  LOP3.LUT R5, R3, 0x400, R22, 0xfe, !PT ;  /* 0x0000040003057812 */ /* 0x000fc800078efe16 */
[----:B------:R-:W-:-:S05]  /*18a0*/  SHF.R.U32.HI R19, RZ, 0x9, R5 ;  /* 0x00000009ff137819 */ /* 0x000fca0000011605 */
[----:B------:R-:W-:-:S05]  /*18b0*/  IMAD.WIDE.U32 R18, R19, 0x4, R14 ;  /* 0x0000000413127825 */ /* 0x000fca00078e000e */
[----:B------:R4:W5:Y:S01]  /*18c0*/  LDG.E R8, desc[UR8][R18.64+0x20] ;  /* 0x0000200812087981 */ /* 0x000962000c1e1900 */
[----:B-1----:R-:W-:-:S04]  /*18d0*/  LOP3.LUT R9, R3, 0x800, R22, 0xfe, !PT ;  /* 0x0000080003097812 */ /* 0x002fc800078efe16 */
[----:B------:R-:W-:-:S05]  /*18e0*/  SHF.R.U32.HI R21, RZ, 0x9, R9 ;  /* 0x00000009ff157819 */ /* 0x000fca0000011609 */
[----:B------:R-:W-:-:S05]  /*18f0*/  IMAD.WIDE.U32 R20, R21, 0x4, R14 ;  /* 0x0000000415147825 */ /* 0x000fca00078e000e */
[----:B------:R1:W5:Y:S01]  /*1900*/  LDG.E R6, desc[UR8][R20.64+0x20] ;  /* 0x0000200814067981 */ /* 0x000362000c1e1900 */
[----:B--2---:R-:W-:-:S05]  /*1910*/  IMAD.SHL.U32 R7, R3, 0x2, RZ ;  /* 0x0000000203077824 */ /* 0x004fca00078e00ff */
[----:B------:R-:W-:-:S04]  /*1920*/  LOP3.LUT R24, R7, 0x400, RZ, 0xc0, !PT ;  /* 0x0000040007187812 */ /* 0x000fc800078ec0ff */
[----:B------:R-:W-:-:S04]  /*1930*/  LOP3.LUT R23, R24, 0x1ff, R3, 0xf8, !PT ;  /* 0x000001ff18177812 */ /* 0x000fc800078ef803 */
[----:B------:R-:W-:-:S05]  /*1940*/  LEA R23, R23, UR4, 0x2 ;  /* 0x0000000417177c11 */ /* 0x000fca000f8e10ff */
[----:B0-----:R-:W3:Y:S02]  /*1950*/  LDS R17, [R23+0x800] ;  /* 0x0008000017117984 */ /* 0x001ee40000000800 */
[----:B---3--:R-:W-:-:S05]  /*1960*/  IMAD.WIDE.U32 R16, R17, R16, RZ ;  /* 0x0000001011107225 */ /* 0x008fca00078e00ff */
[--C-:B------:R-:W-:Y:S02]  /*1970*/  SHF.R.U32.HI R24, RZ, UR7, R17.reuse ;  /* 0x00000007ff187c19 */ /* 0x100fe40008011611 */
[----:B----4-:R-:W-:-:S03]  /*1980*/  SHF.R.U64 R18, R16, UR7, R17 ;  /* 0x0000000710127c19 */ /* 0x010fc60008001211 */
[-C--:B------:R-:W-:Y:S02]  /*1990*/  IMAD R25, R24, R13.reuse, RZ ;  /* 0x0000000d18197224 */ /* 0x080fe400078e02ff */
[----:B------:R-:W-:Y:S01]  /*19a0*/  IMAD.WIDE.U32 R18, R18, R13, RZ ;  /* 0x0000000d12127225 */ /* 0x000fe200078e00ff */
[----:B------:R-:W0:Y:S03]  /*19b0*/  LDS R24, [R23] ;  /* 0x0000000017187984 */ /* 0x000e260000000800 */
[----:B------:R-:W-:-:S05]  /*19c0*/  IMAD.IADD R19, R19, 0x1, R25 ;  /* 0x0000000113137824 */ /* 0x000fca00078e0219 */
[--C-:B------:R-:W-:Y:S02]  /*19d0*/  SHF.R.U64 R18, R18, UR5, R19.reuse ;  /* 0x0000000512127c19 */ /* 0x100fe40008001213 */
[----:B-1----:R-:W-:Y:S02]  /*19e0*/  SHF.R.U32.HI R20, RZ, UR5, R19 ;  /* 0x00000005ff147c19 */ /* 0x002fe40008011613 */
[----:B------:R-:W-:-:S05]  /*19f0*/  IADD3 R21, P0, PT, RZ, -R18, RZ ;  /* 0x80000012ff157210 */ /* 0x000fca0007f1e0ff */
[----:B------:R-:W-:Y:S01]  /*1a00*/  IMAD.X R25, RZ, RZ, ~R20, P0 ;  /* 0x000000ffff197224 */ /* 0x000fe200000e0e14 */
[----:B------:R-:W-:Y:S01]  /*1a10*/  SHF.R.U32.HI R19, RZ, 0x9, R4 ;  /* 0x00000009ff137819 */ /* 0x000fe20000011604 */
[----:B------:R-:W-:-:S04]  /*1a20*/  IMAD.WIDE.U32 R16, R21, R12, R16 ;  /* 0x0000000c15107225 */ /* 0x000fc800078e0010 */
[-C--:B------:R-:W-:Y:S01]  /*1a30*/  IMAD R25, R25, R12.reuse, RZ ;  /* 0x0000000c19197224 */ /* 0x080fe200078e02ff */
[----:B------:R-:W-:Y:S01]  /*1a40*/  ISETP.GE.U32.AND P0, PT, R16, R12, PT ;  /* 0x0000000c1000720c */ /* 0x000fe20003f06070 */
[----:B------:R-:W-:-:S04]  /*1a50*/  IMAD.WIDE.U32 R18, R19, 0x4, R14 ;  /* 0x0000000413127825 */ /* 0x000fc800078e000e */
[----:B------:R-:W-:Y:S01]  /*1a60*/  IMAD.IADD R17, R17, 0x1, R25 ;  /* 0x0000000111117824 */ /* 0x000fe200078e0219 */
[----:B------:R1:W2:Y:S04]  /*1a70*/  LDG.E R21, desc[UR8][R18.64+0x20] ;  /* 0x0000200812157981 */ /* 0x0002a8000c1e1900 */
        /* <DEDUP_REMOVED lines=8> */
[C---:B-1----:R-:W-:Y:S02]  /*1b00*/  SEL R18, R12.reuse, RZ, !P1 ;  /* 0x000000ff0c127207 */ /* 0x042fe40004800000 */
[----:B------:R-:W-:Y:S02]  /*1b10*/  SEL R16, R12, RZ, P0 ;  /* 0x000000ff0c107207 */ /* 0x000fe40000000000 */
[----:B------:R-:W-:-:S02]  /*1b20*/  LOP3.LUT R19, R26, 0x1ff, R3, 0xf8, !PT ;  /* 0x000001ff1a137812 */ /* 0x000fc400078ef803 */
[----:B------:R-:W-:Y:S01]  /*1b30*/  IADD3 R28, PT, PT, R18, R24, -R17 ;  /* 0x00000018121c7210 */ /* 0x000fe20007ffe811 */
[----:B------:R-:W-:Y:S01]  /*1b40*/  IMAD.IADD R26, R25, 0x1, -R16 ;  /* 0x00000001191a7824 */ /* 0x000fe200078e0a10 */
[----:B------:R-:W-:-:S03]  /*1b50*/  LEA R24, R19, UR4, 0x2 ;  /* 0x0000000413187c11 */ /* 0x000fc6000f8e10ff */
[----:B------:R-:W-:Y:S04]  /*1b60*/  STS [R23+0x800], R28 ;  /* 0x0008001c17007388 */ /* 0x000fe80000000800 */
[----:B------:R-:W-:Y:S04]  /*1b70*/  STS [R23], R26 ;  /* 0x0000001a17007388 */ /* 0x000fe80000000800 */
[----:B------:R-:W5:Y:S04]  /*1b80*/  LDS R17, [R24+0x800] ;  /* 0x0008000018117984 */ /* 0x000f680000000800 */
[----:B------:R-:W0:Y:S01]  /*1b90*/  LDS R25, [R24] ;  /* 0x0000000018197984 */ /* 0x000e220000000800 */
[----:B-----5:R-:W-:-:S05]  /*1ba0*/  IMAD.WIDE.U32 R16, R17, R8, RZ ;  /* 0x0000000811107225 */ /* 0x020fca00078e00ff */
        /* <DEDUP_REMOVED lines=29> */
[----:B------:R-:W0:Y:S04]  /*1d80*/  LDS R19, [R23+0x800] ;  /* 0x0008000017137984 */ /* 0x000e280000000800 */
[----:B------:R-:W1:Y:S01]  /*1d90*/  LDS R25, [R23] ;  /* 0x0000000017197984 */ /* 0x000e620000000800 */
[----:B0-----:R-:W-:-:S05]  /*1da0*/  IMAD.WIDE.U32 R18, R19, R6, RZ ;  /* 0x0000000613127225 */ /* 0x001fca00078e00ff */
        /* <DEDUP_REMOVED lines=17> */
[C---:B-1----:R-:W-:Y:S01]  /*1ec0*/  IMAD.IADD R17, R25.reuse, 0x1, R18 ;  /* 0x0000000119117824 */ /* 0x042fe200078e0212 */
        /* <DEDUP_REMOVED lines=11> */
[----:B------:R-:W2:Y:S02]  /*1f80*/  LDS R18, [R28+0x800] ;  /* 0x000800001c127984 */ /* 0x000ea40000000800 */
[----:B--2---:R-:W-:-:S02]  /*1f90*/  IMAD.WIDE.U32 R18, R18, R21, RZ ;  /* 0x0000001512127225 */ /* 0x004fc400078e00ff */
        /* <DEDUP_REMOVED lines=25> */
[----:B------:R0:W-:Y:S01]  /*2130*/  STS [R28], R19 ;  /* 0x000000131c007388 */ /* 0x0001e20000000800 */
[----:B------:R-:W-:-:S05]  /*2140*/  SHF.R.U32.HI R25, RZ, 0x8, R2 ;  /* 0x00000008ff197819 */ /* 0x000fca0000011602 */
[----:B------:R-:W-:Y:S01]  /*2150*/  IMAD.WIDE.U32 R16, R25, 0x4, R14 ;  /* 0x0000000419107825 */ /* 0x000fe200078e000e */
[----:B------:R-:W-:Y:S06]  /*2160*/  BAR.SYNC.DEFER_BLOCKING 0x0 ;  /* 0x0000000000007b1d */ /* 0x000fec0000010000 */
[----:B------:R-:W2:Y:S01]  /*2170*/  LDG.E R16, desc[UR8][R16.64+0x40] ;  /* 0x0000400810107981 */ /* 0x000ea2000c1e1900 */
[----:B------:R-:W-:-:S05]  /*2180*/  SHF.R.U32.HI R25, RZ, 0x8, R5 ;  /* 0x00000008ff197819 */ /* 0x000fca0000011605 */
[----:B------:R-:W-:-:S06]  /*2190*/  IMAD.WIDE.U32 R24, R25, 0x4, R14 ;  /* 0x0000000419187825 */ /* 0x000fcc00078e000e */
[----:B------:R1:W3:Y:S01]  /*21a0*/  LDG.E R24, desc[UR8][R24.64+0x40] ;  /* 0x0000400818187981 */ /* 0x0002e2000c1e1900 */
[----:B------:R-:W-:-:S05]  /*21b0*/  SHF.R.U32.HI R27, RZ, 0x8, R9 ;  /* 0x00000008ff1b7819 */ /* 0x000fca0000011609 */
[----:B------:R-:W-:-:S05]  /*21c0*/  IMAD.WIDE.U32 R26, R27, 0x4, R14 ;  /* 0x000000041b1a7825 */ /* 0x000fca00078e000e */
[----:B------:R4:W5:Y:S01]  /*21d0*/  LDG.E R21, desc[UR8][R26.64+0x40] ;  /* 0x000040081a157981 */ /* 0x000962000c1e1900 */
[----:B------:R-:W-:-:S04]  /*21e0*/  LOP3.LUT R18, R7, 0x600, RZ, 0xc0, !PT ;  /* 0x0000060007127812 */ /* 0x000fc800078ec0ff */
[----:B------:R-:W-:-:S04]  /*21f0*/  LOP3.LUT R18, R18, 0xff, R3, 0xf8, !PT ;  /* 0x000000ff12127812 */ /* 0x000fc800078ef803 */
[----:B0-----:R-:W-:-:S05]  /*2200*/  LEA R28, R18, UR4, 0x2 ;  /* 0x00000004121c7c11 */ /* 0x001fca000f8e10ff */
[----:B------:R-:W2:Y:S04]  /*2210*/  LDS R19, [R28+0x400] ;  /* 0x000400001c137984 */ /* 0x000ea80000000800 */
[----:B-1----:R-:W0:Y:S01]  /*2220*/  LDS R25, [R28] ;  /* 0x000000001c197984 */ /* 0x002e220000000800 */
        /* <DEDUP_REMOVED lines=9> */
[----:B----4-:R-:W-:Y:S02]  /*22c0*/  IMAD.X R27, RZ, RZ, ~R17, P0 ;  /* 0x000000ffff1b7224 */ /* 0x010fe400000e0e11 */
[----:B------:R-:W-:-:S04]  /*22d0*/  IMAD.WIDE.U32 R16, R23, R12, R18 ;  /* 0x0000000c17107225 */ /* 0x000fc800078e0012 */
[-C--:B------:R-:W-:Y:S01]  /*22e0*/  IMAD R19, R27, R12.reuse, RZ ;  /* 0x0000000c1b137224 */ /* 0x080fe200078e02ff */
[----:B------:R-:W-:-:S03]  /*22f0*/  ISETP.GE.U32.AND P0, PT, R16, R12, PT ;  /* 0x0000000c1000720c */ /* 0x000fc60003f06070 */
[----:B------:R-:W-:Y:S01]  /*2300*/  IMAD.IADD R17, R17, 0x1, R19 ;  /* 0x0000000111117824 */ /* 0x000fe200078e0213 */
[----:B------:R-:W-:-:S04]  /*2310*/  SHF.R.U32.HI R19, RZ, 0x8, R4 ;  /* 0x00000008ff137819 */ /* 0x000fc80000011604 */
[----:B------:R-:W-:Y:S01]  /*2320*/  ISETP.GE.U32.AND.EX P0, PT, R17, RZ, PT, P0 ;  /* 0x000000ff1100720c */ /* 0x000fe20003f06100 */
[----:B------:R-:W-:-:S03]  /*2330*/  IMAD.WIDE.U32 R18, R19, 0x4, R14 ;  /* 0x0000000413127825 */ /* 0x000fc600078e000e */
[----:B------:R-:W-:Y:S02]  /*2340*/  SEL R17, R12, RZ, P0 ;  /* 0x000000ff0c117207 */ /* 0x000fe40000000000 */
[----:B------:R1:W2:Y:S03]  /*2350*/  LDG.E R23, desc[UR8][R18.64+0x40] ;  /* 0x0000400812177981 */ /* 0x0002a6000c1e1900 */
[----:B------:R-:W-:-:S05]  /*2360*/  IMAD.IADD R16, R16, 0x1, -R17 ;  /* 0x0000000110107824 */ /* 0x000fca00078e0a11 */
[C---:B0-----:R-:W-:Y:S01]  /*2370*/  ISETP.GE.U32.AND P0, PT, R25.reuse, R16, PT ;  /* 0x000000101900720c */ /* 0x041fe20003f06070 */
[----:B------:R-:W-:-:S03]  /*2380*/  IMAD.IADD R17, R25, 0x1, R16 ;  /* 0x0000000119117824 */ /* 0x000fc600078e0210 */
[----:B------:R-:W-:Y:S02]  /*2390*/  SEL R26, R12, RZ, !P0 ;  /* 0x000000ff0c1a7207 */ /* 0x000fe40004000000 */
[----:B------:R-:W-:Y:S02]  /*23a0*/  ISETP.GE.U32.AND P0, PT, R17, R12, PT ;  /* 0x0000000c1100720c */ /* 0x000fe40003f06070 */
[----:B------:R-:W-:Y:S02]  /*23b0*/  IADD3 R29, PT, PT, R26, R25, -R16 ;  /* 0x000000191a1d7210 */ /* 0x000fe40007ffe810 */
[----:B------:R-:W-:Y:S02]  /*23c0*/  LOP3.LUT R26, R20, 0xe00, RZ, 0xc0, !PT ;  /* 0x00000e00141a7812 */ /* 0x000fe400078ec0ff */
[----:B------:R-:W-:Y:S02]  /*23d0*/  SEL R16, R12, RZ, P0 ;  /* 0x000000ff0c107207 */ /* 0x000fe40000000000 */
[----:B------:R-:W-:-:S03]  /*23e0*/  LOP3.LUT R25, R26, 0xff, R3, 0xf8, !PT ;  /* 0x000000ff1a197812 */ /* 0x000fc600078ef803 */
[----:B------:R-:W-:Y:S01]  /*23f0*/  IMAD.IADD R27, R17, 0x1, -R16 ;  /* 0x00000001111b7824 */ /* 0x000fe200078e0a10 */
[----:B------:R-:W-:Y:S01]  /*2400*/  LEA R25, R25, UR4, 0x2 ;  /* 0x0000000419197c11 */ /* 0x000fe2000f8e10ff */
[----:B------:R-:W-:Y:S04]  /*2410*/  STS [R28+0x400], R29 ;  /* 0x0004001d1c007388 */ /* 0x000fe80000000800 */
[----:B------:R-:W-:Y:S04]  /*2420*/  STS [R28], R27 ;  /* 0x0000001b1c007388 */ /* 0x000fe80000000800 */
[----:B-1----:R-:W3:Y:S02]  /*2430*/  LDS R19, [R25+0x400] ;  /* 0x0004000019137984 */ /* 0x002ee40000000800 */
[----:B---3--:R-:W-:-:S05]  /*2440*/  IMAD.WIDE.U32 R18, R19, R24, RZ ;  /* 0x0000001813127225 */ /* 0x008fca00078e00ff */
[--C-:B------:R-:W-:Y:S02]  /*2450*/  SHF.R.U32.HI R24, RZ, UR7, R19.reuse ;  /* 0x00000007ff187c19 */ /* 0x100fe40008011613 */
[----:B------:R-:W-:-:S03]  /*2460*/  SHF.R.U64 R16, R18, UR7, R19 ;  /* 0x0000000712107c19 */ /* 0x000fc60008001213 */
[-C--:B------:R-:W-:Y:S02]  /*2470*/  IMAD R24, R24, R13.reuse, RZ ;  /* 0x0000000d18187224 */ /* 0x080fe400078e02ff */
[----:B------:R-:W-:-:S04]  /*2480*/  IMAD.WIDE.U32 R16, R16, R13, RZ ;  /* 0x0000000d10107225 */ /* 0x000fc800078e00ff */
[----:B------:R-:W-:-:S05]  /*2490*/  IMAD.IADD R24, R17, 0x1, R24 ;  /* 0x0000000111187824 */ /* 0x000fca00078e0218 */
[--C-:B------:R-:W-:Y:S02]  /*24a0*/  SHF.R.U64 R17, R16, UR5, R24.reuse ;  /* 0x0000000510117c19 */ /* 0x100fe40008001218 */
[----:B------:R-:W0:Y:S01]  /*24b0*/  LDS R16, [R25] ;  /* 0x0000000019107984 */ /* 0x000e220000000800 */
        /* <DEDUP_REMOVED lines=10> */
[----:B------:R-:W-:-:S04]  /*2560*/  LOP3.LUT R24, R8, 0x1600, RZ, 0xc0, !PT ;  /* 0x0000160008187812 */ /* 0x000fc800078ec0ff */
[C---:B0-----:R-:W-:Y:S01]  /*2570*/  ISETP.GE.U32.AND P0, PT, R16.reuse, R19, PT ;  /* 0x000000131000720c */ /* 0x041fe20003f06070 */
[----:B------:R-:W-:-:S03]  /*2580*/  IMAD.IADD R17, R16, 0x1, R19 ;  /* 0x0000000110117824 */ /* 0x000fc600078e0213 */
[----:B------:R-:W-:Y:S02]  /*2590*/  SEL R18, R12, RZ, !P0 ;  /* 0x000000ff0c127207 */ /* 0x000fe40004000000 */
[----:B------:R-:W-:Y:S02]  /*25a0*/  ISETP.GE.U32.AND P0, PT, R17, R12, PT ;  /* 0x0000000c1100720c */ /* 0x000fe40003f06070 */
[----:B------:R-:W-:Y:S02]  /*25b0*/  IADD3 R28, PT, PT, R18, R16, -R19 ;  /* 0x00000010121c7210 */ /* 0x000fe40007ffe813 */
[----:B------:R-:W-:Y:S02]  /*25c0*/  SEL R16, R12, RZ, P0 ;  /* 0x000000ff0c107207 */ /* 0x000fe40000000000 */
[----:B------:R-:W-:-:S03]  /*25d0*/  LOP3.LUT R24, R24, 0xff, R3, 0xf8, !PT ;  /* 0x000000ff18187812 */ /* 0x000fc600078ef803 */
[----:B------:R-:W-:Y:S01]  /*25e0*/  IMAD.IADD R26, R17, 0x1, -R16 ;  /* 0x00000001111a7824 */ /* 0x000fe200078e0a10 */
[----:B------:R-:W-:Y:S01]  /*25f0*/  LEA R24, R24, UR4, 0x2 ;  /* 0x0000000418187c11 */ /* 0x000fe2000f8e10ff */
[----:B------:R-:W-:Y:S04]  /*2600*/  STS [R25+0x400], R28 ;  /* 0x0004001c19007388 */ /* 0x000fe80000000800 */
[----:B------:R-:W-:Y:S04]  /*2610*/  STS [R25], R26 ;  /* 0x0000001a19007388 */ /* 0x000fe80000000800 */
[----:B------:R-:W5:Y:S02]  /*2620*/  LDS R18, [R24+0x400] ;  /* 0x0004000018127984 */ /* 0x000f640000000800 */
[----:B-----5:R-:W-:-:S02]  /*2630*/  IMAD.WIDE.U32 R18, R18, R21, RZ ;  /* 0x0000001512127225 */ /* 0x020fc400078e00ff */
        /* <DEDUP_REMOVED lines=652> */
[----:B------:R-:W3:Y:S02]  /*4f00*/  LDS R17, [R25+0x20] ;  /* 0x0000200019117984 */ /* 0x000ee40000000800 */
[----:B---3--:R-:W-:-:S05]  /*4f10*/  IMAD.WIDE.U32 R16, R17, R24, RZ ;  /* 0x0000001811107225 */ /* 0x008fca00078e00ff */
[--C-:B------:R-:W-:Y:S02]  /*4f20*/  SHF.R.U32.HI R24, RZ, UR7, R17.reuse ;  /* 0x00000007ff187c19 */ /* 0x100fe40008011611 */
[----:B-1----:R-:W-:-:S03]  /*4f30*/  SHF.R.U64 R18, R16, UR7, R17 ;  /* 0x0000000710127c19 */ /* 0x002fc60008001211 */
        /* <DEDUP_REMOVED lines=80> */
[----:B------:R-:W-:Y:S02]  /*5440*/  LOP3.LUT R16, R3, 0xfffff3fc, R22, 0xc8, !PT ;  /* 0xfffff3fc03107812 */ /* 0x000fe400078ec816 */
[C---:B------:R-:W-:Y:S02]  /*5450*/  SEL R24, R12.reuse, RZ, !P1 ;  /* 0x000000ff0c187207 */ /* 0x040fe40004800000 */
[----:B------:R-:W-:Y:S02]  /*5460*/  SEL R22, R12, RZ, P0 ;  /* 0x000000ff0c167207 */ /* 0x000fe40000000000 */
[----:B------:R-:W-:-:S03]  /*5470*/  IADD3 R28, PT, PT, R24, R23, -R18 ;  /* 0x00000017181c7210 */ /* 0x000fc60007ffe812 */
[----:B------:R-:W-:Y:S02]  /*5480*/  IMAD.IADD R18, R19, 0x1, -R22 ;  /* 0x0000000113127824 */ /* 0x000fe400078e0a16 */
[----:B------:R-:W-:Y:S04]  /*5490*/  STS [R21+0x20], R28 ;  /* 0x0000201c15007388 */ /* 0x000fe80000000800 */
[----:B------:R0:W-:Y:S01]  /*54a0*/  STS [R21], R18 ;  /* 0x0000001215007388 */ /* 0x0001e20000000800 */
[----:B------:R-:W-:Y:S01]  /*54b0*/  BAR.SYNC.DEFER_BLOCKING 0x0 ;  /* 0x0000000000007b1d */ /* 0x000fe20000010000 */
[----:B------:R-:W-:-:S05]  /*54c0*/  IADD3 R16, P2, PT, R16, UR10, RZ ;  /* 0x0000000a10107c10 */ /* 0x000fca000ff5e0ff */
[----:B------:R-:W-:-:S05]  /*54d0*/  IMAD.X R17, RZ, RZ, UR11, P2 ;  /* 0x0000000bff117e24 */ /* 0x000fca00090e06ff */
[----:B------:R-:W2:Y:S01]  /*54e0*/  LDG.E R16, desc[UR8][R16.64+0x1000] ;  /* 0x0010000810107981 */ /* 0x000ea2000c1e1900 */
[----:B------:R-:W-:-:S04]  /*54f0*/  LOP3.LUT R26, R5, 0xfffff7fc, RZ, 0xc0, !PT ;  /* 0xfffff7fc051a7812 */ /* 0x000fc800078ec0ff */
[----:B------:R-:W-:-:S05]  /*5500*/  IADD3 R26, P0, PT, R26, UR10, RZ ;  /* 0x0000000a1a1a7c10 */ /* 0x000fca000ff1e0ff */
[----:B------:R-:W-:-:S05]  /*5510*/  IMAD.X R27, RZ, RZ, UR11, P0 ;  /* 0x0000000bff1b7e24 */ /* 0x000fca00080e06ff */
[----:B------:R-:W3:Y:S01]  /*5520*/  LDG.E R24, desc[UR8][R26.64+0x1000] ;  /* 0x001000081a187981 */ /* 0x000ee2000c1e1900 */
[----:B------:R-:W-:-:S04]  /*5530*/  LOP3.LUT R22, R9, 0xfffffbfc, RZ, 0xc0, !PT ;  /* 0xfffffbfc09167812 */ /* 0x000fc800078ec0ff */
[----:B------:R-:W-:-:S05]  /*5540*/  IADD3 R22, P0, PT, R22, UR10, RZ ;  /* 0x0000000a16167c10 */ /* 0x000fca000ff1e0ff */
[----:B------:R-:W-:-:S05]  /*5550*/  IMAD.X R23, RZ, RZ, UR11, P0 ;  /* 0x0000000bff177e24 */ /* 0x000fca00080e06ff */
[----:B------:R1:W4:Y:S01]  /*5560*/  LDG.E R22, desc[UR8][R22.64+0x1000] ;  /* 0x0010000816167981 */ /* 0x000322000c1e1900 */
[----:B0-----:R-:W-:-:S04]  /*5570*/  LOP3.LUT R18, R7, 0x7f8, RZ, 0xc0, !PT ;  /* 0x000007f807127812 */ /* 0x001fc800078ec0ff */
[----:B------:R-:W-:-:S04]  /*5580*/  LOP3.LUT R18, R18, 0x3, R3, 0xf8, !PT ;  /* 0x0000000312127812 */ /* 0x000fc800078ef803 */
[----:B------:R-:W-:-:S05]  /*5590*/  LEA R25, R18, UR4, 0x2 ;  /* 0x0000000412197c11 */ /* 0x000fca000f8e10ff */
        /* <DEDUP_REMOVED lines=10> */
[----:B------:R-:W-:Y:S02]  /*5640*/  IADD3 R21, P0, PT, RZ, -R16, RZ ;  /* 0x80000010ff157210 */ /* 0x000fe40007f1e0ff */
[----:B------:R-:W-:-:S03]  /*5650*/  LOP3.LUT R16, R4, 0xfffffffc, RZ, 0xc0, !PT ;  /* 0xfffffffc04107812 */ /* 0x000fc600078ec0ff */
[----:B------:R-:W-:Y:S01]  /*5660*/  IMAD.X R27, RZ, RZ, ~R17, P0 ;  /* 0x000000ffff1b7224 */ /* 0x000fe200000e0e11 */
[----:B------:R-:W-:Y:S01]  /*5670*/  IADD3 R16, P1, PT, R16, UR10, RZ ;  /* 0x0000000a10107c10 */ /* 0x000fe2000ff3e0ff */
[----:B------:R-:W-:-:S04]  /*5680*/  IMAD.WIDE.U32 R18, R21, R12, R18 ;  /* 0x0000000c15127225 */ /* 0x000fc800078e0012 */
[-C--:B------:R-:W-:Y:S01]  /*5690*/  IMAD R27, R27, R12.reuse, RZ ;  /* 0x0000000c1b1b7224 */ /* 0x080fe200078e02ff */
[----:B------:R-:W-:Y:S01]  /*56a0*/  ISETP.GE.U32.AND P0, PT, R18, R12, PT ;  /* 0x0000000c1200720c */ /* 0x000fe20003f06070 */
[----:B------:R-:W-:Y:S02]  /*56b0*/  IMAD.X R17, RZ, RZ, UR11, P1 ;  /* 0x0000000bff117e24 */ /* 0x000fe400088e06ff */
[----:B------:R-:W-:-:S03]  /*56c0*/  IMAD.IADD R19, R19, 0x1, R27 ;  /* 0x0000000113137824 */ /* 0x000fc600078e021b */
[----:B------:R1:W2:Y:S02]  /*56d0*/  LDG.E R21, desc[UR8][R16.64+0x1000] ;  /* 0x0010000810157981 */ /* 0x0002a4000c1e1900 */
[----:B------:R-:W-:-:S04]  /*56e0*/  ISETP.GE.U32.AND.EX P0, PT, R19, RZ, PT, P0 ;  /* 0x000000ff1300720c */ /* 0x000fc80003f06100 */
[----:B------:R-:W-:-:S05]  /*56f0*/  SEL R19, R12, RZ, P0 ;  /* 0x000000ff0c137207 */ /* 0x000fca0000000000 */
[----:B------:R-:W-:-:S04]  /*5700*/  IMAD.IADD R18, R18, 0x1, -R19 ;  /* 0x0000000112127824 */ /* 0x000fc800078e0a13 */
[C---:B0-----:R-:W-:Y:S01]  /*5710*/  IMAD.IADD R19, R23.reuse, 0x1, R18 ;  /* 0x0000000117137824 */ /* 0x041fe200078e0212 */
[----:B------:R-:W-:-:S04]  /*5720*/  ISETP.GE.U32.AND P0, PT, R23, R18, PT ;  /* 0x000000121700720c */ /* 0x000fc80003f06070 */
[----:B------:R-:W-:Y:S02]  /*5730*/  SEL R26, R12, RZ, !P0 ;  /* 0x000000ff0c1a7207 */ /* 0x000fe40004000000 */
[----:B------:R-:W-:Y:S02]  /*5740*/  ISETP.GE.U32.AND P0, PT, R19, R12, PT ;  /* 0x0000000c1300720c */ /* 0x000fe40003f06070 */
[----:B------:R-:W-:Y:S02]  /*5750*/  LOP3.LUT R27, R20, 0xff8, RZ, 0xc0, !PT ;  /* 0x00000ff8141b7812 */ /* 0x000fe400078ec0ff */
[----:B-1----:R-:W-:Y:S02]  /*5760*/  SEL R16, R12, RZ, P0 ;  /* 0x000000ff0c107207 */ /* 0x002fe40000000000 */
[----:B------:R-:W-:Y:S02]  /*5770*/  IADD3 R28, PT, PT, R26, R23, -R18 ;  /* 0x000000171a1c7210 */ /* 0x000fe40007ffe812 */
[----:B------:R-:W-:Y:S01]  /*5780*/  LOP3.LUT R23, R27, 0x3, R3, 0xf8, !PT ;  /* 0x000000031b177812 */ /* 0x000fe200078ef803 */
[----:B------:R-:W-:-:S03]  /*5790*/  IMAD.IADD R26, R19, 0x1, -R16 ;  /* 0x00000001131a7824 */ /* 0x000fc600078e0a10 */
        /* <DEDUP_REMOVED lines=34> */
[----:B------:R-:W4:Y:S02]  /*59c0*/  LDS R19, [R24+0x10] ;  /* 0x0000100018137984 */ /* 0x000f240000000800 */
[----:B----4-:R-:W-:-:S05]  /*59d0*/  IMAD.WIDE.U32 R18, R19, R22, RZ ;  /* 0x0000001613127225 */ /* 0x010fca00078e00ff */
        /* <DEDUP_REMOVED lines=64> */
[----:B------:R-:W-:-:S05]  /*5de0*/  SHF.R.U32.HI R25, RZ, 0x1, R9 ;  /* 0x00000001ff197819 */ /* 0x000fca0000011609 */
[----:B------:R-:W-:-:S05]  /*5df0*/  IMAD.WIDE.U32 R24, R25, 0x4, R14 ;  /* 0x0000000419187825 */ /* 0x000fca00078e000e */
[----:B------:R-:W4:Y:S01]  /*5e00*/  LDG.E R9, desc[UR8][R24.64+0x2000] ;  /* 0x0020000818097981 */ /* 0x000f22000c1e1900 */
[----:B------:R-:W-:-:S04]  /*5e10*/  LOP3.LUT R26, R7, 0x7fc, RZ, 0xc0, !PT ;  /* 0x000007fc071a7812 */ /* 0x000fc800078ec0ff */
[----:B------:R-:W-:-:S04]  /*5e20*/  LOP3.LUT R7, R26, 0x1, R3, 0xf8, !PT ;  /* 0x000000011a077812 */ /* 0x000fc800078ef803 */
[----:B------:R-:W-:-:S05]  /*5e30*/  LEA R7, R7, UR4, 0x2 ;  /* 0x0000000407077c11 */ /* 0x000fca000f8e10ff */
[----:B------:R-:W2:Y:S01]  /*5e40*/  LDS R5, [R7+0x8] ;  /* 0x0000080007057984 */ /* 0x000ea20000000800 */
[----:B------:R-:W-:Y:S01]  /*5e50*/  LOP3.LUT R20, R20, 0xffc, RZ, 0xc0, !PT ;  /* 0x00000ffc14147812 */ /* 0x000fe200078ec0ff */
[----:B--2---:R-:W-:-:S05]  /*5e60*/  IMAD.WIDE.U32 R16, R5, R16, RZ ;  /* 0x0000001005107225 */ /* 0x004fca00078e00ff */
[--C-:B------:R-:W-:Y:S02]  /*5e70*/  SHF.R.U32.HI R26, RZ, UR7, R17.reuse ;  /* 0x00000007ff1a7c19 */ /* 0x100fe40008011611 */
[----:B------:R-:W-:-:S03]  /*5e80*/  SHF.R.U64 R22, R16, UR7, R17 ;  /* 0x0000000710167c19 */ /* 0x000fc60008001211 */
[-C--:B------:R-:W-:Y:S02]  /*5e90*/  IMAD R5, R26, R13.reuse, RZ ;  /* 0x0000000d1a057224 */ /* 0x080fe400078e02ff */
[----:B0-----:R-:W-:Y:S02]  /*5ea0*/  IMAD.WIDE.U32 R18, R22, R13, RZ ;  /* 0x0000000d16127225 */ /* 0x001fe400078e00ff */
[----:B------:R-:W0:Y:S02]  /*5eb0*/  LDS R22, [R7] ;  /* 0x0000000007167984 */ /* 0x000e240000000800 */
[----:B------:R-:W-:-:S05]  /*5ec0*/  IMAD.IADD R19, R19, 0x1, R5 ;  /* 0x0000000113137824 */ /* 0x000fca00078e0205 */
[--C-:B------:R-:W-:Y:S02]  /*5ed0*/  SHF.R.U64 R18, R18, UR5, R19.reuse ;  /* 0x0000000512127c19 */ /* 0x100fe40008001213 */
[----:B------:R-:W-:Y:S02]  /*5ee0*/  SHF.R.U32.HI R19, RZ, UR5, R19 ;  /* 0x00000005ff137c19 */ /* 0x000fe40008011613 */
[----:B------:R-:W-:Y:S02]  /*5ef0*/  IADD3 R23, P0, PT, RZ, -R18, RZ ;  /* 0x80000012ff177210 */ /* 0x000fe40007f1e0ff */
[----:B------:R-:W-:-:S03]  /*5f00*/  SHF.R.U32.HI R5, RZ, 0x1, R4 ;  /* 0x00000001ff057819 */ /* 0x000fc60000011604 */
[----:B------:R-:W-:Y:S02]  /*5f10*/  IMAD.X R19, RZ, RZ, ~R19, P0 ;  /* 0x000000ffff137224 */ /* 0x000fe400000e0e13 */
[----:B------:R-:W-:-:S04]  /*5f20*/  IMAD.WIDE.U32 R16, R23, R12, R16 ;  /* 0x0000000c17107225 */ /* 0x000fc800078e0010 */
[-C--:B------:R-:W-:Y:S01]  /*5f30*/  IMAD R19, R19, R12.reuse, RZ ;  /* 0x0000000c13137224 */ /* 0x080fe200078e02ff */
[----:B------:R-:W-:Y:S01]  /*5f40*/  ISETP.GE.U32.AND P0, PT, R16, R12, PT ;  /* 0x0000000c1000720c */ /* 0x000fe20003f06070 */
[----:B------:R-:W-:-:S04]  /*5f50*/  IMAD.WIDE.U32 R4, R5, 0x4, R14 ;  /* 0x0000000405047825 */ /* 0x000fc800078e000e */
[----:B------:R-:W-:Y:S02]  /*5f60*/  IMAD.IADD R17, R17, 0x1, R19 ;  /* 0x0000000111117824 */ /* 0x000fe400078e0213 */
[----:B------:R1:W2:Y:S03]  /*5f70*/  LDG.E R4, desc[UR8][R4.64+0x2000] ;  /* 0x0020000804047981 */ /* 0x0002a6000c1e1900 */
        /* <DEDUP_REMOVED lines=8> */
[----:B-1----:R-:W-:Y:S02]  /*6000*/  LOP3.LUT R5, R20, 0x1, R3, 0xf8, !PT ;  /* 0x0000000114057812 */ /* 0x002fe400078ef803 */
[----:B------:R-:W-:Y:S01]  /*6010*/  IADD3 R24, PT, PT, R18, R22, -R17 ;  /* 0x0000001612187210 */ /* 0x000fe20007ffe811 */
[----:B------:R-:W-:Y:S01]  /*6020*/  IMAD.IADD R22, R19, 0x1, -R16 ;  /* 0x0000000113167824 */ /* 0x000fe200078e0a10 */
[----:B------:R-:W-:-:S03]  /*6030*/  LEA R5, R5, UR4, 0x2 ;  /* 0x0000000405057c11 */ /* 0x000fc6000f8e10ff */
        /* <DEDUP_REMOVED lines=95> */
[----:B------:R-:W3:Y:S04]  /*6630*/  LDG.E R26, desc[UR8][R18.64+0x5000] ;  /* 0x00500008121a7981 */ /* 0x000ee8000c1e1900 */
[----:B------:R-:W4:Y:S04]  /*6640*/  LDG.E R14, desc[UR8][R18.64+0x6000] ;  /* 0x00600008120e7981 */ /* 0x000f28000c1e1900 */
[----:B------:R0:W5:Y:S01]  /*6650*/  LDG.E R20, desc[UR8][R18.64+0x7000] ;  /* 0x0070000812147981 */ /* 0x000162000c1e1900 */
[----:B------:R-:W-:-:S05]  /*6660*/  IMAD R24, R3, 0x4, R0 ;  /* 0x0000000403187824 */ /* 0x000fca00078e0200 */
[----:B------:R-:W2:Y:S04]  /*6670*/  LDS.64 R2, [R24] ;  /* 0x0000000018027984 */ /* 0x000ea80000000a00 */
[----:B------:R-:W3:Y:S04]  /*6680*/  LDS.64 R4, [R24+0x2000] ;  /* 0x0020000018047984 */ /* 0x000ee80000000a00 */
[----:B------:R-:W4:Y:S04]  /*6690*/  LDS.64 R8, [R24+0x4000] ;  /* 0x0040000018087984 */ /* 0x000f280000000a00 */
[----:B------:R-:W5:Y:S01]  /*66a0*/  LDS.64 R16, [R24+0x6000] ;  /* 0x0060000018107984 */ /* 0x000f620000000a00 */
[----:B--2---:R-:W-:-:S05]  /*66b0*/  IMAD.WIDE.U32 R22, R3, R22, RZ ;  /* 0x0000001603167225 */ /* 0x004fca00078e00ff */
[--C-:B------:R-:W-:Y:S02]  /*66c0*/  SHF.R.U32.HI R28, RZ, UR7, R23.reuse ;  /* 0x00000007ff1c7c19 */ /* 0x100fe40008011617 */
[----:B------:R-:W-:-:S03]  /*66d0*/  SHF.R.U64 R6, R22, UR7, R23 ;  /* 0x0000000716067c19 */ /* 0x000fc60008001217 */
[-C--:B------:R-:W-:Y:S02]  /*66e0*/  IMAD R3, R28, R13.reuse, RZ ;  /* 0x0000000d1c037224 */ /* 0x080fe400078e02ff */
[----:B------:R-:W-:-:S04]  /*66f0*/  IMAD.WIDE.U32 R6, R6, R13, RZ ;  /* 0x0000000d06067225 */ /* 0x000fc800078e00ff */
[----:B------:R-:W-:-:S05]  /*6700*/  IMAD.IADD R3, R7, 0x1, R3 ;  /* 0x0000000107037824 */ /* 0x000fca00078e0203 */
[--C-:B------:R-:W-:Y:S01]  /*6710*/  SHF.R.U64 R6, R6, UR5, R3.reuse ;  /* 0x0000000506067c19 */ /* 0x100fe20008001203 */
[----:B---3--:R-:W-:Y:S01]  /*6720*/  IMAD.WIDE.U32 R26, R5, R26, RZ ;  /* 0x0000001a051a7225 */ /* 0x008fe200078e00ff */
[----:B------:R-:W-:Y:S02]  /*6730*/  SHF.R.U32.HI R3, RZ, UR5, R3 ;  /* 0x00000005ff037c19 */ /* 0x000fe40008011603 */
[----:B------:R-:W-:Y:S02]  /*6740*/  IADD3 R7, P0, PT, RZ, -R6, RZ ;  /* 0x80000006ff077210 */ /* 0x000fe40007f1e0ff */
[--C-:B------:R-:W-:Y:S02]  /*6750*/  SHF.R.U32.HI R28, RZ, UR7, R27.reuse ;  /* 0x00000007ff1c7c19 */ /* 0x100fe4000801161b */
[----:B0-----:R-:W-:Y:S01]  /*6760*/  SHF.R.U64 R18, R26, UR7, R27 ;  /* 0x000000071a127c19 */ /* 0x001fe2000800121b */
[----:B------:R-:W-:Y:S02]  /*6770*/  IMAD.X R3, RZ, RZ, ~R3, P0 ;  /* 0x000000ffff037224 */ /* 0x000fe400000e0e03 */
[----:B------:R-:W-:-:S04]  /*6780*/  IMAD.WIDE.U32 R22, R7, R12, R22 ;  /* 0x0000000c07167225 */ /* 0x000fc800078e0016 */
[----:B------:R-:W-:Y:S02]  /*6790*/  IMAD R5, R3, R12, RZ ;  /* 0x0000000c03057224 */ /* 0x000fe400078e02ff */
[----:B----4-:R-:W-:-:S04]  /*67a0*/  IMAD.WIDE.U32 R6, R9, R14, RZ ;  /* 0x0000000e09067225 */ /* 0x010fc800078e00ff */
[-C--:B------:R-:W-:Y:S02]  /*67b0*/  IMAD R3, R28, R13.reuse, RZ ;  /* 0x0000000d1c037224 */ /* 0x080fe400078e02ff */
[----:B------:R-:W-:Y:S01]  /*67c0*/  IMAD.WIDE.U32 R14, R18, R13, RZ ;  /* 0x0000000d120e7225 */ /* 0x000fe200078e00ff */
[----:B------:R-:W-:-:S03]  /*67d0*/  ISETP.GE.U32.AND P0, PT, R22, R12, PT ;  /* 0x0000000c1600720c */ /* 0x000fc60003f06070 */
[----:B------:R-:W-:Y:S02]  /*67e0*/  IMAD.IADD R5, R23, 0x1, R5 ;  /* 0x0000000117057824 */ /* 0x000fe400078e0205 */
[----:B------:R-:W-:Y:S02]  /*67f0*/  IMAD.IADD R3, R15, 0x1, R3 ;  /* 0x000000010f037824 */ /* 0x000fe400078e0203 */
[----:B-----5:R-:W-:Y:S01]  /*6800*/  IMAD.WIDE.U32 R20, R17, R20, RZ ;  /* 0x0000001411147225 */ /* 0x020fe200078e00ff */
[----:B------:R-:W-:Y:S02]  /*6810*/  ISETP.GE.U32.AND.EX P0, PT, R5, RZ, PT, P0 ;  /* 0x000000ff0500720c */ /* 0x000fe40003f06100 */
[----:B------:R-:W-:Y:S02]  /*6820*/  SHF.R.U64 R15, R14, UR5, R3 ;  /* 0x000000050e0f7c19 */ /* 0x000fe40008001203 */
[--C-:B------:R-:W-:Y:S02]  /*6830*/  SHF.R.U32.HI R5, RZ, UR7, R7.reuse ;  /* 0x00000007ff057c19 */ /* 0x100fe40008011607 */
[----:B------:R-:W-:-:S02]  /*6840*/  SHF.R.U64 R14, R6, UR7, R7 ;  /* 0x00000007060e7c19 */ /* 0x000fc40008001207 */
[--C-:B------:R-:W-:Y:S02]  /*6850*/  SHF.R.U32.HI R28, RZ, UR7, R21.reuse ;  /* 0x00000007ff1c7c19 */ /* 0x100fe40008011615 */
[----:B------:R-:W-:Y:S01]  /*6860*/  SHF.R.U64 R18, R20, UR7, R21 ;  /* 0x0000000714127c19 */ /* 0x000fe20008001215 */
[----:B------:R-:W-:Y:S01]  /*6870*/  IMAD R5, R5, R13, RZ ;  /* 0x0000000d05057224 */ /* 0x000fe200078e02ff */
[----:B------:R-:W-:Y:S01]  /*6880*/  IADD3 R17, P1, PT, RZ, -R15, RZ ;  /* 0x8000000fff117210 */ /* 0x000fe20007f3e0ff */
[----:B------:R-:W-:-:S04]  /*6890*/  IMAD.WIDE.U32 R14, R14, R13, RZ ;  /* 0x0000000d0e0e7225 */ /* 0x000fc800078e00ff */
[-C--:B------:R-:W-:Y:S02]  /*68a0*/  IMAD R9, R28, R13.reuse, RZ ;  /* 0x0000000d1c097224 */ /* 0x080fe400078e02ff */
[----:B------:R-:W-:Y:S01]  /*68b0*/  IMAD.WIDE.U32 R18, R18, R13, RZ ;  /* 0x0000000d12127225 */ /* 0x000fe200078e00ff */
[----:B------:R-:W-:-:S03]  /*68c0*/  SHF.R.U32.HI R3, RZ, UR5, R3 ;  /* 0x00000005ff037c19 */ /* 0x000fc60008011603 */
[----:B------:R-:W-:Y:S02]  /*68d0*/  IMAD.IADD R13, R15, 0x1, R5 ;  /* 0x000000010f0d7824 */ /* 0x000fe400078e0205 */
[----:B------:R-:W-:-:S03]  /*68e0*/  IMAD.IADD R9, R19, 0x1, R9 ;  /* 0x0000000113097824 */ /* 0x000fc600078e0209 */
[----:B------:R-:W-:Y:S01]  /*68f0*/  SHF.R.U64 R14, R14, UR5, R13 ;  /* 0x000000050e0e7c19 */ /* 0x000fe2000800120d */
[----:B------:R-:W-:Y:S01]  /*6900*/  IMAD.X R15, RZ, RZ, ~R3, P1 ;  /* 0x000000ffff0f7224 */ /* 0x000fe200008e0e03 */
[----:B------:R-:W-:Y:S01]  /*6910*/  SHF.R.U64 R5, R18, UR5, R9 ;  /* 0x0000000512057c19 */ /* 0x000fe20008001209 */
[----:B------:R-:W-:Y:S01]  /*6920*/  IMAD.WIDE.U32 R26, R17, R12, R26 ;  /* 0x0000000c111a7225 */ /* 0x000fe200078e001a */
[----:B------:R-:W-:Y:S02]  /*6930*/  SEL R3, R12, RZ, P0 ;  /* 0x000000ff0c037207 */ /* 0x000fe40000000000 */
[----:B------:R-:W-:Y:S02]  /*6940*/  SHF.R.U32.HI R13, RZ, UR5, R13 ;  /* 0x00000005ff0d7c19 */ /* 0x000fe4000801160d */
[----:B------:R-:W-:Y:S02]  /*6950*/  IADD3 R17, P0, PT, RZ, -R14, RZ ;  /* 0x8000000eff117210 */ /* 0x000fe40007f1e0ff */
[----:B------:R-:W-:-:S02]  /*6960*/  SHF.R.U32.HI R9, RZ, UR5, R9 ;  /* 0x00000005ff097c19 */ /* 0x000fc40008011609 */
[----:B------:R-:W-:Y:S01]  /*6970*/  IADD3 R5, P1, PT, RZ, -R5, RZ ;  /* 0x80000005ff057210 */ /* 0x000fe20007f3e0ff */
[-C--:B------:R-:W-:Y:S02]  /*6980*/  IMAD R15, R15, R12.reuse, RZ ;  /* 0x0000000c0f0f7224 */ /* 0x080fe400078e02ff */
[----:B------:R-:W-:Y:S02]  /*6990*/  IMAD.X R13, RZ, RZ, ~R13, P0 ;  /* 0x000000ffff0d7224 */ /* 0x000fe400000e0e0d */
[----:B------:R-:W-:Y:S01]  /*69a0*/  IMAD.X R19, RZ, RZ, ~R9, P1 ;  /* 0x000000ffff137224 */ /* 0x000fe200008e0e09 */
[-C--:B------:R-:W-:Y:S01]  /*69b0*/  ISETP.GE.U32.AND P0, PT, R26, R12.reuse, PT ;  /* 0x0000000c1a00720c */ /* 0x080fe20003f06070 */
[----:B------:R-:W-:Y:S02]  /*69c0*/  IMAD.IADD R9, R27, 0x1, R15 ;  /* 0x000000011b097824 */ /* 0x000fe400078e020f */
[----:B------:R-:W-:-:S04]  /*69d0*/  IMAD.WIDE.U32 R6, R17, R12, R6 ;  /* 0x0000000c11067225 */ /* 0x000fc800078e0006 */
[-C--:B------:R-:W-:Y:S02]  /*69e0*/  IMAD R13, R13, R12.reuse, RZ ;  /* 0x0000000c0d0d7224 */ /* 0x080fe400078e02ff */
[----:B------:R-:W-:Y:S01]  /*69f0*/  IMAD.WIDE.U32 R20, R5, R12, R20 ;  /* 0x0000000c05147225 */ /* 0x000fe200078e0014 */
[----:B------:R-:W-:-:S03]  /*6a00*/  ISETP.GE.U32.AND.EX P0, PT, R9, RZ, PT, P0 ;  /* 0x000000ff0900720c */ /* 0x000fc60003f06100 */
[-C--:B------:R-:W-:Y:S01]  /*6a10*/  IMAD R5, R19, R12.reuse, RZ ;  /* 0x0000000c13057224 */ /* 0x080fe200078e02ff */
[-C--:B------:R-:W-:Y:S01]  /*6a20*/  ISETP.GE.U32.AND P1, PT, R6, R12.reuse, PT ;  /* 0x0000000c0600720c */ /* 0x080fe20003f26070 */
[----:B------:R-:W-:Y:S01]  /*6a30*/  IMAD.IADD R7, R7, 0x1, R13 ;  /* 0x0000000107077824 */ /* 0x000fe200078e020d */
[----:B------:R-:W-:Y:S01]  /*6a40*/  ISETP.GE.U32.AND P2, PT, R20, R12, PT ;  /* 0x0000000c1400720c */ /* 0x000fe20003f46070 */
[----:B------:R-:W-:Y:S01]  /*6a50*/  IMAD.IADD R5, R21, 0x1, R5 ;  /* 0x0000000115057824 */ /* 0x000fe200078e0205 */
[----:B------:R-:W-:Y:S02]  /*6a60*/  SEL R27, R12, RZ, P0 ;  /* 0x000000ff0c1b7207 */ /* 0x000fe40000000000 */
[----:B------:R-:W-:Y:S02]  /*6a70*/  ISETP.GE.U32.AND.EX P0, PT, R7, RZ, PT, P1 ;  /* 0x000000ff0700720c */ /* 0x000fe40003f06110 */
[----:B------:R-:W-:Y:S01]  /*6a80*/  ISETP.GE.U32.AND.EX P1, PT, R5, RZ, PT, P2 ;  /* 0x000000ff0500720c */ /* 0x000fe20003f26120 */
[----:B------:R-:W-:Y:S01]  /*6a90*/  IMAD.IADD R3, R22, 0x1, -R3 ;  /* 0x0000000116037824 */ /* 0x000fe200078e0a03 */
[----:B------:R-:W-:-:S02]  /*6aa0*/  SEL R13, R12, RZ, P0 ;  /* 0x000000ff0c0d7207 */ /* 0x000fc40000000000 */
[----:B------:R-:W-:Y:S01]  /*6ab0*/  SEL R21, R12, RZ, P1 ;  /* 0x000000ff0c157207 */ /* 0x000fe20000800000 */
[----:B------:R-:W-:Y:S01]  /*6ac0*/  IMAD.IADD R27, R26, 0x1, -R27 ;  /* 0x000000011a1b7824 */ /* 0x000fe200078e0a1b */
[----:B------:R-:W-:Y:S01]  /*6ad0*/  ISETP.GE.U32.AND P3, PT, R2, R3, PT ;  /* 0x000000030200720c */ /* 0x000fe20003f66070 */
[----:B------:R-:W-:Y:S02]  /*6ae0*/  IMAD.IADD R13, R6, 0x1, -R13 ;  /* 0x00000001060d7824 */ /* 0x000fe400078e0a0d */
[----:B------:R-:W-:Y:S01]  /*6af0*/  IMAD.IADD R21, R20, 0x1, -R21 ;  /* 0x0000000114157824 */ /* 0x000fe200078e0a15 */
[----:B------:R-:W-:Y:S01]  /*6b00*/  SEL R5, R12, RZ, !P3 ;  /* 0x000000ff0c057207 */ /* 0x000fe20005800000 */
[----:B------:R-:W-:Y:S01]  /*6b10*/  IMAD.IADD R7, R2, 0x1, R3 ;  /* 0x0000000102077824 */ /* 0x000fe200078e0203 */
[C---:B------:R-:W-:Y:S01]  /*6b20*/  ISETP.GE.U32.AND P0, PT, R4.reuse, R27, PT ;  /* 0x0000001b0400720c */ /* 0x040fe20003f06070 */
[----:B------:R-:W-:Y:S01]  /*6b30*/  IMAD.IADD R9, R4, 0x1, R27 ;  /* 0x0000000104097824 */ /* 0x000fe200078e021b */
[C---:B------:R-:W-:Y:S01]  /*6b40*/  ISETP.GE.U32.AND P4, PT, R8.reuse, R13, PT ;  /* 0x0000000d0800720c */ /* 0x040fe20003f86070 */
[----:B------:R-:W-:-:S02]  /*6b50*/  IMAD.IADD R15, R8, 0x1, R13 ;  /* 0x00000001080f7824 */ /* 0x000fc400078e020d */
[----:B------:R-:W-:Y:S01]  /*6b60*/  IMAD.IADD R17, R16, 0x1, R21 ;  /* 0x0000000110117824 */ /* 0x000fe200078e0215 */
[----:B------:R-:W-:Y:S02]  /*6b70*/  IADD3 R3, PT, PT, R5, R2, -R3 ;  /* 0x0000000205037210 */ /* 0x000fe40007ffe803 */
[----:B------:R-:W-:Y:S02]  /*6b80*/  SEL R5, R12, RZ, !P0 ;  /* 0x000000ff0c057207 */ /* 0x000fe40004000000 */
[-C--:B------:R-:W-:Y:S02]  /*6b90*/  ISETP.GE.U32.AND P2, PT, R7, R12.reuse, PT ;  /* 0x0000000c0700720c */ /* 0x080fe40003f46070 */
[----:B------:R-:W-:Y:S02]  /*6ba0*/  ISETP.GE.U32.AND P3, PT, R16, R21, PT ;  /* 0x000000151000720c */ /* 0x000fe40003f66070 */
[-C--:B------:R-:W-:Y:S02]  /*6bb0*/  ISETP.GE.U32.AND P1, PT, R9, R12.reuse, PT ;  /* 0x0000000c0900720c */ /* 0x080fe40003f26070 */
[----:B------:R-:W-:-:S02]  /*6bc0*/  ISETP.GE.U32.AND P0, PT, R15, R12, PT ;  /* 0x0000000c0f00720c */ /* 0x000fc40003f06070 */
[C---:B------:R-:W-:Y:S02]  /*6bd0*/  SEL R14, R12.reuse, RZ, !P4 ;  /* 0x000000ff0c0e7207 */ /* 0x040fe40006000000 */
[----:B------:R-:W-:Y:S02]  /*6be0*/  ISETP.GE.U32.AND P4, PT, R17, R12, PT ;  /* 0x0000000c1100720c */ /* 0x000fe40003f86070 */
[----:B------:R-:W-:Y:S02]  /*6bf0*/  IADD3 R5, PT, PT, R5, R4, -R27 ;  /* 0x0000000405057210 */ /* 0x000fe40007ffe81b */
[C---:B------:R-:W-:Y:S02]  /*6c00*/  SEL R2, R12.reuse, RZ, P2 ;  /* 0x000000ff0c027207 */ /* 0x040fe40001000000 */
[C---:B------:R-:W-:Y:S02]  /*6c10*/  SEL R18, R12.reuse, RZ, !P3 ;  /* 0x000000ff0c127207 */ /* 0x040fe40005800000 */
[----:B------:R-:W-:-:S02]  /*6c20*/  SEL R4, R12, RZ, P1 ;  /* 0x000000ff0c047207 */ /* 0x000fc40000800000 */
[C---:B------:R-:W-:Y:S02]  /*6c30*/  SEL R6, R12.reuse, RZ, P0 ;  /* 0x000000ff0c067207 */ /* 0x040fe40000000000 */
[----:B------:R-:W-:Y:S01]  /*6c40*/  SEL R12, R12, RZ, P4 ;  /* 0x000000ff0c0c7207 */ /* 0x000fe20002000000 */
[----:B------:R-:W-:Y:S01]  /*6c50*/  IMAD.IADD R2, R7, 0x1, -R2 ;  /* 0x0000000107027824 */ /* 0x000fe200078e0a02 */
[----:B------:R-:W-:Y:S01]  /*6c60*/  IADD3 R7, PT, PT, R14, R8, -R13 ;  /* 0x000000080e077210 */ /* 0x000fe20007ffe80d */
[----:B------:R-:W-:Y:S01]  /*6c70*/  IMAD.IADD R4, R9, 0x1, -R4 ;  /* 0x0000000109047824 */ /* 0x000fe200078e0a04 */
[----:B------:R-:W-:Y:S01]  /*6c80*/  IADD3 R13, PT, PT, R18, R16, -R21 ;  /* 0x00000010120d7210 */ /* 0x000fe20007ffe815 */
[----:B------:R-:W-:Y:S02]  /*6c90*/  IMAD.IADD R6, R15, 0x1, -R6 ;  /* 0x000000010f067824 */ /* 0x000fe400078e0a06 */
[----:B------:R-:W-:Y:S01]  /*6ca0*/  IMAD.IADD R12, R17, 0x1, -R12 ;  /* 0x00000001110c7824 */ /* 0x000fe200078e0a0c */
[----:B------:R-:W-:Y:S04]  /*6cb0*/  STS.64 [R24], R2 ;  /* 0x0000000218007388 */ /* 0x000fe80000000a00 */
[----:B------:R-:W-:Y:S04]  /*6cc0*/  STS.64 [R24+0x2000], R4 ;  /* 0x0020000418007388 */ /* 0x000fe80000000a00 */
[----:B------:R-:W-:Y:S04]  /*6cd0*/  STS.64 [R24+0x4000], R6 ;  /* 0x0040000618007388 */ /* 0x000fe80000000a00 */
[----:B------:R-:W-:Y:S01]  /*6ce0*/  STS.64 [R24+0x6000], R12 ;  /* 0x0060000c18007388 */ /* 0x000fe20000000a00 */
[----:B------:R-:W-:Y:S06]  /*6cf0*/  BAR.SYNC.DEFER_BLOCKING 0x0 ;  /* 0x0000000000007b1d */ /* 0x000fec0000010000 */
[----:B------:R-:W0:Y:S04]  /*6d00*/  LDS R9, [R0] ;  /* 0x0000000000097984 */ /* 0x000e280000000800 */
[----:B------:R-:W1:Y:S04]  /*6d10*/  LDS R15, [R0+0x1000] ;  /* 0x00100000000f7984 */ /* 0x000e680000000800 */
[----:B------:R-:W2:Y:S04]  /*6d20*/  LDS R17, [R0+0x2000] ;  /* 0x0020000000117984 */ /* 0x000ea80000000800 */
[----:B------:R-:W3:Y:S04]  /*6d30*/  LDS R19, [R0+0x3000] ;  /* 0x0030000000137984 */ /* 0x000ee80000000800 */
[----:B------:R-:W4:Y:S04]  /*6d40*/  LDS R21, [R0+0x4000] ;  /* 0x0040000000157984 */ /* 0x000f280000000800 */
[----:B------:R-:W5:Y:S04]  /*6d50*/  LDS R23, [R0+0x5000] ;  /* 0x0050000000177984 */ /* 0x000f680000000800 */
[----:B------:R-:W5:Y:S04]  /*6d60*/  LDS R3, [R0+0x6000] ;  /* 0x0060000000037984 */ /* 0x000f680000000800 */
[----:B------:R-:W5:Y:S04]  /*6d70*/  LDS R5, [R0+0x7000] ;  /* 0x0070000000057984 */ /* 0x000f680000000800 */
[----:B0-----:R-:W-:Y:S04]  /*6d80*/  STG.E desc[UR8][R10.64], R9 ;  /* 0x000000090a007986 */ /* 0x001fe8000c101908 */
[----:B-1----:R-:W-:Y:S04]  /*6d90*/  STG.E desc[UR8][R10.64+0x1000], R15 ;  /* 0x0010000f0a007986 */ /* 0x002fe8000c101908 */
[----:B--2---:R-:W-:Y:S04]  /*6da0*/  STG.E desc[UR8][R10.64+0x2000], R17 ;  /* 0x002000110a007986 */ /* 0x004fe8000c101908 */
[----:B---3--:R-:W-:Y:S04]  /*6db0*/  STG.E desc[UR8][R10.64+0x3000], R19 ;  /* 0x003000130a007986 */ /* 0x008fe8000c101908 */
[----:B----4-:R-:W-:Y:S04]  /*6dc0*/  STG.E desc[UR8][R10.64+0x4000], R21 ;  /* 0x004000150a007986 */ /* 0x010fe8000c101908 */
[----:B-----5:R-:W-:Y:S04]  /*6dd0*/  STG.E desc[UR8][R10.64+0x5000], R23 ;  /* 0x005000170a007986 */ /* 0x020fe8000c101908 */
[----:B------:R-:W-:Y:S04]  /*6de0*/  STG.E desc[UR8][R10.64+0x6000], R3 ;  /* 0x006000030a007986 */ /* 0x000fe8000c101908 */
[----:B------:R-:W-:Y:S01]  /*6df0*/  STG.E desc[UR8][R10.64+0x7000], R5 ;  /* 0x007000050a007986 */ /* 0x000fe2000c101908 */
[----:B------:R-:W-:Y:S05]  /*6e00*/  EXIT ;  /* 0x000000000000794d */ /* 0x000fea0003800000 */
.L_x_18:
        /* <DEDUP_REMOVED lines=15> */
.L_x_47:


//--------------------- .text._Z21CTBasedNTTInnerSingleILj2ELj16384EEvPjjjiS0_ --------------------------
	.section	.text._Z21CTBasedNTTInnerSingleILj2ELj16384EEvPjjjiS0_,"ax",@progbits
	.align	128
        .global         _Z21CTBasedNTTInnerSingleILj2ELj16384EEvPjjjiS0_
        .type           _Z21CTBasedNTTInnerSingleILj2ELj16384EEvPjjjiS0_,@function
        .size           _Z21CTBasedNTTInnerSingleILj2ELj16384EEvPjjjiS0_,(.L_x_48 - _Z21CTBasedNTTInnerSingleILj2ELj16384EEvPjjjiS0_)
        .other          _Z21CTBasedNTTInnerSingleILj2ELj16384EEvPjjjiS0_,@"STO_CUDA_ENTRY STV_DEFAULT"
_Z21CTBasedNTTInnerSingleILj2ELj16384EEvPjjjiS0_:
.text._Z21CTBasedNTTInnerSingleILj2ELj16384EEvPjjjiS0_:
        /* <DEDUP_REMOVED lines=1761> */
.L_x_19:
        /* <DEDUP_REMOVED lines=15> */
.L_x_48:


//--------------------- .text._Z15CTBasedNTTInnerILj1ELj16384EEvPjjjiS0_ --------------------------
	.section	.text._Z15CTBasedNTTInnerILj1ELj16384EEvPjjjiS0_,"ax",@progbits
	.align	128
        .global         _Z15CTBasedNTTInnerILj1ELj16384EEvPjjjiS0_
        .type           _Z15CTBasedNTTInnerILj1ELj16384EEvPjjjiS0_,@function
        .size           _Z15CTBasedNTTInnerILj1ELj16384EEvPjjjiS0_,(.L_x_49 - _Z15CTBasedNTTInnerILj1ELj16384EEvPjjjiS0_)
        .other          _Z15CTBasedNTTInnerILj1ELj16384EEvPjjjiS0_,@"STO_CUDA_ENTRY STV_DEFAULT"
_Z15CTBasedNTTInnerILj1ELj16384EEvPjjjiS0_:
.text._Z15CTBasedNTTInnerILj1ELj16384EEvPjjjiS0_:
        /* <DEDUP_REMOVED lines=11> */
[----:B------:R-:W-:Y:S02]  /*00b0*/  LOP3.LUT R9, R5, 0xffffe000, RZ, 0xc0, !PT ;  /* 0xffffe00005097812 */ /* 0x000fe400078ec0ff */
[----:B------:R-:W-:-:S03]  /*00c0*/  SHF.R.S32.HI R5, RZ, 0xd, R5 ;  /* 0x0000000dff057819 */ /* 0x000fc60000011405 */
[----:B------:R-:W-:Y:S02]  /*00d0*/  IMAD.IADD R9, R4, 0x1, R9 ;  /* 0x0000000104097824 */ /* 0x000fe400078e0209 */
[----:B-1----:R-:W-:Y:S02]  /*00e0*/  IMAD.WIDE R6, R5, 0x4, R6 ;  /* 0x0000000405067825 */ /* 0x002fe400078e0206 */
[----:B------:R-:W0:Y:S02]  /*00f0*/  LDC.64 R4, c[0x0][0x388] ;  /* 0x0000e200ff047b82 */ /* 0x000e240000000a00 */
[----:B-----5:R-:W-:Y:S02]  /*0100*/  IMAD.WIDE R2, R9, 0x4, R2 ;  /* 0x0000000409027825 */ /* 0x020fe400078e0202 */
[----:B--2---:R-:W2:Y:S04]  /*0110*/  LDG.E R6, desc[UR6][R6.64+0x4] ;  /* 0x0000040606067981 */ /* 0x004ea8000c1e1900 */
[----:B------:R-:W2:Y:S04]  /*0120*/  LDG.E R9, desc[UR6][R2.64+0x8000] ;  /* 0x0080000602097981 */ /* 0x000ea8000c1e1900 */
[----:B------:R-:W3:Y:S01]  /*0130*/  LDG.E R0, desc[UR6][R2.64] ;  /* 0x0000000602007981 */ /* 0x000ee2000c1e1900 */
[----:B----4-:R-:W-:-:S02]  /*0140*/  UIADD3 UR5, UPT, UPT, UR4, -0x2, URZ ;  /* 0xfffffffe04057890 */ /* 0x010fc4000fffe0ff */
[----:B------:R-:W-:Y:S01]  /*0150*/  UIADD3 UR4, UPT, UPT, UR4, 0x2, URZ ;  /* 0x0000000204047890 */ /* 0x000fe2000fffe0ff */
        /* <DEDUP_REMOVED lines=22> */
[----:B------:R-:W-:-:S03]  /*02c0*/  IADD3 R9, PT, PT, R6, R0, -R9 ;  /* 0x0000000006097210 */ /* 0x000fc60007ffe809 */
[----:B------:R-:W-:Y:S02]  /*02d0*/  IMAD.IADD R5, R5, 0x1, -R4 ;  /* 0x0000000105057824 */ /* 0x000fe400078e0a04 */
[----:B------:R-:W-:Y:S04]  /*02e0*/  STG.E desc[UR6][R2.64+0x8000], R9 ;  /* 0x0080000902007986 */ /* 0x000fe8000c101906 */
[----:B------:R-:W-:Y:S01]  /*02f0*/  STG.E desc[UR6][R2.64], R5 ;  /* 0x0000000502007986 */ /* 0x000fe2000c101906 */
[----:B------:R-:W-:Y:S05]  /*0300*/  EXIT ;  /* 0x000000000000794d */ /* 0x000fea0003800000 */
.L_x_20:
        /* <DEDUP_REMOVED lines=15> */
.L_x_49:


//--------------------- .text._Z21CTBasedNTTInnerSingleILj4ELj32768EEvPjjjiS0_ --------------------------
	.section	.text._Z21CTBasedNTTInnerSingleILj4ELj32768EEvPjjjiS0_,"ax",@progbits
	.align	128
        .global         _Z21CTBasedNTTInnerSingleILj4ELj32768EEvPjjjiS0_
        .type           _Z21CTBasedNTTInnerSingleILj4ELj32768EEvPjjjiS0_,@function
        .size           _Z21CTBasedNTTInnerSingleILj4ELj32768EEvPjjjiS0_,(.L_x_50 - _Z21CTBasedNTTInnerSingleILj4ELj32768EEvPjjjiS0_)
        .other          _Z21CTBasedNTTInnerSingleILj4ELj32768EEvPjjjiS0_,@"STO_CUDA_ENTRY STV_DEFAULT"
_Z21CTBasedNTTInnerSingleILj4ELj32768EEvPjjjiS0_:
.text._Z21CTBasedNTTInnerSingleILj4ELj32768EEvPjjjiS0_:
        /* <DEDUP_REMOVED lines=1761> */
.L_x_21:
        /* <DEDUP_REMOVED lines=15> */
.L_x_50:


//--------------------- .text._Z15CTBasedNTTInnerILj2ELj32768EEvPjjjiS0_ --------------------------
	.section	.text._Z15CTBasedNTTInnerILj2ELj32768EEvPjjjiS0_,"ax",@progbits
	.align	128
        .global         _Z15CTBasedNTTInnerILj2ELj32768EEvPjjjiS0_
        .type           _Z15CTBasedNTTInnerILj2ELj32768EEvPjjjiS0_,@function
        .size           _Z15CTBasedNTTInnerILj2ELj32768EEvPjjjiS0_,(.L_x_51 - _Z15CTBasedNTTInnerILj2ELj32768EEvPjjjiS0_)
        .other          _Z15CTBasedNTTInnerILj2ELj32768EEvPjjjiS0_,@"STO_CUDA_ENTRY STV_DEFAULT"
_Z15CTBasedNTTInnerILj2ELj32768EEvPjjjiS0_:
.text._Z15CTBasedNTTInnerILj2ELj32768EEvPjjjiS0_:
        /* <DEDUP_REMOVED lines=49> */
.L_x_22:
        /* <DEDUP_REMOVED lines=15> */
.L_x_51:


//--------------------- .text._Z15CTBasedNTTInnerILj1ELj32768EEvPjjjiS0_ --------------------------
	.section	.text._Z15CTBasedNTTInnerILj1ELj32768EEvPjjjiS0_,"ax",@progbits
	.align	128
        .global         _Z15CTBasedNTTInnerILj1ELj32768EEvPjjjiS0_
        .type           _Z15CTBasedNTTInnerILj1ELj32768EEvPjjjiS0_,@function
        .size           _Z15CTBasedNTTInnerILj1ELj32768EEvPjjjiS0_,(.L_x_52 - _Z15CTBasedNTTInnerILj1ELj32768EEvPjjjiS0_)
        .other          _Z15CTBasedNTTInnerILj1ELj32768EEvPjjjiS0_,@"STO_CUDA_ENTRY STV_DEFAULT"
_Z15CTBasedNTTInnerILj1ELj32768EEvPjjjiS0_:
.text._Z15CTBasedNTTInnerILj1ELj32768EEvPjjjiS0_:
        /* <DEDUP_REMOVED lines=49> */
.L_x_23:
        /* <DEDUP_REMOVED lines=15> */
.L_x_52:


//--------------------- .text._Z21CTBasedNTTInnerSingleILj8ELj65536EEvPjjjiS0_ --------------------------
	.section	.text._Z21CTBasedNTTInnerSingleILj8ELj65536EEvPjjjiS0_,"ax",@progbits
	.align	128
        .global         _Z21CTBasedNTTInnerSingleILj8ELj65536EEvPjjjiS0_
        .type           _Z21CTBasedNTTInnerSingleILj8ELj65536EEvPjjjiS0_,@function
        .size           _Z21CTBasedNTTInnerSingleILj8ELj65536EEvPjjjiS0_,(.L_x_53 - _Z21CTBasedNTTInnerSingleILj8ELj65536EEvPjjjiS0_)
        .other          _Z21CTBasedNTTInnerSingleILj8ELj65536EEvPjjjiS0_,@"STO_CUDA_ENTRY STV_DEFAULT"
_Z21CTBasedNTTInnerSingleILj8ELj65536EEvPjjjiS0_:
.text._Z21CTBasedNTTInnerSingleILj8ELj65536EEvPjjjiS0_:
        /* <DEDUP_REMOVED lines=1761> */
.L_x_24:
        /* <DEDUP_REMOVED lines=15> */
.L_x_53:


//--------------------- .text._Z15CTBasedNTTInnerILj4ELj65536EEvPjjjiS0_ --------------------------
	.section	.text._Z15CTBasedNTTInnerILj4ELj65536EEvPjjjiS0_,"ax",@progbits
	.align	128
        .global         _Z15CTBasedNTTInnerILj4ELj65536EEvPjjjiS0_
        .type           _Z15CTBasedNTTInnerILj4ELj65536EEvPjjjiS0_,@function
        .size           _Z15CTBasedNTTInnerILj4ELj65536EEvPjjjiS0_,(.L_x_54 - _Z15CTBasedNTTInnerILj4ELj65536EEvPjjjiS0_)
        .other          _Z15CTBasedNTTInnerILj4ELj65536EEvPjjjiS0_,@"STO_CUDA_ENTRY STV_DEFAULT"
_Z15CTBasedNTTInnerILj4ELj65536EEvPjjjiS0_:
.text._Z15CTBasedNTTInnerILj4ELj65536EEvPjjjiS0_:
        /* <DEDUP_REMOVED lines=49> */
.L_x_25:
        /* <DEDUP_REMOVED lines=15> */
.L_x_54:


//--------------------- .text._Z15CTBasedNTTInnerILj2ELj65536EEvPjjjiS0_ --------------------------
	.section	.text._Z15CTBasedNTTInnerILj2ELj65536EEvPjjjiS0_,"ax",@progbits
	.align	128
        .global         _Z15CTBasedNTTInnerILj2ELj65536EEvPjjjiS0_
        .type           _Z15CTBasedNTTInnerILj2ELj65536EEvPjjjiS0_,@function
        .size           _Z15CTBasedNTTInnerILj2ELj65536EEvPjjjiS0_,(.L_x_55 - _Z15CTBasedNTTInnerILj2ELj65536EEvPjjjiS0_)
        .other          _Z15CTBasedNTTInnerILj2ELj65536EEvPjjjiS0_,@"STO_CUDA_ENTRY STV_DEFAULT"
_Z15CTBasedNTTInnerILj2ELj65536EEvPjjjiS0_:
.text._Z15CTBasedNTTInnerILj2ELj65536EEvPjjjiS0_:
        /* <DEDUP_REMOVED lines=49> */
.L_x_26:
        /* <DEDUP_REMOVED lines=15> */
.L_x_55:


//--------------------- .text._Z15CTBasedNTTInnerILj1ELj65536EEvPjjjiS0_ --------------------------
	.section	.text._Z15CTBasedNTTInnerILj1ELj65536EEvPjjjiS0_,"ax",@progbits
	.align	128
        .global         _Z15CTBasedNTTInnerILj1ELj65536EEvPjjjiS0_
        .type           _Z15CTBasedNTTInnerILj1ELj65536EEvPjjjiS0_,@function
        .size           _Z15CTBasedNTTInnerILj1ELj65536EEvPjjjiS0_,(.L_x_56 - _Z15CTBasedNTTInnerILj1ELj65536EEvPjjjiS0_)
        .other          _Z15CTBasedNTTInnerILj1ELj65536EEvPjjjiS0_,@"STO_CUDA_ENTRY STV_DEFAULT"
_Z15CTBasedNTTInnerILj1ELj65536EEvPjjjiS0_:
.text._Z15CTBasedNTTInnerILj1ELj65536EEvPjjjiS0_:
        /* <DEDUP_REMOVED lines=49> */
.L_x_27:
        /* <DEDUP_REMOVED lines=15> */
.L_x_56:


//--------------------- .text._Z13barrett_30bitPjPKjjji --------------------------
	.section	.text._Z13barrett_30bitPjPKjjji,"ax",@progbits
	.align	128
        .global         _Z13barrett_30bitPjPKjjji
        .type           _Z13barrett_30bitPjPKjjji,@function
        .size           _Z13barrett_30bitPjPKjjji,(.L_x_57 - _Z13barrett_30bitPjPKjjji)
        .other          _Z13barrett_30bitPjPKjjji,@"STO_CUDA_ENTRY STV_DEFAULT"
_Z13barrett_30bitPjPKjjji:
.text._Z13barrett_30bitPjPKjjji:
[----:B------:R-:W-:Y:S01]  /*0000*/  LDC R1, c[0x0][0x37c] ;  /* 0x0000df00ff017b82 */ /* 0x000fe20000000800 */
[----:B------:R-:W0:Y:S07]  /*0010*/  S2R R5, SR_CTAID.X ;  /* 0x0000000000057919 */ /* 0x000e2e0000002500 */
[----:B------:R-:W1:Y:S01]  /*0020*/  LDC.64 R6, c[0x0][0x388] ;  /* 0x0000e200ff067b82 */ /* 0x000e620000000a00 */
[----:B------:R-:W2:Y:S01]  /*0030*/  LDCU.64 UR6, c[0x0][0x358] ;  /* 0x00006b00ff0677ac */ /* 0x000ea20008000a00 */
[----:B------:R-:W0:Y:S01]  /*0040*/  S2R R0, SR_TID.X ;  /* 0x0000000000007919 */ /* 0x000e220000002100 */
[----:B------:R-:W3:Y:S05]  /*0050*/  LDCU UR4, c[0x0][0x398] ;  /* 0x00007300ff0477ac */ /* 0x000eea0008000800 */
[----:B------:R-:W4:Y:S01]  /*0060*/  LDC.64 R2, c[0x0][0x380] ;  /* 0x0000e000ff027b82 */ /* 0x000f220000000a00 */
[----:B0-----:R-:W-:-:S04]  /*0070*/  IMAD R5, R5, 0x100, R0 ;  /* 0x0000010005057824 */ /* 0x001fc800078e0200 */
[----:B-1----:R-:W-:-:S04]  /*0080*/  IMAD.WIDE R6, R5, 0x4, R6 ;  /* 0x0000000405067825 */ /* 0x002fc800078e0206 */
[----:B----4-:R-:W-:Y:S02]  /*0090*/  IMAD.WIDE R2, R5, 0x4, R2 ;  /* 0x0000000405027825 */ /* 0x010fe400078e0202 */
[----:B--2---:R-:W2:Y:S01]  /*00a0*/  LDG.E R7, desc[UR6][R6.64] ;  /* 0x0000000606077981 */ /* 0x004ea2000c1e1900 */
[----:B------:R-:W0:Y:S03]  /*00b0*/  LDC.64 R4, c[0x0][0x390] ;  /* 0x0000e400ff047b82 */ /* 0x000e260000000a00 */
[----:B------:R-:W2:Y:S01]  /*00c0*/  LDG.E R8, desc[UR6][R2.64] ;  /* 0x0000000602087981 */ /* 0x000ea2000c1e1900 */
[----:B---3--:R-:W-:Y:S02]  /*00d0*/  UIADD3 UR5, UPT, UPT, UR4, -0x2, URZ ;  /* 0xfffffffe04057890 */ /* 0x008fe4000fffe0ff */
[----:B------:R-:W-:Y:S01]  /*00e0*/  UIADD3 UR4, UPT, UPT, UR4, 0x2, URZ ;  /* 0x0000000204047890 */ /* 0x000fe2000fffe0ff */
[----:B--2---:R-:W-:-:S05]  /*00f0*/  IMAD.WIDE.U32 R8, R7, R8, RZ ;  /* 0x0000000807087225 */ /* 0x004fca00078e00ff */
[--C-:B------:R-:W-:Y:S02]  /*0100*/  SHF.R.U32.HI R0, RZ, UR5, R9.reuse ;  /* 0x00000005ff007c19 */ /* 0x100fe40008011609 */
[----:B------:R-:W-:-:S03]  /*0110*/  SHF.R.U64 R10, R8, UR5, R9 ;  /* 0x00000005080a7c19 */ /* 0x000fc60008001209 */
[-C--:B0-----:R-:W-:Y:S02]  /*0120*/  IMAD R13, R0, R5.reuse, RZ ;  /* 0x00000005000d7224 */ /* 0x081fe400078e02ff */
[----:B------:R-:W-:-:S05]  /*0130*/  IMAD.WIDE.U32 R10, R10, R5, RZ ;  /* 0x000000050a0a7225 */ /* 0x000fca00078e00ff */
[----:B------:R-:W-:-:S04]  /*0140*/  IADD3 R5, PT, PT, R11, R13, RZ ;  /* 0x0000000d0b057210 */ /* 0x000fc80007ffe0ff */
[--C-:B------:R-:W-:Y:S02]  /*0150*/  SHF.R.U64 R10, R10, UR4, R5.reuse ;  /* 0x000000040a0a7c19 */ /* 0x100fe40008001205 */
[----:B------:R-:W-:Y:S02]  /*0160*/  SHF.R.U32.HI R0, RZ, UR4, R5 ;  /* 0x00000004ff007c19 */ /* 0x000fe40008011605 */
[----:B------:R-:W-:-:S05]  /*0170*/  IADD3 R5, P0, PT, RZ, -R10, RZ ;  /* 0x8000000aff057210 */ /* 0x000fca0007f1e0ff */
[----:B------:R-:W-:Y:S02]  /*0180*/  IMAD.X R7, RZ, RZ, ~R0, P0 ;  /* 0x000000ffff077224 */ /* 0x000fe400000e0e00 */
[----:B------:R-:W-:-:S04]  /*0190*/  IMAD.WIDE.U32 R8, R5, R4, R8 ;  /* 0x0000000405087225 */ /* 0x000fc800078e0008 */
[-C--:B------:R-:W-:Y:S01]  /*01a0*/  IMAD R5, R7, R4.reuse, RZ ;  /* 0x0000000407057224 */ /* 0x080fe200078e02ff */
[----:B------:R-:W-:-:S04]  /*01b0*/  ISETP.GE.U32.AND P0, PT, R8, R4, PT ;  /* 0x000000040800720c */ /* 0x000fc80003f06070 */
[----:B------:R-:W-:-:S04]  /*01c0*/  IADD3 R0, PT, PT, R9, R5, RZ ;  /* 0x0000000509007210 */ /* 0x000fc80007ffe0ff */
[----:B------:R-:W-:-:S04]  /*01d0*/  ISETP.GE.U32.AND.EX P0, PT, R0, RZ, PT, P0 ;  /* 0x000000ff0000720c */ /* 0x000fc80003f06100 */
[----:B------:R-:W-:-:S05]  /*01e0*/  SEL R5, R4, RZ, P0 ;  /* 0x000000ff04057207 */ /* 0x000fca0000000000 */
[----:B------:R-:W-:-:S05]  /*01f0*/  IMAD.IADD R5, R8, 0x1, -R5 ;  /* 0x0000000108057824 */ /* 0x000fca00078e0a05 */
[----:B------:R-:W-:Y:S01]  /*0200*/  STG.E desc[UR6][R2.64], R5 ;  /* 0x0000000502007986 */ /* 0x000fe2000c101906 */
[----:B------:R-:W-:Y:S05]  /*0210*/  EXIT ;  /* 0x000000000000794d */ /* 0x000fea0003800000 */
.L_x_28:
        /* <DEDUP_REMOVED lines=14> */
.L_x_57:


//--------------------- .nv.shared._Z22GSBasedINTTInnerSingleILj1ELj2048EEvPjjjiS0_ --------------------------
	.section	.nv.shared._Z22GSBasedINTTInnerSingleILj1ELj2048EEvPjjjiS0_,"aw",@nobits
	.sectionflags	@""
	.align	16
	.zero		1024


//--------------------- .nv.shared.reserved.0     --------------------------
	.section	.nv.shared.reserved.0,"aw",@nobits
	.weak		__nv_reservedSMEM_offset_0_alias
	.size		__nv_reservedSMEM_offset_0_alias, 0, 64
	.other		__nv_reservedSMEM_offset_0_alias,@"STO_CUDA_RESERVED_SHARED STV_DEFAULT"
__nv_reservedSMEM_offset_0_alias:
	.zero		0
	.zero		64


//--------------------- .nv.shared._Z22GSBasedINTTInnerSingleILj1ELj4096EEvPjjjiS0_ --------------------------
	.section	.nv.shared._Z22GSBasedINTTInnerSingleILj1ELj4096EEvPjjjiS0_,"aw",@nobits
	.sectionflags	@""
	.align	16
	.zero		1024


//--------------------- .nv.shared._Z16GSBasedINTTInnerILj1ELj8192EEvPjjjiS0_ --------------------------
	.section	.nv.shared._Z16GSBasedINTTInnerILj1ELj8192EEvPjjjiS0_,"aw",@nobits
	.sectionflags	@""
	.align	16
	.zero		1024


//--------------------- .nv.shared._Z22GSBasedINTTInnerSingleILj2ELj8192EEvPjjjiS0_ --------------------------
	.section	.nv.shared._Z22GSBasedINTTInnerSingleILj2ELj8192EEvPjjjiS0_,"aw",@nobits
	.sectionflags	@""
	.align	16
	.zero		1024


//--------------------- .nv.shared._Z16GSBasedINTTInnerILj1ELj16384EEvPjjjiS0_ --------------------------
	.section	.nv.shared._Z16GSBasedINTTInnerILj1ELj16384EEvPjjjiS0_,"aw",@nobits
	.sectionflags	@""
	.align	16
	.zero		1024


//--------------------- .nv.shared._Z16GSBasedINTTInnerILj2ELj16384EEvPjjjiS0_ --------------------------
	.section	.nv.shared._Z16GSBasedINTTInnerILj2ELj16384EEvPjjjiS0_,"aw",@nobits
	.sectionflags	@""
	.align	16
	.zero		1024


//--------------------- .nv.shared._Z22GSBasedINTTInnerSingleILj4ELj16384EEvPjjjiS0_ --------------------------
	.section	.nv.shared._Z22GSBasedINTTInnerSingleILj4ELj16384EEvPjjjiS0_,"aw",@nobits
	.sectionflags	@""
	.align	16
	.zero		1024


//--------------------- .nv.shared._Z16GSBasedINTTInnerILj1ELj32768EEvPjjjiS0_ --------------------------
	.section	.nv.shared._Z16GSBasedINTTInnerILj1ELj32768EEvPjjjiS0_,"aw",@nobits
	.sectionflags	@""
	.align	16
	.zero		1024


//--------------------- .nv.shared._Z16GSBasedINTTInnerILj2ELj32768EEvPjjjiS0_ --------------------------
	.section	.nv.shared._Z16GSBasedINTTInnerILj2ELj32768EEvPjjjiS0_,"aw",@nobits
	.sectionflags	@""
	.align	16
	.zero		1024


//--------------------- .nv.shared._Z16GSBasedINTTInnerILj4ELj32768EEvPjjjiS0_ --------------------------
	.section	.nv.shared._Z16GSBasedINTTInnerILj4ELj32768EEvPjjjiS0_,"aw",@nobits
	.sectionflags	@""
	.align	16
	.zero		1024


//--------------------- .nv.shared._Z22GSBasedINTTInnerSingleILj8ELj32768EEvPjjjiS0_ --------------------------
	.section	.nv.shared._Z22GSBasedINTTInnerSingleILj8ELj32768EEvPjjjiS0_,"aw",@nobits
	.sectionflags	@""
	.align	16
	.zero		1024


//--------------------- .nv.shared._Z16GSBasedINTTInnerILj1ELj65536EEvPjjjiS0_ --------------------------
	.section	.nv.shared._Z16GSBasedINTTInnerILj1ELj65536EEvPjjjiS0_,"aw",@nobits
	.sectionflags	@""
	.align	16
	.zero		1024


//--------------------- .nv.shared._Z16GSBasedINTTInnerILj2ELj65536EEvPjjjiS0_ --------------------------
	.section	.nv.shared._Z16GSBasedINTTInnerILj2ELj65536EEvPjjjiS0_,"aw",@nobits
	.sectionflags	@""
	.align	16
	.zero		1024


//--------------------- .nv.shared._Z16GSBasedINTTInnerILj4ELj65536EEvPjjjiS0_ --------------------------
	.section	.nv.shared._Z16GSBasedINTTInnerILj4ELj65536EEvPjjjiS0_,"aw",@nobits
	.sectionflags	@""
	.align	16
	.zero		1024


//--------------------- .nv.shared._Z16GSBasedINTTInnerILj8ELj65536EEvPjjjiS0_ --------------------------
	.section	.nv.shared._Z16GSBasedINTTInnerILj8ELj65536EEvPjjjiS0_,"aw",@nobits
	.sectionflags	@""
	.align	16
	.zero		1024


//--------------------- .nv.shared._Z22GSBasedINTTInnerSingleILj16ELj65536EEvPjjjiS0_ --------------------------
	.section	.nv.shared._Z22GSBasedINTTInnerSingleILj16ELj65536EEvPjjjiS0_,"aw",@nobits
	.sectionflags	@""
	.align	16
	.zero		1024


//--------------------- .nv.shared._Z21CTBasedNTTInnerSingleILj1ELj2048EEvPjjjiS0_ --------------------------
	.section	.nv.shared._Z21CTBasedNTTInnerSingleILj1ELj2048EEvPjjjiS0_,"aw",@nobits
	.sectionflags	@""
	.align	16
	.zero		1024


//--------------------- .nv.shared._Z21CTBasedNTTInnerSingleILj1ELj4096EEvPjjjiS0_ --------------------------
	.section	.nv.shared._Z21CTBasedNTTInnerSingleILj1ELj4096EEvPjjjiS0_,"aw",@nobits
	.sectionflags	@""
	.align	16
	.zero		1024


//--------------------- .nv.shared._Z21CTBasedNTTInnerSingleILj1ELj8192EEvPjjjiS0_ --------------------------
	.section	.nv.shared._Z21CTBasedNTTInnerSingleILj1ELj8192EEvPjjjiS0_,"aw",@nobits
	.sectionflags	@""
	.align	16
	.zero		1024


//--------------------- .nv.shared._Z21CTBasedNTTInnerSingleILj2ELj16384EEvPjjjiS0_ --------------------------
	.section	.nv.shared._Z21CTBasedNTTInnerSingleILj2ELj16384EEvPjjjiS0_,"aw",@nobits
	.sectionflags	@""
	.align	16
	.zero		1024


//--------------------- .nv.shared._Z15CTBasedNTTInnerILj1ELj16384EEvPjjjiS0_ --------------------------
	.section	.nv.shared._Z15CTBasedNTTInnerILj1ELj16384EEvPjjjiS0_,"aw",@nobits
	.sectionflags	@""
	.align	16
	.zero		1024


//--------------------- .nv.shared._Z21CTBasedNTTInnerSingleILj4ELj32768EEvPjjjiS0_ --------------------------
	.section	.nv.shared._Z21CTBasedNTTInnerSingleILj4ELj32768EEvPjjjiS0_,"aw",@nobits
	.sectionflags	@""
	.align	16
	.zero		1024


//--------------------- .nv.shared._Z15CTBasedNTTInnerILj2ELj32768EEvPjjjiS0_ --------------------------
	.section	.nv.shared._Z15CTBasedNTTInnerILj2ELj32768EEvPjjjiS0_,"aw",@nobits
	.sectionflags	@""
	.align	16
	.zero		1024


//--------------------- .nv.shared._Z15CTBasedNTTInnerILj1ELj32768EEvPjjjiS0_ --------------------------
	.section	.nv.shared._Z15CTBasedNTTInnerILj1ELj32768EEvPjjjiS0_,"aw",@nobits
	.sectionflags	@""
	.align	16
	.zero		1024


//--------------------- .nv.shared._Z21CTBasedNTTInnerSingleILj8ELj65536EEvPjjjiS0_ --------------------------
	.section	.nv.shared._Z21CTBasedNTTInnerSingleILj8ELj65536EEvPjjjiS0_,"aw",@nobits
	.sectionflags	@""
	.align	16
	.zero		1024


//--------------------- .nv.shared._Z15CTBasedNTTInnerILj4ELj65536EEvPjjjiS0_ --------------------------
	.section	.nv.shared._Z15CTBasedNTTInnerILj4ELj65536EEvPjjjiS0_,"aw",@nobits
	.sectionflags	@""
	.align	16
	.zero		1024


//--------------------- .nv.shared._Z15CTBasedNTTInnerILj2ELj65536EEvPjjjiS0_ --------------------------
	.section	.nv.shared._Z15CTBasedNTTInnerILj2ELj65536EEvPjjjiS0_,"aw",@nobits
	.sectionflags	@""
	.align	16
	.zero		1024


//--------------------- .nv.shared._Z15CTBasedNTTInnerILj1ELj65536EEvPjjjiS0_ --------------------------
	.section	.nv.shared._Z15CTBasedNTTInnerILj1ELj65536EEvPjjjiS0_,"aw",@nobits
	.sectionflags	@""
	.align	16
	.zero		1024


//--------------------- .nv.shared._Z13barrett_30bitPjPKjjji --------------------------
	.section	.nv.shared._Z13barrett_30bitPjPKjjji,"aw",@nobits
	.sectionflags	@""
	.align	16
	.zero		1024


//--------------------- .nv.constant0._Z22GSBasedINTTInnerSingleILj1ELj2048EEvPjjjiS0_ --------------------------
	.section	.nv.constant0._Z22GSBasedINTTInnerSingleILj1ELj2048EEvPjjjiS0_,"a",@progbits
	.sectionflags	@""
	.align	4
.nv.constant0._Z22GSBasedINTTInnerSingleILj1ELj2048EEvPjjjiS0_:
	.zero		928


//--------------------- .nv.constant0._Z22GSBasedINTTInnerSingleILj1ELj4096EEvPjjjiS0_ --------------------------
	.section	.nv.constant0._Z22GSBasedINTTInnerSingleILj1ELj4096EEvPjjjiS0_,"a",@progbits
	.sectionflags	@""
	.align	4
.nv.constant0._Z22GSBasedINTTInnerSingleILj1ELj4096EEvPjjjiS0_:
	.zero		928


//--------------------- .nv.constant0._Z16GSBasedINTTInnerILj1ELj8192EEvPjjjiS0_ --------------------------
	.section	.nv.constant0._Z16GSBasedINTTInnerILj1ELj8192EEvPjjjiS0_,"a",@progbits
	.sectionflags	@""
	.align	4
.nv.constant0._Z16GSBasedINTTInnerILj1ELj8192EEvPjjjiS0_:
	.zero		928


//--------------------- .nv.constant0._Z22GSBasedINTTInnerSingleILj2ELj8192EEvPjjjiS0_ --------------------------
	.section	.nv.constant0._Z22GSBasedINTTInnerSingleILj2ELj8192EEvPjjjiS0_,"a",@progbits
	.sectionflags	@""
	.align	4
.nv.constant0._Z22GSBasedINTTInnerSingleILj2ELj8192EEvPjjjiS0_:
	.zero		928


//--------------------- .nv.constant0._Z16GSBasedINTTInnerILj1ELj16384EEvPjjjiS0_ --------------------------
	.section	.nv.constant0._Z16GSBasedINTTInnerILj1ELj16384EEvPjjjiS0_,"a",@progbits
	.sectionflags	@""
	.align	4
.nv.constant0._Z16GSBasedINTTInnerILj1ELj16384EEvPjjjiS0_:
	.zero		928


//--------------------- .nv.constant0._Z16GSBasedINTTInnerILj2ELj16384EEvPjjjiS0_ --------------------------
	.section	.nv.constant0._Z16GSBasedINTTInnerILj2ELj16384EEvPjjjiS0_,"a",@progbits
	.sectionflags	@""
	.align	4
.nv.constant0._Z16GSBasedINTTInnerILj2ELj16384EEvPjjjiS0_:
	.zero		928


//--------------------- .nv.constant0._Z22GSBasedINTTInnerSingleILj4ELj16384EEvPjjjiS0_ --------------------------
	.section	.nv.constant0._Z22GSBasedINTTInnerSingleILj4ELj16384EEvPjjjiS0_,"a",@progbits
	.sectionflags	@""
	.align	4
.nv.constant0._Z22GSBasedINTTInnerSingleILj4ELj16384EEvPjjjiS0_:
	.zero		928


//--------------------- .nv.constant0._Z16GSBasedINTTInnerILj1ELj32768EEvPjjjiS0_ --------------------------
	.section	.nv.constant0._Z16GSBasedINTTInnerILj1ELj32768EEvPjjjiS0_,"a",@progbits
	.sectionflags	@""
	.align	4
.nv.constant0._Z16GSBasedINTTInnerILj1ELj32768EEvPjjjiS0_:
	.zero		928


//--------------------- .nv.constant0._Z16GSBasedINTTInnerILj2ELj32768EEvPjjjiS0_ --------------------------
	.section	.nv.constant0._Z16GSBasedINTTInnerILj2ELj32768EEvPjjjiS0_,"a",@progbits
	.sectionflags	@""
	.align	4
.nv.constant0._Z16GSBasedINTTInnerILj2ELj32768EEvPjjjiS0_:
	.zero		928


//--------------------- .nv.constant0._Z16GSBasedINTTInnerILj4ELj32768EEvPjjjiS0_ --------------------------
	.section	.nv.constant0._Z16GSBasedINTTInnerILj4ELj32768EEvPjjjiS0_,"a",@progbits
	.sectionflags	@""
	.align	4
.nv.constant0._Z16GSBasedINTTInnerILj4ELj32768EEvPjjjiS0_:
	.zero		928


//--------------------- .nv.constant0._Z22GSBasedINTTInnerSingleILj8ELj32768EEvPjjjiS0_ --------------------------
	.section	.nv.constant0._Z22GSBasedINTTInnerSingleILj8ELj32768EEvPjjjiS0_,"a",@progbits
	.sectionflags	@""
	.align	4
.nv.constant0._Z22GSBasedINTTInnerSingleILj8ELj32768EEvPjjjiS0_:
	.zero		928


//--------------------- .nv.constant0._Z16GSBasedINTTInnerILj1ELj65536EEvPjjjiS0_ --------------------------
	.section	.nv.constant0._Z16GSBasedINTTInnerILj1ELj65536EEvPjjjiS0_,"a",@progbits
	.sectionflags	@""
	.align	4
.nv.constant0._Z16GSBasedINTTInnerILj1ELj65536EEvPjjjiS0_:
	.zero		928


//--------------------- .nv.constant0._Z16GSBasedINTTInnerILj2ELj65536EEvPjjjiS0_ --------------------------
	.section	.nv.constant0._Z16GSBasedINTTInnerILj2ELj65536EEvPjjjiS0_,"a",@progbits
	.sectionflags	@""
	.align	4
.nv.constant0._Z16GSBasedINTTInnerILj2ELj65536EEvPjjjiS0_:
	.zero		928


//--------------------- .nv.constant0._Z16GSBasedINTTInnerILj4ELj65536EEvPjjjiS0_ --------------------------
	.section	.nv.constant0._Z16GSBasedINTTInnerILj4ELj65536EEvPjjjiS0_,"a",@progbits
	.sectionflags	@""
	.align	4
.nv.constant0._Z16GSBasedINTTInnerILj4ELj65536EEvPjjjiS0_:
	.zero		928


//--------------------- .nv.constant0._Z16GSBasedINTTInnerILj8ELj65536EEvPjjjiS0_ --------------------------
	.section	.nv.constant0._Z16GSBasedINTTInnerILj8ELj65536EEvPjjjiS0_,"a",@progbits
	.sectionflags	@""
	.align	4
.nv.constant0._Z16GSBasedINTTInnerILj8ELj65536EEvPjjjiS0_:
	.zero		928


//--------------------- .nv.constant0._Z22GSBasedINTTInnerSingleILj16ELj65536EEvPjjjiS0_ --------------------------
	.section	.nv.constant0._Z22GSBasedINTTInnerSingleILj16ELj65536EEvPjjjiS0_,"a",@progbits
	.sectionflags	@""
	.align	4
.nv.constant0._Z22GSBasedINTTInnerSingleILj16ELj65536EEvPjjjiS0_:
	.zero		928


//--------------------- .nv.constant0._Z21CTBasedNTTInnerSingleILj1ELj2048EEvPjjjiS0_ --------------------------
	.section	.nv.constant0._Z21CTBasedNTTInnerSingleILj1ELj2048EEvPjjjiS0_,"a",@progbits
	.sectionflags	@""
	.align	4
.nv.constant0._Z21CTBasedNTTInnerSingleILj1ELj2048EEvPjjjiS0_:
	.zero		928


//--------------------- .nv.constant0._Z21CTBasedNTTInnerSingleILj1ELj4096EEvPjjjiS0_ --------------------------
	.section	.nv.constant0._Z21CTBasedNTTInnerSingleILj1ELj4096EEvPjjjiS0_,"a",@progbits
	.sectionflags	@""
	.align	4
.nv.constant0._Z21CTBasedNTTInnerSingleILj1ELj4096EEvPjjjiS0_:
	.zero		928


//--------------------- .nv.constant0._Z21CTBasedNTTInnerSingleILj1ELj8192EEvPjjjiS0_ --------------------------
	.section	.nv.constant0._Z21CTBasedNTTInnerSingleILj1ELj8192EEvPjjjiS0_,"a",@progbits
	.sectionflags	@""
	.align	4
.nv.constant0._Z21CTBasedNTTInnerSingleILj1ELj8192EEvPjjjiS0_:
	.zero		928


//--------------------- .nv.constant0._Z21CTBasedNTTInnerSingleILj2ELj16384EEvPjjjiS0_ --------------------------
	.section	.nv.constant0._Z21CTBasedNTTInnerSingleILj2ELj16384EEvPjjjiS0_,"a",@progbits
	.sectionflags	@""
	.align	4
.nv.constant0._Z21CTBasedNTTInnerSingleILj2ELj16384EEvPjjjiS0_:
	.zero		928


//--------------------- .nv.constant0._Z15CTBasedNTTInnerILj1ELj16384EEvPjjjiS0_ --------------------------
	.section	.nv.constant0._Z15CTBasedNTTInnerILj1ELj16384EEvPjjjiS0_,"a",@progbits
	.sectionflags	@""
	.align	4
.nv.constant0._Z15CTBasedNTTInnerILj1ELj16384EEvPjjjiS0_:
	.zero		928


//--------------------- .nv.constant0._Z21CTBasedNTTInnerSingleILj4ELj32768EEvPjjjiS0_ --------------------------
	.section	.nv.constant0._Z21CTBasedNTTInnerSingleILj4ELj32768EEvPjjjiS0_,"a",@progbits
	.sectionflags	@""
	.align	4
.nv.constant0._Z21CTBasedNTTInnerSingleILj4ELj32768EEvPjjjiS0_:
	.zero		928


//--------------------- .nv.constant0._Z15CTBasedNTTInnerILj2ELj32768EEvPjjjiS0_ --------------------------
	.section	.nv.constant0._Z15CTBasedNTTInnerILj2ELj32768EEvPjjjiS0_,"a",@progbits
	.sectionflags	@""
	.align	4
.nv.constant0._Z15CTBasedNTTInnerILj2ELj32768EEvPjjjiS0_:
	.zero		928


//--------------------- .nv.constant0._Z15CTBasedNTTInnerILj1ELj32768EEvPjjjiS0_ --------------------------
	.section	.nv.constant0._Z15CTBasedNTTInnerILj1ELj32768EEvPjjjiS0_,"a",@progbits
	.sectionflags	@""
	.align	4
.nv.constant0._Z15CTBasedNTTInnerILj1ELj32768EEvPjjjiS0_:
	.zero		928


//--------------------- .nv.constant0._Z21CTBasedNTTInnerSingleILj8ELj65536EEvPjjjiS0_ --------------------------
	.section	.nv.constant0._Z21CTBasedNTTInnerSingleILj8ELj65536EEvPjjjiS0_,"a",@progbits
	.sectionflags	@""
	.align	4
.nv.constant0._Z21CTBasedNTTInnerSingleILj8ELj65536EEvPjjjiS0_:
	.zero		928


//--------------------- .nv.constant0._Z15CTBasedNTTInnerILj4ELj65536EEvPjjjiS0_ --------------------------
	.section	.nv.constant0._Z15CTBasedNTTInnerILj4ELj65536EEvPjjjiS0_,"a",@progbits
	.sectionflags	@""
	.align	4
.nv.constant0._Z15CTBasedNTTInnerILj4ELj65536EEvPjjjiS0_:
	.zero		928


//--------------------- .nv.constant0._Z15CTBasedNTTInnerILj2ELj65536EEvPjjjiS0_ --------------------------
	.section	.nv.constant0._Z15CTBasedNTTInnerILj2ELj65536EEvPjjjiS0_,"a",@progbits
	.sectionflags	@""
	.align	4
.nv.constant0._Z15CTBasedNTTInnerILj2ELj65536EEvPjjjiS0_:
	.zero		928


//--------------------- .nv.constant0._Z15CTBasedNTTInnerILj1ELj65536EEvPjjjiS0_ --------------------------
	.section	.nv.constant0._Z15CTBasedNTTInnerILj1ELj65536EEvPjjjiS0_,"a",@progbits
	.sectionflags	@""
	.align	4
.nv.constant0._Z15CTBasedNTTInnerILj1ELj65536EEvPjjjiS0_:
	.zero		928


//--------------------- .nv.constant0._Z13barrett_30bitPjPKjjji --------------------------
	.section	.nv.constant0._Z13barrett_30bitPjPKjjji,"a",@progbits
	.sectionflags	@""
	.align	4
.nv.constant0._Z13barrett_30bitPjPKjjji:
	.zero		924


//--------------------- SYMBOLS --------------------------

	.type		.nv.reservedSmem.offset0,@object
	.size		.nv.reservedSmem.offset0,0x4
	.type		.nv.reservedSmem.cap,@object
	.size		.nv.reservedSmem.cap,0x4
